//
// Generated by NVIDIA NVVM Compiler
//
// Compiler Build ID: CL-36424714
// Cuda compilation tools, release 13.0, V13.0.88
// Based on NVVM 20.0.0
//

.version 9.0
.target sm_100
.address_size 64

	// .globl	_ZN3cub18CUB_300001_SM_10006detail11EmptyKernelIvEEvv
// _ZZN3cub18CUB_300001_SM_10006detail6reduce28DeviceReduceSingleTileKernelINS2_10policy_hubIdjN4cuda3std3__44plusIdEEE10Policy1000EN6thrust24THRUST_300001_SM_1000_NS6detail15normal_iteratorINSD_10device_ptrIdEEEEPdjS9_ddNS7_10__identityEEEvT0_T1_T2_T3_T4_T6_E12temp_storage has been demoted
// _ZZN3cub18CUB_300001_SM_10006detail6reduce18DeviceReduceKernelINS2_10policy_hubIdjN4cuda3std3__44plusIdEEE10Policy1000EN6thrust24THRUST_300001_SM_1000_NS6detail15normal_iteratorINSD_10device_ptrIdEEEEjS9_dNS7_10__identityEEEvT0_PT3_T1_NS0_13GridEvenShareISN_EET2_T4_E12temp_storage has been demoted
// _ZZN3cub18CUB_300001_SM_10006detail6reduce28DeviceReduceSingleTileKernelINS2_10policy_hubIdjN4cuda3std3__44plusIdEEE10Policy1000EPdSC_iS9_ddNS7_10__identityEEEvT0_T1_T2_T3_T4_T6_E12temp_storage has been demoted
// _ZZN3cub18CUB_300001_SM_10006detail6reduce28DeviceReduceSingleTileKernelINS2_10policy_hubIdyN4cuda3std3__44plusIdEEE10Policy1000EN6thrust24THRUST_300001_SM_1000_NS6detail15normal_iteratorINSD_10device_ptrIdEEEEPdyS9_ddNS7_10__identityEEEvT0_T1_T2_T3_T4_T6_E12temp_storage has been demoted
// _ZZN3cub18CUB_300001_SM_10006detail6reduce18DeviceReduceKernelINS2_10policy_hubIdyN4cuda3std3__44plusIdEEE10Policy1000EN6thrust24THRUST_300001_SM_1000_NS6detail15normal_iteratorINSD_10device_ptrIdEEEEyS9_dNS7_10__identityEEEvT0_PT3_T1_NS0_13GridEvenShareISN_EET2_T4_E12temp_storage has been demoted
// _ZZN3cub18CUB_300001_SM_10006detail6reduce28DeviceReduceSingleTileKernelINS2_10policy_hubIdyN4cuda3std3__44plusIdEEE10Policy1000EPdSC_iS9_ddNS7_10__identityEEEvT0_T1_T2_T3_T4_T6_E12temp_storage has been demoted
// _ZZN3cub18CUB_300001_SM_10006detail9transform23transform_kernel_ublkcpINS2_19async_copy_policy_tILi128EEEiN4cuda3std3__45minusIdEEN6thrust24THRUST_300001_SM_1000_NS6detail15normal_iteratorINSC_10device_ptrIdEEEEJddEEEvT0_iT1_T2_DpNS2_16aligned_base_ptrIT3_EEE3bar has been demoted
// _ZZN3cub18CUB_300001_SM_10006detail9transform23transform_kernel_ublkcpINS2_19async_copy_policy_tILi128EEElN4cuda3std3__45minusIdEEN6thrust24THRUST_300001_SM_1000_NS6detail15normal_iteratorINSC_10device_ptrIdEEEEJddEEEvT0_iT1_T2_DpNS2_16aligned_base_ptrIT3_EEE3bar has been demoted
.global .align 1 .b8 _ZN30_INTERNAL_430e9e88_4_k_cu_main4cuda3std3__45__cpo5beginE[1];
.global .align 1 .b8 _ZN30_INTERNAL_430e9e88_4_k_cu_main4cuda3std3__45__cpo3endE[1];
.global .align 1 .b8 _ZN30_INTERNAL_430e9e88_4_k_cu_main4cuda3std3__45__cpo6cbeginE[1];
.global .align 1 .b8 _ZN30_INTERNAL_430e9e88_4_k_cu_main4cuda3std3__45__cpo4cendE[1];
.global .align 1 .b8 _ZN30_INTERNAL_430e9e88_4_k_cu_main4cuda3std3__45__cpo6rbeginE[1];
.global .align 1 .b8 _ZN30_INTERNAL_430e9e88_4_k_cu_main4cuda3std3__45__cpo4rendE[1];
.global .align 1 .b8 _ZN30_INTERNAL_430e9e88_4_k_cu_main4cuda3std3__45__cpo7crbeginE[1];
.global .align 1 .b8 _ZN30_INTERNAL_430e9e88_4_k_cu_main4cuda3std3__45__cpo5crendE[1];
.global .align 1 .b8 _ZN30_INTERNAL_430e9e88_4_k_cu_main4cuda3std3__432_GLOBAL__N__430e9e88_4_k_cu_main6ignoreE[1];
.global .align 1 .b8 _ZN30_INTERNAL_430e9e88_4_k_cu_main4cuda3std3__419piecewise_constructE[1];
.global .align 1 .b8 _ZN30_INTERNAL_430e9e88_4_k_cu_main4cuda3std3__48in_placeE[1];
.global .align 1 .b8 _ZN30_INTERNAL_430e9e88_4_k_cu_main4cuda3std3__420unreachable_sentinelE[1];
.global .align 1 .b8 _ZN30_INTERNAL_430e9e88_4_k_cu_main4cuda3std3__47nulloptE[1];
.global .align 1 .b8 _ZN30_INTERNAL_430e9e88_4_k_cu_main4cuda3std3__48unexpectE[1];
.global .align 1 .b8 _ZN30_INTERNAL_430e9e88_4_k_cu_main4cuda3std6ranges3__45__cpo4swapE[1];
.global .align 1 .b8 _ZN30_INTERNAL_430e9e88_4_k_cu_main4cuda3std6ranges3__45__cpo9iter_moveE[1];
.global .align 1 .b8 _ZN30_INTERNAL_430e9e88_4_k_cu_main4cuda3std6ranges3__45__cpo5beginE[1];
.global .align 1 .b8 _ZN30_INTERNAL_430e9e88_4_k_cu_main4cuda3std6ranges3__45__cpo3endE[1];
.global .align 1 .b8 _ZN30_INTERNAL_430e9e88_4_k_cu_main4cuda3std6ranges3__45__cpo6cbeginE[1];
.global .align 1 .b8 _ZN30_INTERNAL_430e9e88_4_k_cu_main4cuda3std6ranges3__45__cpo4cendE[1];
.global .align 1 .b8 _ZN30_INTERNAL_430e9e88_4_k_cu_main4cuda3std6ranges3__45__cpo7advanceE[1];
.global .align 1 .b8 _ZN30_INTERNAL_430e9e88_4_k_cu_main4cuda3std6ranges3__45__cpo9iter_swapE[1];
.global .align 1 .b8 _ZN30_INTERNAL_430e9e88_4_k_cu_main4cuda3std6ranges3__45__cpo4nextE[1];
.global .align 1 .b8 _ZN30_INTERNAL_430e9e88_4_k_cu_main4cuda3std6ranges3__45__cpo4prevE[1];
.global .align 1 .b8 _ZN30_INTERNAL_430e9e88_4_k_cu_main4cuda3std6ranges3__45__cpo4dataE[1];
.global .align 1 .b8 _ZN30_INTERNAL_430e9e88_4_k_cu_main4cuda3std6ranges3__45__cpo5cdataE[1];
.global .align 1 .b8 _ZN30_INTERNAL_430e9e88_4_k_cu_main4cuda3std6ranges3__45__cpo4sizeE[1];
.global .align 1 .b8 _ZN30_INTERNAL_430e9e88_4_k_cu_main4cuda3std6ranges3__45__cpo5ssizeE[1];
.global .align 1 .b8 _ZN30_INTERNAL_430e9e88_4_k_cu_main4cuda3std6ranges3__45__cpo8distanceE[1];
.global .align 1 .b8 _ZN30_INTERNAL_430e9e88_4_k_cu_main6thrust24THRUST_300001_SM_1000_NS8cuda_cub3parE[1];
.global .align 1 .b8 _ZN30_INTERNAL_430e9e88_4_k_cu_main6thrust24THRUST_300001_SM_1000_NS8cuda_cub10par_nosyncE[1];
.global .align 1 .b8 _ZN30_INTERNAL_430e9e88_4_k_cu_main6thrust24THRUST_300001_SM_1000_NS6system6detail10sequential3seqE[1];
.global .align 1 .b8 _ZN30_INTERNAL_430e9e88_4_k_cu_main6thrust24THRUST_300001_SM_1000_NS12placeholders2_1E[1];
.global .align 1 .b8 _ZN30_INTERNAL_430e9e88_4_k_cu_main6thrust24THRUST_300001_SM_1000_NS12placeholders2_2E[1];
.global .align 1 .b8 _ZN30_INTERNAL_430e9e88_4_k_cu_main6thrust24THRUST_300001_SM_1000_NS12placeholders2_3E[1];
.global .align 1 .b8 _ZN30_INTERNAL_430e9e88_4_k_cu_main6thrust24THRUST_300001_SM_1000_NS12placeholders2_4E[1];
.global .align 1 .b8 _ZN30_INTERNAL_430e9e88_4_k_cu_main6thrust24THRUST_300001_SM_1000_NS12placeholders2_5E[1];
.global .align 1 .b8 _ZN30_INTERNAL_430e9e88_4_k_cu_main6thrust24THRUST_300001_SM_1000_NS12placeholders2_6E[1];
.global .align 1 .b8 _ZN30_INTERNAL_430e9e88_4_k_cu_main6thrust24THRUST_300001_SM_1000_NS12placeholders2_7E[1];
.global .align 1 .b8 _ZN30_INTERNAL_430e9e88_4_k_cu_main6thrust24THRUST_300001_SM_1000_NS12placeholders2_8E[1];
.global .align 1 .b8 _ZN30_INTERNAL_430e9e88_4_k_cu_main6thrust24THRUST_300001_SM_1000_NS12placeholders2_9E[1];
.global .align 1 .b8 _ZN30_INTERNAL_430e9e88_4_k_cu_main6thrust24THRUST_300001_SM_1000_NS12placeholders3_10E[1];
.global .align 1 .b8 _ZN30_INTERNAL_430e9e88_4_k_cu_main6thrust24THRUST_300001_SM_1000_NS3seqE[1];
.extern .shared .align 128 .b8 _ZN3cub18CUB_300001_SM_10006detail9transform4smemE[];

.visible .entry _ZN3cub18CUB_300001_SM_10006detail11EmptyKernelIvEEvv()
{


	ret;

}
	// .globl	_ZN3cub18CUB_300001_SM_10006detail8for_each13static_kernelINS2_12policy_hub_t12policy_500_tEmN6thrust24THRUST_300001_SM_1000_NS8cuda_cub20__uninitialized_fill7functorINS7_10device_ptrIdEEdEEEEvT0_T1_
.visible .entry _ZN3cub18CUB_300001_SM_10006detail8for_each13static_kernelINS2_12policy_hub_t12policy_500_tEmN6thrust24THRUST_300001_SM_1000_NS8cuda_cub20__uninitialized_fill7functorINS7_10device_ptrIdEEdEEEEvT0_T1_(
	.param .u64 _ZN3cub18CUB_300001_SM_10006detail8for_each13static_kernelINS2_12policy_hub_t12policy_500_tEmN6thrust24THRUST_300001_SM_1000_NS8cuda_cub20__uninitialized_fill7functorINS7_10device_ptrIdEEdEEEEvT0_T1__param_0,
	.param .align 8 .b8 _ZN3cub18CUB_300001_SM_10006detail8for_each13static_kernelINS2_12policy_hub_t12policy_500_tEmN6thrust24THRUST_300001_SM_1000_NS8cuda_cub20__uninitialized_fill7functorINS7_10device_ptrIdEEdEEEEvT0_T1__param_1[16]
)
.maxntid 256
{
	.reg .pred 	%p<4>;
	.reg .b32 	%r<5>;
	.reg .b64 	%rd<16>;
	.reg .b64 	%fd<3>;

	ld.param.f64 	%fd2, [_ZN3cub18CUB_300001_SM_10006detail8for_each13static_kernelINS2_12policy_hub_t12policy_500_tEmN6thrust24THRUST_300001_SM_1000_NS8cuda_cub20__uninitialized_fill7functorINS7_10device_ptrIdEEdEEEEvT0_T1__param_1+8];
	ld.param.u64 	%rd4, [_ZN3cub18CUB_300001_SM_10006detail8for_each13static_kernelINS2_12policy_hub_t12policy_500_tEmN6thrust24THRUST_300001_SM_1000_NS8cuda_cub20__uninitialized_fill7functorINS7_10device_ptrIdEEdEEEEvT0_T1__param_1];
	ld.param.u64 	%rd5, [_ZN3cub18CUB_300001_SM_10006detail8for_each13static_kernelINS2_12policy_hub_t12policy_500_tEmN6thrust24THRUST_300001_SM_1000_NS8cuda_cub20__uninitialized_fill7functorINS7_10device_ptrIdEEdEEEEvT0_T1__param_0];
	mov.u32 	%r2, %ctaid.x;
	mul.wide.u32 	%rd1, %r2, 512;
	sub.s64 	%rd2, %rd5, %rd1;
	setp.lt.u64 	%p1, %rd2, 512;
	@%p1 bra 	$L__BB1_2;
	mov.u32 	%r4, %tid.x;
	cvta.to.global.u64 	%rd11, %rd4;
	cvt.u64.u32 	%rd12, %r4;
	add.s64 	%rd13, %rd1, %rd12;
	shl.b64 	%rd14, %rd13, 3;
	add.s64 	%rd15, %rd11, %rd14;
	st.global.f64 	[%rd15], %fd2;
	st.global.f64 	[%rd15+2048], %fd2;
	bra.uni 	$L__BB1_6;
$L__BB1_2:
	cvta.to.global.u64 	%rd6, %rd4;
	mov.u32 	%r1, %tid.x;
	cvt.u64.u32 	%rd7, %r1;
	setp.le.u64 	%p2, %rd2, %rd7;
	add.s64 	%rd8, %rd1, %rd7;
	shl.b64 	%rd9, %rd8, 3;
	add.s64 	%rd3, %rd6, %rd9;
	@%p2 bra 	$L__BB1_4;
	st.global.f64 	[%rd3], %fd2;
$L__BB1_4:
	add.s32 	%r3, %r1, 256;
	cvt.u64.u32 	%rd10, %r3;
	setp.le.u64 	%p3, %rd2, %rd10;
	@%p3 bra 	$L__BB1_6;
	st.global.f64 	[%rd3+2048], %fd2;
$L__BB1_6:
	ret;

}
	// .globl	_ZN3cub18CUB_300001_SM_10006detail9transform16transform_kernelINS2_10policy_hubILb0EN4cuda3std3__45tupleIJN6thrust24THRUST_300001_SM_1000_NS6detail15normal_iteratorINSA_10device_ptrIdEEEESF_EEEE10policy1000EiNS7_5minusIdEESF_JPdSL_EEEvT0_iT1_T2_DpNS2_10kernel_argIT3_EE
.visible .entry _ZN3cub18CUB_300001_SM_10006detail9transform16transform_kernelINS2_10policy_hubILb0EN4cuda3std3__45tupleIJN6thrust24THRUST_300001_SM_1000_NS6detail15normal_iteratorINSA_10device_ptrIdEEEESF_EEEE10policy1000EiNS7_5minusIdEESF_JPdSL_EEEvT0_iT1_T2_DpNS2_10kernel_argIT3_EE(
	.param .u32 _ZN3cub18CUB_300001_SM_10006detail9transform16transform_kernelINS2_10policy_hubILb0EN4cuda3std3__45tupleIJN6thrust24THRUST_300001_SM_1000_NS6detail15normal_iteratorINSA_10device_ptrIdEEEESF_EEEE10policy1000EiNS7_5minusIdEESF_JPdSL_EEEvT0_iT1_T2_DpNS2_10kernel_argIT3_EE_param_0,
	.param .u32 _ZN3cub18CUB_300001_SM_10006detail9transform16transform_kernelINS2_10policy_hubILb0EN4cuda3std3__45tupleIJN6thrust24THRUST_300001_SM_1000_NS6detail15normal_iteratorINSA_10device_ptrIdEEEESF_EEEE10policy1000EiNS7_5minusIdEESF_JPdSL_EEEvT0_iT1_T2_DpNS2_10kernel_argIT3_EE_param_1,
	.param .align 1 .b8 _ZN3cub18CUB_300001_SM_10006detail9transform16transform_kernelINS2_10policy_hubILb0EN4cuda3std3__45tupleIJN6thrust24THRUST_300001_SM_1000_NS6detail15normal_iteratorINSA_10device_ptrIdEEEESF_EEEE10policy1000EiNS7_5minusIdEESF_JPdSL_EEEvT0_iT1_T2_DpNS2_10kernel_argIT3_EE_param_2[1],
	.param .align 8 .b8 _ZN3cub18CUB_300001_SM_10006detail9transform16transform_kernelINS2_10policy_hubILb0EN4cuda3std3__45tupleIJN6thrust24THRUST_300001_SM_1000_NS6detail15normal_iteratorINSA_10device_ptrIdEEEESF_EEEE10policy1000EiNS7_5minusIdEESF_JPdSL_EEEvT0_iT1_T2_DpNS2_10kernel_argIT3_EE_param_3[8],
	.param .align 8 .b8 _ZN3cub18CUB_300001_SM_10006detail9transform16transform_kernelINS2_10policy_hubILb0EN4cuda3std3__45tupleIJN6thrust24THRUST_300001_SM_1000_NS6detail15normal_iteratorINSA_10device_ptrIdEEEESF_EEEE10policy1000EiNS7_5minusIdEESF_JPdSL_EEEvT0_iT1_T2_DpNS2_10kernel_argIT3_EE_param_4[16],
	.param .align 8 .b8 _ZN3cub18CUB_300001_SM_10006detail9transform16transform_kernelINS2_10policy_hubILb0EN4cuda3std3__45tupleIJN6thrust24THRUST_300001_SM_1000_NS6detail15normal_iteratorINSA_10device_ptrIdEEEESF_EEEE10policy1000EiNS7_5minusIdEESF_JPdSL_EEEvT0_iT1_T2_DpNS2_10kernel_argIT3_EE_param_5[16]
)
.maxntid 128
{
	.reg .pred 	%p<28>;
	.reg .b32 	%r<189>;
	.reg .b64 	%rd<145>;
	.reg .b64 	%fd<7>;
	// demoted variable
	.shared .align 8 .u64 _ZZN3cub18CUB_300001_SM_10006detail9transform23transform_kernel_ublkcpINS2_19async_copy_policy_tILi128EEEiN4cuda3std3__45minusIdEEN6thrust24THRUST_300001_SM_1000_NS6detail15normal_iteratorINSC_10device_ptrIdEEEEJddEEEvT0_iT1_T2_DpNS2_16aligned_base_ptrIT3_EEE3bar;
	ld.param.u64 	%rd65, [_ZN3cub18CUB_300001_SM_10006detail9transform16transform_kernelINS2_10policy_hubILb0EN4cuda3std3__45tupleIJN6thrust24THRUST_300001_SM_1000_NS6detail15normal_iteratorINSA_10device_ptrIdEEEESF_EEEE10policy1000EiNS7_5minusIdEESF_JPdSL_EEEvT0_iT1_T2_DpNS2_10kernel_argIT3_EE_param_5];
	ld.param.u64 	%rd63, [_ZN3cub18CUB_300001_SM_10006detail9transform16transform_kernelINS2_10policy_hubILb0EN4cuda3std3__45tupleIJN6thrust24THRUST_300001_SM_1000_NS6detail15normal_iteratorINSA_10device_ptrIdEEEESF_EEEE10policy1000EiNS7_5minusIdEESF_JPdSL_EEEvT0_iT1_T2_DpNS2_10kernel_argIT3_EE_param_4];
	ld.param.u32 	%r72, [_ZN3cub18CUB_300001_SM_10006detail9transform16transform_kernelINS2_10policy_hubILb0EN4cuda3std3__45tupleIJN6thrust24THRUST_300001_SM_1000_NS6detail15normal_iteratorINSA_10device_ptrIdEEEESF_EEEE10policy1000EiNS7_5minusIdEESF_JPdSL_EEEvT0_iT1_T2_DpNS2_10kernel_argIT3_EE_param_0];
	ld.param.u64 	%rd66, [_ZN3cub18CUB_300001_SM_10006detail9transform16transform_kernelINS2_10policy_hubILb0EN4cuda3std3__45tupleIJN6thrust24THRUST_300001_SM_1000_NS6detail15normal_iteratorINSA_10device_ptrIdEEEESF_EEEE10policy1000EiNS7_5minusIdEESF_JPdSL_EEEvT0_iT1_T2_DpNS2_10kernel_argIT3_EE_param_5+8];
	ld.param.u64 	%rd64, [_ZN3cub18CUB_300001_SM_10006detail9transform16transform_kernelINS2_10policy_hubILb0EN4cuda3std3__45tupleIJN6thrust24THRUST_300001_SM_1000_NS6detail15normal_iteratorINSA_10device_ptrIdEEEESF_EEEE10policy1000EiNS7_5minusIdEESF_JPdSL_EEEvT0_iT1_T2_DpNS2_10kernel_argIT3_EE_param_4+8];
	ld.param.u64 	%rd67, [_ZN3cub18CUB_300001_SM_10006detail9transform16transform_kernelINS2_10policy_hubILb0EN4cuda3std3__45tupleIJN6thrust24THRUST_300001_SM_1000_NS6detail15normal_iteratorINSA_10device_ptrIdEEEESF_EEEE10policy1000EiNS7_5minusIdEESF_JPdSL_EEEvT0_iT1_T2_DpNS2_10kernel_argIT3_EE_param_3];
	ld.param.u32 	%r71, [_ZN3cub18CUB_300001_SM_10006detail9transform16transform_kernelINS2_10policy_hubILb0EN4cuda3std3__45tupleIJN6thrust24THRUST_300001_SM_1000_NS6detail15normal_iteratorINSA_10device_ptrIdEEEESF_EEEE10policy1000EiNS7_5minusIdEESF_JPdSL_EEEvT0_iT1_T2_DpNS2_10kernel_argIT3_EE_param_1];
	cvta.to.global.u64 	%rd1, %rd67;
	cvt.u32.u64 	%r1, %rd64;
	cvt.u32.u64 	%r2, %rd66;
	shl.b32 	%r3, %r71, 7;
	mov.u32 	%r73, %ctaid.x;
	mul.lo.s32 	%r4, %r3, %r73;
	sub.s32 	%r5, %r72, %r4;
	min.s32 	%r6, %r3, %r5;
	setp.eq.s32 	%p1, %r73, 0;
	add.s32 	%r75, %r73, 2;
	mov.u32 	%r76, %nctaid.x;
	setp.ge.u32 	%p2, %r75, %r76;
	shl.b32 	%r7, %r71, 10;
	or.pred  	%p3, %p1, %p2;
	@%p3 bra 	$L__BB2_5;
	mov.b32 	%r140, -1;
	// begin inline asm
	{
	 .reg .pred P_OUT; 
	elect.sync _|P_OUT, %r140;
	selp.b32 %r139, 1, 0, P_OUT; 
}
	// end inline asm
	mov.u32 	%r141, %tid.x;
	setp.gt.u32 	%p18, %r141, 31;
	setp.eq.s32 	%p19, %r139, 0;
	or.pred  	%p20, %p18, %p19;
	@%p20 bra 	$L__BB2_3;
	mov.u32 	%r142, _ZZN3cub18CUB_300001_SM_10006detail9transform23transform_kernel_ublkcpINS2_19async_copy_policy_tILi128EEEiN4cuda3std3__45minusIdEEN6thrust24THRUST_300001_SM_1000_NS6detail15normal_iteratorINSC_10device_ptrIdEEEEJddEEEvT0_iT1_T2_DpNS2_16aligned_base_ptrIT3_EEE3bar;
	mov.b32 	%r143, 1;
	// begin inline asm
	mbarrier.init.shared.b64 [%r142], %r143;
	// end inline asm
	// begin inline asm
	fence.proxy.async.shared::cta; // 6.
	// end inline asm
	mul.wide.s32 	%rd122, %r4, 8;
	add.s32 	%r152, %r7, 15;
	add.s32 	%r153, %r152, %r1;
	and.b32  	%r145, %r153, -16;
	cvta.to.global.u64 	%rd123, %rd63;
	add.s64 	%rd119, %rd123, %rd122;
	mov.u32 	%r144, _ZN3cub18CUB_300001_SM_10006detail9transform4smemE;
	// begin inline asm
	cp.async.bulk.shared::cluster.global.mbarrier::complete_tx::bytes [%r144], [%rd119], %r145, [%r142];
	// end inline asm
	add.s32 	%r154, %r152, %r2;
	and.b32  	%r148, %r154, -16;
	add.s32 	%r155, %r144, %r7;
	add.s32 	%r147, %r155, 128;
	cvta.to.global.u64 	%rd124, %rd65;
	add.s64 	%rd120, %rd124, %rd122;
	// begin inline asm
	cp.async.bulk.shared::cluster.global.mbarrier::complete_tx::bytes [%r147], [%rd120], %r148, [%r142];
	// end inline asm
	add.s32 	%r151, %r148, %r145;
	// begin inline asm
	mbarrier.arrive.expect_tx.release.cta.shared::cta.b64 %rd121, [%r142], %r151; // 8. 
	// end inline asm
$L__BB2_3:
	bar.sync 	0;
	mov.u32 	%r157, _ZZN3cub18CUB_300001_SM_10006detail9transform23transform_kernel_ublkcpINS2_19async_copy_policy_tILi128EEEiN4cuda3std3__45minusIdEEN6thrust24THRUST_300001_SM_1000_NS6detail15normal_iteratorINSC_10device_ptrIdEEEEJddEEEvT0_iT1_T2_DpNS2_16aligned_base_ptrIT3_EEE3bar;
$L__BB2_4:
	mov.b32 	%r158, 0;
	// begin inline asm
	{
	 .reg .pred P_OUT; 
	mbarrier.try_wait.parity.shared::cta.b64  P_OUT, [%r157], %r158;                                // 7a. 
	selp.b32 %r156, 1, 0, P_OUT; 
}
	// end inline asm
	setp.eq.s32 	%p21, %r156, 0;
	@%p21 bra 	$L__BB2_4;
	bra.uni 	$L__BB2_26;
$L__BB2_5:
	cvt.s64.s32 	%rd4, %r1;
	cvt.s64.s32 	%rd5, %r4;
	shl.b32 	%r78, %r6, 3;
	cvt.s64.s32 	%rd68, %r78;
	shr.u64 	%rd6, %rd68, 3;
	mov.u32 	%r8, %ntid.x;
	mov.u32 	%r9, %ntid.y;
	mul.lo.s32 	%r79, %r8, %r9;
	mov.u32 	%r10, %ntid.z;
	mul.lo.s32 	%r11, %r79, %r10;
	mov.u32 	%r80, %tid.x;
	mov.u32 	%r81, %tid.y;
	mov.u32 	%r82, %tid.z;
	mad.lo.s32 	%r83, %r82, %r9, %r81;
	mad.lo.s32 	%r84, %r83, %r8, %r80;
	cvt.u64.u32 	%rd142, %r84;
	setp.le.u64 	%p4, %rd6, %rd142;
	@%p4 bra 	$L__BB2_15;
	cvt.u32.u64 	%r85, %rd142;
	cvt.u64.u32 	%rd8, %r11;
	add.s32 	%r86, %r85, %r11;
	cvt.u64.u32 	%rd69, %r86;
	max.u64 	%rd70, %rd6, %rd69;
	setp.gt.u64 	%p5, %rd6, %rd69;
	selp.u64 	%rd9, 1, 0, %p5;
	add.s64 	%rd71, %rd9, %rd69;
	sub.s64 	%rd10, %rd70, %rd71;
	and.b64  	%rd72, %rd10, -4294967296;
	setp.ne.s64 	%p6, %rd72, 0;
	@%p6 bra 	$L__BB2_8;
	cvt.u32.u64 	%r87, %rd8;
	cvt.u32.u64 	%r88, %rd10;
	div.u32 	%r89, %r88, %r87;
	cvt.u64.u32 	%rd131, %r89;
	bra.uni 	$L__BB2_9;
$L__BB2_8:
	div.u64 	%rd131, %rd10, %rd8;
$L__BB2_9:
	add.s64 	%rd14, %rd131, %rd9;
	and.b64  	%rd73, %rd14, 3;
	setp.eq.s64 	%p7, %rd73, 3;
	mov.u64 	%rd135, %rd142;
	@%p7 bra 	$L__BB2_12;
	cvt.u32.u64 	%r90, %rd142;
	shl.b64 	%rd74, %rd142, 3;
	shl.b64 	%rd75, %rd5, 3;
	add.s64 	%rd76, %rd74, %rd75;
	add.s64 	%rd77, %rd76, %rd4;
	add.s64 	%rd133, %rd63, %rd77;
	mov.u32 	%r91, _ZN3cub18CUB_300001_SM_10006detail9transform4smemE;
	add.s32 	%r92, %r1, %r91;
	shl.b32 	%r93, %r90, 3;
	add.s32 	%r171, %r92, %r93;
	mul.lo.s32 	%r94, %r10, %r9;
	mul.lo.s32 	%r95, %r94, %r8;
	shl.b32 	%r13, %r95, 3;
	add.s64 	%rd78, %rd14, 1;
	and.b64  	%rd79, %rd78, 3;
	neg.s64 	%rd132, %rd79;
	mov.u64 	%rd135, %rd142;
$L__BB2_11:
	.pragma "nounroll";
	// begin inline asm
	cp.async.ca.shared.global [%r171], [%rd133], 8, 8;
	// end inline asm
	add.s64 	%rd135, %rd135, %rd8;
	shl.b64 	%rd81, %rd8, 3;
	add.s64 	%rd133, %rd133, %rd81;
	add.s32 	%r171, %r171, %r13;
	add.s64 	%rd132, %rd132, 1;
	setp.ne.s64 	%p8, %rd132, 0;
	@%p8 bra 	$L__BB2_11;
$L__BB2_12:
	setp.lt.u64 	%p9, %rd14, 3;
	@%p9 bra 	$L__BB2_15;
	shl.b64 	%rd82, %rd135, 3;
	shl.b64 	%rd83, %rd5, 3;
	add.s64 	%rd24, %rd82, %rd83;
	shl.b64 	%rd84, %rd8, 4;
	add.s64 	%rd25, %rd24, %rd84;
	add.s64 	%rd85, %rd135, %rd5;
	shl.b64 	%rd86, %rd85, 3;
	mad.lo.s64 	%rd26, %rd8, 24, %rd86;
	mov.u32 	%r97, _ZN3cub18CUB_300001_SM_10006detail9transform4smemE;
	add.s32 	%r98, %r1, %r97;
	mul.lo.s32 	%r99, %r10, %r9;
	mul.lo.s32 	%r100, %r99, %r8;
	shl.b32 	%r101, %r100, 3;
	cvt.u32.u64 	%r102, %rd135;
	shl.b32 	%r103, %r102, 3;
	add.s32 	%r172, %r98, %r103;
	add.s32 	%r175, %r172, %r101;
	shl.b32 	%r104, %r100, 4;
	add.s32 	%r174, %r172, %r104;
	mad.lo.s32 	%r173, %r100, 24, %r172;
	cvt.s64.s32 	%rd87, %r1;
	add.s64 	%rd136, %rd63, %rd87;
$L__BB2_14:
	add.s64 	%rd88, %rd136, %rd24;
	// begin inline asm
	cp.async.ca.shared.global [%r172], [%rd88], 8, 8;
	// end inline asm
	mul.wide.u32 	%rd92, %r11, 8;
	add.s64 	%rd93, %rd24, %rd92;
	add.s64 	%rd89, %rd136, %rd93;
	// begin inline asm
	cp.async.ca.shared.global [%r175], [%rd89], 8, 8;
	// end inline asm
	add.s64 	%rd90, %rd136, %rd25;
	// begin inline asm
	cp.async.ca.shared.global [%r174], [%rd90], 8, 8;
	// end inline asm
	add.s64 	%rd91, %rd136, %rd26;
	// begin inline asm
	cp.async.ca.shared.global [%r173], [%rd91], 8, 8;
	// end inline asm
	mul.wide.u32 	%rd94, %r11, 4;
	add.s64 	%rd135, %rd135, %rd94;
	mul.wide.u32 	%rd95, %r11, 32;
	add.s64 	%rd136, %rd136, %rd95;
	mul.lo.s32 	%r109, %r10, %r9;
	mul.lo.s32 	%r110, %r109, %r8;
	shl.b32 	%r111, %r110, 5;
	add.s32 	%r175, %r175, %r111;
	add.s32 	%r174, %r174, %r111;
	add.s32 	%r173, %r173, %r111;
	add.s32 	%r172, %r172, %r111;
	setp.lt.u64 	%p10, %rd135, %rd6;
	@%p10 bra 	$L__BB2_14;
$L__BB2_15:
	// begin inline asm
	cp.async.commit_group;
	// end inline asm
	cvt.u32.u64 	%r28, %rd66;
	cvt.s64.s32 	%rd32, %rd66;
	@%p4 bra 	$L__BB2_25;
	cvt.u32.u64 	%r112, %rd142;
	cvt.u64.u32 	%rd33, %r11;
	add.s32 	%r113, %r112, %r11;
	cvt.u64.u32 	%rd96, %r113;
	max.u64 	%rd97, %rd6, %rd96;
	setp.gt.u64 	%p12, %rd6, %rd96;
	selp.u64 	%rd34, 1, 0, %p12;
	add.s64 	%rd98, %rd34, %rd96;
	sub.s64 	%rd35, %rd97, %rd98;
	and.b64  	%rd99, %rd35, -4294967296;
	setp.ne.s64 	%p13, %rd99, 0;
	@%p13 bra 	$L__BB2_18;
	cvt.u32.u64 	%r114, %rd33;
	cvt.u32.u64 	%r115, %rd35;
	div.u32 	%r116, %r115, %r114;
	cvt.u64.u32 	%rd138, %r116;
	bra.uni 	$L__BB2_19;
$L__BB2_18:
	div.u64 	%rd138, %rd35, %rd33;
$L__BB2_19:
	add.s64 	%rd39, %rd138, %rd34;
	and.b64  	%rd100, %rd39, 3;
	setp.eq.s64 	%p14, %rd100, 3;
	@%p14 bra 	$L__BB2_22;
	cvt.u32.u64 	%r117, %rd142;
	shl.b64 	%rd101, %rd142, 3;
	shl.b64 	%rd102, %rd5, 3;
	add.s64 	%rd103, %rd101, %rd102;
	add.s64 	%rd104, %rd103, %rd32;
	add.s64 	%rd140, %rd65, %rd104;
	shl.b64 	%rd41, %rd33, 3;
	mov.u32 	%r118, _ZN3cub18CUB_300001_SM_10006detail9transform4smemE;
	add.s32 	%r119, %r28, %r118;
	add.s32 	%r120, %r119, %r7;
	shl.b32 	%r121, %r117, 3;
	add.s32 	%r176, %r120, %r121;
	mul.lo.s32 	%r122, %r10, %r9;
	mul.lo.s32 	%r123, %r122, %r8;
	shl.b32 	%r30, %r123, 3;
	add.s64 	%rd105, %rd39, 1;
	and.b64  	%rd106, %rd105, 3;
	neg.s64 	%rd139, %rd106;
$L__BB2_21:
	.pragma "nounroll";
	add.s32 	%r124, %r176, 128;
	// begin inline asm
	cp.async.ca.shared.global [%r124], [%rd140], 8, 8;
	// end inline asm
	add.s64 	%rd142, %rd142, %rd33;
	add.s64 	%rd140, %rd140, %rd41;
	add.s32 	%r176, %r176, %r30;
	add.s64 	%rd139, %rd139, 1;
	setp.ne.s64 	%p15, %rd139, 0;
	@%p15 bra 	$L__BB2_21;
$L__BB2_22:
	setp.lt.u64 	%p16, %rd39, 3;
	@%p16 bra 	$L__BB2_25;
	shl.b64 	%rd50, %rd33, 2;
	shl.b64 	%rd108, %rd142, 3;
	shl.b64 	%rd109, %rd5, 3;
	add.s64 	%rd51, %rd108, %rd109;
	shl.b64 	%rd110, %rd33, 3;
	add.s64 	%rd52, %rd51, %rd110;
	shl.b64 	%rd53, %rd33, 5;
	shl.b64 	%rd111, %rd33, 4;
	add.s64 	%rd54, %rd51, %rd111;
	add.s64 	%rd112, %rd142, %rd5;
	shl.b64 	%rd113, %rd112, 3;
	mad.lo.s64 	%rd55, %rd33, 24, %rd113;
	cvt.u32.u64 	%r125, %rd66;
	mov.u32 	%r126, _ZN3cub18CUB_300001_SM_10006detail9transform4smemE;
	add.s32 	%r127, %r125, %r126;
	mul.lo.s32 	%r128, %r10, %r9;
	mul.lo.s32 	%r129, %r128, %r8;
	shl.b32 	%r130, %r129, 3;
	cvt.u32.u64 	%r131, %rd142;
	shl.b32 	%r132, %r131, 3;
	add.s32 	%r133, %r127, %r7;
	add.s32 	%r177, %r133, %r132;
	add.s32 	%r180, %r177, %r130;
	shl.b32 	%r34, %r129, 5;
	shl.b32 	%r134, %r129, 4;
	add.s32 	%r179, %r177, %r134;
	mad.lo.s32 	%r178, %r129, 24, %r177;
	cvt.s64.s32 	%rd114, %rd66;
	add.s64 	%rd143, %rd65, %rd114;
$L__BB2_24:
	add.s64 	%rd115, %rd143, %rd51;
	add.s32 	%r135, %r177, 128;
	// begin inline asm
	cp.async.ca.shared.global [%r135], [%rd115], 8, 8;
	// end inline asm
	add.s64 	%rd116, %rd143, %rd52;
	add.s32 	%r136, %r180, 128;
	// begin inline asm
	cp.async.ca.shared.global [%r136], [%rd116], 8, 8;
	// end inline asm
	add.s64 	%rd117, %rd143, %rd54;
	add.s32 	%r137, %r179, 128;
	// begin inline asm
	cp.async.ca.shared.global [%r137], [%rd117], 8, 8;
	// end inline asm
	add.s64 	%rd118, %rd143, %rd55;
	add.s32 	%r138, %r178, 128;
	// begin inline asm
	cp.async.ca.shared.global [%r138], [%rd118], 8, 8;
	// end inline asm
	add.s64 	%rd142, %rd142, %rd50;
	add.s64 	%rd143, %rd143, %rd53;
	add.s32 	%r180, %r180, %r34;
	add.s32 	%r179, %r179, %r34;
	add.s32 	%r178, %r178, %r34;
	add.s32 	%r177, %r177, %r34;
	setp.lt.u64 	%p17, %rd142, %rd6;
	@%p17 bra 	$L__BB2_24;
$L__BB2_25:
	// begin inline asm
	cp.async.commit_group;
	// end inline asm
	// begin inline asm
	cp.async.wait_group 0;
	// end inline asm
	barrier.sync 	0;
$L__BB2_26:
	cvt.u32.u64 	%r46, %rd66;
	setp.gt.s32 	%p22, %r3, %r5;
	@%p22 bra 	$L__BB2_30;
	setp.lt.s32 	%p23, %r71, 1;
	@%p23 bra 	$L__BB2_35;
	mov.u32 	%r181, %tid.x;
	neg.s32 	%r184, %r71;
	add.s32 	%r159, %r46, %r7;
	shl.b32 	%r160, %r181, 3;
	add.s32 	%r161, %r159, %r160;
	mov.u32 	%r162, _ZN3cub18CUB_300001_SM_10006detail9transform4smemE;
	add.s32 	%r163, %r161, %r162;
	add.s32 	%r183, %r163, 128;
	add.s32 	%r164, %r1, %r160;
	add.s32 	%r182, %r162, %r164;
	mul.wide.s32 	%rd125, %r4, 8;
	add.s64 	%rd61, %rd1, %rd125;
$L__BB2_29:
	.pragma "nounroll";
	mul.wide.s32 	%rd126, %r181, 8;
	add.s64 	%rd127, %rd61, %rd126;
	ld.shared.f64 	%fd1, [%r182];
	ld.shared.f64 	%fd2, [%r183];
	sub.f64 	%fd3, %fd1, %fd2;
	st.global.f64 	[%rd127], %fd3;
	add.s32 	%r184, %r184, 1;
	setp.eq.s32 	%p24, %r184, 0;
	add.s32 	%r183, %r183, 1024;
	add.s32 	%r182, %r182, 1024;
	add.s32 	%r181, %r181, 128;
	@%p24 bra 	$L__BB2_35;
	bra.uni 	$L__BB2_29;
$L__BB2_30:
	setp.lt.s32 	%p25, %r71, 1;
	@%p25 bra 	$L__BB2_35;
	mov.u32 	%r185, %tid.x;
	neg.s32 	%r188, %r71;
	add.s32 	%r165, %r46, %r7;
	shl.b32 	%r166, %r185, 3;
	add.s32 	%r167, %r165, %r166;
	mov.u32 	%r168, _ZN3cub18CUB_300001_SM_10006detail9transform4smemE;
	add.s32 	%r169, %r167, %r168;
	add.s32 	%r187, %r169, 128;
	add.s32 	%r170, %r1, %r166;
	add.s32 	%r186, %r168, %r170;
	mul.wide.s32 	%rd128, %r4, 8;
	add.s64 	%rd62, %rd1, %rd128;
$L__BB2_32:
	.pragma "nounroll";
	setp.ge.s32 	%p26, %r185, %r6;
	@%p26 bra 	$L__BB2_34;
	ld.shared.f64 	%fd4, [%r186];
	ld.shared.f64 	%fd5, [%r187];
	sub.f64 	%fd6, %fd4, %fd5;
	mul.wide.s32 	%rd129, %r185, 8;
	add.s64 	%rd130, %rd62, %rd129;
	st.global.f64 	[%rd130], %fd6;
$L__BB2_34:
	add.s32 	%r188, %r188, 1;
	setp.ne.s32 	%p27, %r188, 0;
	add.s32 	%r187, %r187, 1024;
	add.s32 	%r186, %r186, 1024;
	add.s32 	%r185, %r185, 128;
	@%p27 bra 	$L__BB2_32;
$L__BB2_35:
	ret;

}
	// .globl	_ZN3cub18CUB_300001_SM_10006detail9transform16transform_kernelINS2_10policy_hubILb0EN4cuda3std3__45tupleIJN6thrust24THRUST_300001_SM_1000_NS6detail15normal_iteratorINSA_10device_ptrIdEEEESF_EEEE10policy1000ElNS7_5minusIdEESF_JPdSL_EEEvT0_iT1_T2_DpNS2_10kernel_argIT3_EE
.visible .entry _ZN3cub18CUB_300001_SM_10006detail9transform16transform_kernelINS2_10policy_hubILb0EN4cuda3std3__45tupleIJN6thrust24THRUST_300001_SM_1000_NS6detail15normal_iteratorINSA_10device_ptrIdEEEESF_EEEE10policy1000ElNS7_5minusIdEESF_JPdSL_EEEvT0_iT1_T2_DpNS2_10kernel_argIT3_EE(
	.param .u64 _ZN3cub18CUB_300001_SM_10006detail9transform16transform_kernelINS2_10policy_hubILb0EN4cuda3std3__45tupleIJN6thrust24THRUST_300001_SM_1000_NS6detail15normal_iteratorINSA_10device_ptrIdEEEESF_EEEE10policy1000ElNS7_5minusIdEESF_JPdSL_EEEvT0_iT1_T2_DpNS2_10kernel_argIT3_EE_param_0,
	.param .u32 _ZN3cub18CUB_300001_SM_10006detail9transform16transform_kernelINS2_10policy_hubILb0EN4cuda3std3__45tupleIJN6thrust24THRUST_300001_SM_1000_NS6detail15normal_iteratorINSA_10device_ptrIdEEEESF_EEEE10policy1000ElNS7_5minusIdEESF_JPdSL_EEEvT0_iT1_T2_DpNS2_10kernel_argIT3_EE_param_1,
	.param .align 1 .b8 _ZN3cub18CUB_300001_SM_10006detail9transform16transform_kernelINS2_10policy_hubILb0EN4cuda3std3__45tupleIJN6thrust24THRUST_300001_SM_1000_NS6detail15normal_iteratorINSA_10device_ptrIdEEEESF_EEEE10policy1000ElNS7_5minusIdEESF_JPdSL_EEEvT0_iT1_T2_DpNS2_10kernel_argIT3_EE_param_2[1],
	.param .align 8 .b8 _ZN3cub18CUB_300001_SM_10006detail9transform16transform_kernelINS2_10policy_hubILb0EN4cuda3std3__45tupleIJN6thrust24THRUST_300001_SM_1000_NS6detail15normal_iteratorINSA_10device_ptrIdEEEESF_EEEE10policy1000ElNS7_5minusIdEESF_JPdSL_EEEvT0_iT1_T2_DpNS2_10kernel_argIT3_EE_param_3[8],
	.param .align 8 .b8 _ZN3cub18CUB_300001_SM_10006detail9transform16transform_kernelINS2_10policy_hubILb0EN4cuda3std3__45tupleIJN6thrust24THRUST_300001_SM_1000_NS6detail15normal_iteratorINSA_10device_ptrIdEEEESF_EEEE10policy1000ElNS7_5minusIdEESF_JPdSL_EEEvT0_iT1_T2_DpNS2_10kernel_argIT3_EE_param_4[16],
	.param .align 8 .b8 _ZN3cub18CUB_300001_SM_10006detail9transform16transform_kernelINS2_10policy_hubILb0EN4cuda3std3__45tupleIJN6thrust24THRUST_300001_SM_1000_NS6detail15normal_iteratorINSA_10device_ptrIdEEEESF_EEEE10policy1000ElNS7_5minusIdEESF_JPdSL_EEEvT0_iT1_T2_DpNS2_10kernel_argIT3_EE_param_5[16]
)
.maxntid 128
{
	.reg .pred 	%p<28>;
	.reg .b32 	%r<181>;
	.reg .b64 	%rd<149>;
	.reg .b64 	%fd<7>;
	// demoted variable
	.shared .align 8 .u64 _ZZN3cub18CUB_300001_SM_10006detail9transform23transform_kernel_ublkcpINS2_19async_copy_policy_tILi128EEElN4cuda3std3__45minusIdEEN6thrust24THRUST_300001_SM_1000_NS6detail15normal_iteratorINSC_10device_ptrIdEEEEJddEEEvT0_iT1_T2_DpNS2_16aligned_base_ptrIT3_EEE3bar;
	ld.param.u64 	%rd68, [_ZN3cub18CUB_300001_SM_10006detail9transform16transform_kernelINS2_10policy_hubILb0EN4cuda3std3__45tupleIJN6thrust24THRUST_300001_SM_1000_NS6detail15normal_iteratorINSA_10device_ptrIdEEEESF_EEEE10policy1000ElNS7_5minusIdEESF_JPdSL_EEEvT0_iT1_T2_DpNS2_10kernel_argIT3_EE_param_5];
	ld.param.u64 	%rd66, [_ZN3cub18CUB_300001_SM_10006detail9transform16transform_kernelINS2_10policy_hubILb0EN4cuda3std3__45tupleIJN6thrust24THRUST_300001_SM_1000_NS6detail15normal_iteratorINSA_10device_ptrIdEEEESF_EEEE10policy1000ElNS7_5minusIdEESF_JPdSL_EEEvT0_iT1_T2_DpNS2_10kernel_argIT3_EE_param_4];
	ld.param.u64 	%rd70, [_ZN3cub18CUB_300001_SM_10006detail9transform16transform_kernelINS2_10policy_hubILb0EN4cuda3std3__45tupleIJN6thrust24THRUST_300001_SM_1000_NS6detail15normal_iteratorINSA_10device_ptrIdEEEESF_EEEE10policy1000ElNS7_5minusIdEESF_JPdSL_EEEvT0_iT1_T2_DpNS2_10kernel_argIT3_EE_param_0];
	ld.param.u64 	%rd69, [_ZN3cub18CUB_300001_SM_10006detail9transform16transform_kernelINS2_10policy_hubILb0EN4cuda3std3__45tupleIJN6thrust24THRUST_300001_SM_1000_NS6detail15normal_iteratorINSA_10device_ptrIdEEEESF_EEEE10policy1000ElNS7_5minusIdEESF_JPdSL_EEEvT0_iT1_T2_DpNS2_10kernel_argIT3_EE_param_5+8];
	ld.param.u64 	%rd67, [_ZN3cub18CUB_300001_SM_10006detail9transform16transform_kernelINS2_10policy_hubILb0EN4cuda3std3__45tupleIJN6thrust24THRUST_300001_SM_1000_NS6detail15normal_iteratorINSA_10device_ptrIdEEEESF_EEEE10policy1000ElNS7_5minusIdEESF_JPdSL_EEEvT0_iT1_T2_DpNS2_10kernel_argIT3_EE_param_4+8];
	ld.param.u64 	%rd71, [_ZN3cub18CUB_300001_SM_10006detail9transform16transform_kernelINS2_10policy_hubILb0EN4cuda3std3__45tupleIJN6thrust24THRUST_300001_SM_1000_NS6detail15normal_iteratorINSA_10device_ptrIdEEEESF_EEEE10policy1000ElNS7_5minusIdEESF_JPdSL_EEEvT0_iT1_T2_DpNS2_10kernel_argIT3_EE_param_3];
	ld.param.u32 	%r68, [_ZN3cub18CUB_300001_SM_10006detail9transform16transform_kernelINS2_10policy_hubILb0EN4cuda3std3__45tupleIJN6thrust24THRUST_300001_SM_1000_NS6detail15normal_iteratorINSA_10device_ptrIdEEEESF_EEEE10policy1000ElNS7_5minusIdEESF_JPdSL_EEEvT0_iT1_T2_DpNS2_10kernel_argIT3_EE_param_1];
	cvta.to.global.u64 	%rd1, %rd71;
	cvt.u32.u64 	%r1, %rd67;
	cvt.u32.u64 	%r2, %rd69;
	shl.b32 	%r3, %r68, 7;
	mov.u32 	%r69, %ctaid.x;
	cvt.u64.u32 	%rd72, %r69;
	cvt.s64.s32 	%rd73, %r3;
	mul.lo.s64 	%rd4, %rd73, %rd72;
	sub.s64 	%rd74, %rd70, %rd4;
	min.s64 	%rd75, %rd74, %rd73;
	cvt.u32.u64 	%r4, %rd75;
	setp.eq.s32 	%p1, %r69, 0;
	add.s32 	%r71, %r69, 2;
	mov.u32 	%r72, %nctaid.x;
	setp.ge.u32 	%p2, %r71, %r72;
	shl.b32 	%r5, %r68, 10;
	or.pred  	%p3, %p1, %p2;
	@%p3 bra 	$L__BB3_5;
	mov.b32 	%r132, -1;
	// begin inline asm
	{
	 .reg .pred P_OUT; 
	elect.sync _|P_OUT, %r132;
	selp.b32 %r131, 1, 0, P_OUT; 
}
	// end inline asm
	mov.u32 	%r133, %tid.x;
	setp.gt.u32 	%p18, %r133, 31;
	setp.eq.s32 	%p19, %r131, 0;
	or.pred  	%p20, %p18, %p19;
	@%p20 bra 	$L__BB3_3;
	mov.u32 	%r134, _ZZN3cub18CUB_300001_SM_10006detail9transform23transform_kernel_ublkcpINS2_19async_copy_policy_tILi128EEElN4cuda3std3__45minusIdEEN6thrust24THRUST_300001_SM_1000_NS6detail15normal_iteratorINSC_10device_ptrIdEEEEJddEEEvT0_iT1_T2_DpNS2_16aligned_base_ptrIT3_EEE3bar;
	mov.b32 	%r135, 1;
	// begin inline asm
	mbarrier.init.shared.b64 [%r134], %r135;
	// end inline asm
	// begin inline asm
	fence.proxy.async.shared::cta; // 6.
	// end inline asm
	shl.b64 	%rd126, %rd4, 3;
	add.s32 	%r144, %r5, 15;
	add.s32 	%r145, %r144, %r1;
	and.b32  	%r137, %r145, -16;
	cvta.to.global.u64 	%rd127, %rd66;
	add.s64 	%rd123, %rd127, %rd126;
	mov.u32 	%r136, _ZN3cub18CUB_300001_SM_10006detail9transform4smemE;
	// begin inline asm
	cp.async.bulk.shared::cluster.global.mbarrier::complete_tx::bytes [%r136], [%rd123], %r137, [%r134];
	// end inline asm
	add.s32 	%r146, %r144, %r2;
	and.b32  	%r140, %r146, -16;
	add.s32 	%r147, %r136, %r5;
	add.s32 	%r139, %r147, 128;
	cvta.to.global.u64 	%rd128, %rd68;
	add.s64 	%rd124, %rd128, %rd126;
	// begin inline asm
	cp.async.bulk.shared::cluster.global.mbarrier::complete_tx::bytes [%r139], [%rd124], %r140, [%r134];
	// end inline asm
	add.s32 	%r143, %r140, %r137;
	// begin inline asm
	mbarrier.arrive.expect_tx.release.cta.shared::cta.b64 %rd125, [%r134], %r143; // 8. 
	// end inline asm
$L__BB3_3:
	bar.sync 	0;
	mov.u32 	%r149, _ZZN3cub18CUB_300001_SM_10006detail9transform23transform_kernel_ublkcpINS2_19async_copy_policy_tILi128EEElN4cuda3std3__45minusIdEEN6thrust24THRUST_300001_SM_1000_NS6detail15normal_iteratorINSC_10device_ptrIdEEEEJddEEEvT0_iT1_T2_DpNS2_16aligned_base_ptrIT3_EEE3bar;
$L__BB3_4:
	mov.b32 	%r150, 0;
	// begin inline asm
	{
	 .reg .pred P_OUT; 
	mbarrier.try_wait.parity.shared::cta.b64  P_OUT, [%r149], %r150;                                // 7a. 
	selp.b32 %r148, 1, 0, P_OUT; 
}
	// end inline asm
	setp.eq.s32 	%p21, %r148, 0;
	@%p21 bra 	$L__BB3_4;
	bra.uni 	$L__BB3_26;
$L__BB3_5:
	cvt.s64.s32 	%rd5, %r1;
	shl.b32 	%r74, %r4, 3;
	cvt.s64.s32 	%rd76, %r74;
	shr.u64 	%rd6, %rd76, 3;
	mov.u32 	%r6, %ntid.x;
	mov.u32 	%r7, %ntid.y;
	mul.lo.s32 	%r75, %r6, %r7;
	mov.u32 	%r8, %ntid.z;
	mul.lo.s32 	%r9, %r75, %r8;
	mov.u32 	%r76, %tid.x;
	mov.u32 	%r77, %tid.y;
	mov.u32 	%r78, %tid.z;
	mad.lo.s32 	%r79, %r78, %r7, %r77;
	mad.lo.s32 	%r80, %r79, %r6, %r76;
	cvt.u64.u32 	%rd146, %r80;
	setp.le.u64 	%p4, %rd6, %rd146;
	@%p4 bra 	$L__BB3_15;
	cvt.u32.u64 	%r81, %rd146;
	cvt.u64.u32 	%rd8, %r9;
	add.s32 	%r82, %r81, %r9;
	cvt.u64.u32 	%rd77, %r82;
	max.u64 	%rd78, %rd6, %rd77;
	setp.gt.u64 	%p5, %rd6, %rd77;
	selp.u64 	%rd9, 1, 0, %p5;
	add.s64 	%rd79, %rd9, %rd77;
	sub.s64 	%rd10, %rd78, %rd79;
	and.b64  	%rd80, %rd10, -4294967296;
	setp.ne.s64 	%p6, %rd80, 0;
	@%p6 bra 	$L__BB3_8;
	cvt.u32.u64 	%r83, %rd8;
	cvt.u32.u64 	%r84, %rd10;
	div.u32 	%r85, %r84, %r83;
	cvt.u64.u32 	%rd135, %r85;
	bra.uni 	$L__BB3_9;
$L__BB3_8:
	div.u64 	%rd135, %rd10, %rd8;
$L__BB3_9:
	add.s64 	%rd14, %rd135, %rd9;
	and.b64  	%rd81, %rd14, 3;
	setp.eq.s64 	%p7, %rd81, 3;
	mov.u64 	%rd139, %rd146;
	@%p7 bra 	$L__BB3_12;
	shl.b64 	%rd82, %rd4, 3;
	shl.b64 	%rd83, %rd146, 3;
	add.s64 	%rd84, %rd82, %rd83;
	add.s64 	%rd85, %rd84, %rd5;
	add.s64 	%rd137, %rd66, %rd85;
	shl.b64 	%rd16, %rd8, 3;
	mov.u32 	%r87, _ZN3cub18CUB_300001_SM_10006detail9transform4smemE;
	add.s32 	%r88, %r1, %r87;
	shl.b32 	%r89, %r81, 3;
	add.s32 	%r163, %r88, %r89;
	mul.lo.s32 	%r90, %r8, %r7;
	mul.lo.s32 	%r91, %r90, %r6;
	shl.b32 	%r11, %r91, 3;
	add.s64 	%rd86, %rd14, 1;
	and.b64  	%rd87, %rd86, 3;
	neg.s64 	%rd136, %rd87;
	mov.u64 	%rd139, %rd146;
$L__BB3_11:
	.pragma "nounroll";
	// begin inline asm
	cp.async.ca.shared.global [%r163], [%rd137], 8, 8;
	// end inline asm
	add.s64 	%rd139, %rd139, %rd8;
	add.s64 	%rd137, %rd137, %rd16;
	add.s32 	%r163, %r163, %r11;
	add.s64 	%rd136, %rd136, 1;
	setp.ne.s64 	%p8, %rd136, 0;
	@%p8 bra 	$L__BB3_11;
$L__BB3_12:
	setp.lt.u64 	%p9, %rd14, 3;
	@%p9 bra 	$L__BB3_15;
	shl.b64 	%rd25, %rd8, 2;
	shl.b64 	%rd89, %rd4, 3;
	shl.b64 	%rd90, %rd139, 3;
	add.s64 	%rd26, %rd89, %rd90;
	shl.b64 	%rd91, %rd8, 3;
	add.s64 	%rd27, %rd26, %rd91;
	shl.b64 	%rd92, %rd8, 4;
	add.s64 	%rd28, %rd26, %rd92;
	add.s64 	%rd93, %rd139, %rd4;
	shl.b64 	%rd94, %rd93, 3;
	mad.lo.s64 	%rd29, %rd8, 24, %rd94;
	mov.u32 	%r93, _ZN3cub18CUB_300001_SM_10006detail9transform4smemE;
	add.s32 	%r94, %r1, %r93;
	mul.lo.s32 	%r95, %r8, %r7;
	mul.lo.s32 	%r96, %r95, %r6;
	shl.b32 	%r97, %r96, 3;
	cvt.u32.u64 	%r98, %rd139;
	shl.b32 	%r99, %r98, 3;
	add.s32 	%r164, %r94, %r99;
	add.s32 	%r167, %r164, %r97;
	shl.b32 	%r15, %r96, 5;
	shl.b32 	%r100, %r96, 4;
	add.s32 	%r166, %r164, %r100;
	mad.lo.s32 	%r165, %r96, 24, %r164;
	cvt.s64.s32 	%rd95, %r1;
	add.s64 	%rd140, %rd66, %rd95;
$L__BB3_14:
	add.s64 	%rd96, %rd140, %rd26;
	// begin inline asm
	cp.async.ca.shared.global [%r164], [%rd96], 8, 8;
	// end inline asm
	add.s64 	%rd97, %rd140, %rd27;
	// begin inline asm
	cp.async.ca.shared.global [%r167], [%rd97], 8, 8;
	// end inline asm
	add.s64 	%rd98, %rd140, %rd28;
	// begin inline asm
	cp.async.ca.shared.global [%r166], [%rd98], 8, 8;
	// end inline asm
	add.s64 	%rd99, %rd140, %rd29;
	// begin inline asm
	cp.async.ca.shared.global [%r165], [%rd99], 8, 8;
	// end inline asm
	add.s64 	%rd139, %rd139, %rd25;
	mul.wide.u32 	%rd100, %r9, 32;
	add.s64 	%rd140, %rd140, %rd100;
	add.s32 	%r167, %r167, %r15;
	add.s32 	%r166, %r166, %r15;
	add.s32 	%r165, %r165, %r15;
	add.s32 	%r164, %r164, %r15;
	setp.lt.u64 	%p10, %rd139, %rd6;
	@%p10 bra 	$L__BB3_14;
$L__BB3_15:
	setp.le.u64 	%p11, %rd6, %rd146;
	// begin inline asm
	cp.async.commit_group;
	// end inline asm
	cvt.s64.s32 	%rd35, %r2;
	@%p11 bra 	$L__BB3_25;
	cvt.u32.u64 	%r105, %rd146;
	cvt.u64.u32 	%rd36, %r9;
	add.s32 	%r106, %r105, %r9;
	cvt.u64.u32 	%rd101, %r106;
	max.u64 	%rd102, %rd6, %rd101;
	setp.gt.u64 	%p12, %rd6, %rd101;
	selp.u64 	%rd37, 1, 0, %p12;
	add.s64 	%rd103, %rd37, %rd101;
	sub.s64 	%rd38, %rd102, %rd103;
	and.b64  	%rd104, %rd38, -4294967296;
	setp.ne.s64 	%p13, %rd104, 0;
	@%p13 bra 	$L__BB3_18;
	cvt.u32.u64 	%r107, %rd36;
	cvt.u32.u64 	%r108, %rd38;
	div.u32 	%r109, %r108, %r107;
	cvt.u64.u32 	%rd142, %r109;
	bra.uni 	$L__BB3_19;
$L__BB3_18:
	div.u64 	%rd142, %rd38, %rd36;
$L__BB3_19:
	add.s64 	%rd42, %rd142, %rd37;
	and.b64  	%rd105, %rd42, 3;
	setp.eq.s64 	%p14, %rd105, 3;
	@%p14 bra 	$L__BB3_22;
	shl.b64 	%rd106, %rd4, 3;
	shl.b64 	%rd107, %rd146, 3;
	add.s64 	%rd108, %rd106, %rd107;
	add.s64 	%rd109, %rd108, %rd35;
	add.s64 	%rd144, %rd68, %rd109;
	shl.b64 	%rd44, %rd36, 3;
	mov.u32 	%r111, _ZN3cub18CUB_300001_SM_10006detail9transform4smemE;
	add.s32 	%r112, %r2, %r111;
	add.s32 	%r113, %r112, %r5;
	shl.b32 	%r114, %r105, 3;
	add.s32 	%r168, %r113, %r114;
	mul.lo.s32 	%r115, %r8, %r7;
	mul.lo.s32 	%r116, %r115, %r6;
	shl.b32 	%r28, %r116, 3;
	add.s64 	%rd110, %rd42, 1;
	and.b64  	%rd111, %rd110, 3;
	neg.s64 	%rd143, %rd111;
$L__BB3_21:
	.pragma "nounroll";
	add.s32 	%r117, %r168, 128;
	// begin inline asm
	cp.async.ca.shared.global [%r117], [%rd144], 8, 8;
	// end inline asm
	add.s64 	%rd146, %rd146, %rd36;
	add.s64 	%rd144, %rd144, %rd44;
	add.s32 	%r168, %r168, %r28;
	add.s64 	%rd143, %rd143, 1;
	setp.ne.s64 	%p15, %rd143, 0;
	@%p15 bra 	$L__BB3_21;
$L__BB3_22:
	setp.lt.u64 	%p16, %rd42, 3;
	@%p16 bra 	$L__BB3_25;
	shl.b64 	%rd53, %rd36, 2;
	shl.b64 	%rd113, %rd4, 3;
	shl.b64 	%rd114, %rd146, 3;
	add.s64 	%rd54, %rd113, %rd114;
	shl.b64 	%rd115, %rd36, 3;
	add.s64 	%rd55, %rd54, %rd115;
	shl.b64 	%rd56, %rd36, 5;
	shl.b64 	%rd116, %rd36, 4;
	add.s64 	%rd57, %rd54, %rd116;
	add.s64 	%rd117, %rd146, %rd4;
	shl.b64 	%rd118, %rd117, 3;
	mad.lo.s64 	%rd58, %rd36, 24, %rd118;
	mov.u32 	%r118, _ZN3cub18CUB_300001_SM_10006detail9transform4smemE;
	add.s32 	%r119, %r2, %r118;
	mul.lo.s32 	%r120, %r8, %r7;
	mul.lo.s32 	%r121, %r120, %r6;
	shl.b32 	%r122, %r121, 3;
	cvt.u32.u64 	%r123, %rd146;
	shl.b32 	%r124, %r123, 3;
	add.s32 	%r125, %r119, %r5;
	add.s32 	%r169, %r125, %r124;
	add.s32 	%r172, %r169, %r122;
	shl.b32 	%r32, %r121, 5;
	shl.b32 	%r126, %r121, 4;
	add.s32 	%r171, %r169, %r126;
	mad.lo.s32 	%r170, %r121, 24, %r169;
	add.s64 	%rd147, %rd68, %rd35;
$L__BB3_24:
	add.s64 	%rd119, %rd147, %rd54;
	add.s32 	%r127, %r169, 128;
	// begin inline asm
	cp.async.ca.shared.global [%r127], [%rd119], 8, 8;
	// end inline asm
	add.s64 	%rd120, %rd147, %rd55;
	add.s32 	%r128, %r172, 128;
	// begin inline asm
	cp.async.ca.shared.global [%r128], [%rd120], 8, 8;
	// end inline asm
	add.s64 	%rd121, %rd147, %rd57;
	add.s32 	%r129, %r171, 128;
	// begin inline asm
	cp.async.ca.shared.global [%r129], [%rd121], 8, 8;
	// end inline asm
	add.s64 	%rd122, %rd147, %rd58;
	add.s32 	%r130, %r170, 128;
	// begin inline asm
	cp.async.ca.shared.global [%r130], [%rd122], 8, 8;
	// end inline asm
	add.s64 	%rd146, %rd146, %rd53;
	add.s64 	%rd147, %rd147, %rd56;
	add.s32 	%r172, %r172, %r32;
	add.s32 	%r171, %r171, %r32;
	add.s32 	%r170, %r170, %r32;
	add.s32 	%r169, %r169, %r32;
	setp.lt.u64 	%p17, %rd146, %rd6;
	@%p17 bra 	$L__BB3_24;
$L__BB3_25:
	// begin inline asm
	cp.async.commit_group;
	// end inline asm
	// begin inline asm
	cp.async.wait_group 0;
	// end inline asm
	barrier.sync 	0;
$L__BB3_26:
	setp.eq.s32 	%p22, %r3, %r4;
	@%p22 bra 	$L__BB3_32;
	setp.lt.s32 	%p23, %r68, 1;
	@%p23 bra 	$L__BB3_35;
	mov.u32 	%r177, %tid.x;
	neg.s32 	%r180, %r68;
	add.s32 	%r151, %r2, %r5;
	shl.b32 	%r152, %r177, 3;
	add.s32 	%r153, %r151, %r152;
	mov.u32 	%r154, _ZN3cub18CUB_300001_SM_10006detail9transform4smemE;
	add.s32 	%r155, %r153, %r154;
	add.s32 	%r179, %r155, 128;
	add.s32 	%r156, %r1, %r152;
	add.s32 	%r178, %r154, %r156;
	shl.b64 	%rd129, %rd4, 3;
	add.s64 	%rd64, %rd1, %rd129;
$L__BB3_29:
	.pragma "nounroll";
	setp.ge.s32 	%p24, %r177, %r4;
	@%p24 bra 	$L__BB3_31;
	ld.shared.f64 	%fd1, [%r178];
	ld.shared.f64 	%fd2, [%r179];
	sub.f64 	%fd3, %fd1, %fd2;
	mul.wide.s32 	%rd130, %r177, 8;
	add.s64 	%rd131, %rd64, %rd130;
	st.global.f64 	[%rd131], %fd3;
$L__BB3_31:
	add.s32 	%r180, %r180, 1;
	setp.ne.s32 	%p25, %r180, 0;
	add.s32 	%r179, %r179, 1024;
	add.s32 	%r178, %r178, 1024;
	add.s32 	%r177, %r177, 128;
	@%p25 bra 	$L__BB3_29;
	bra.uni 	$L__BB3_35;
$L__BB3_32:
	setp.lt.s32 	%p26, %r68, 1;
	@%p26 bra 	$L__BB3_35;
	mov.u32 	%r173, %tid.x;
	neg.s32 	%r176, %r68;
	add.s32 	%r157, %r2, %r5;
	shl.b32 	%r158, %r173, 3;
	add.s32 	%r159, %r157, %r158;
	mov.u32 	%r160, _ZN3cub18CUB_300001_SM_10006detail9transform4smemE;
	add.s32 	%r161, %r159, %r160;
	add.s32 	%r175, %r161, 128;
	add.s32 	%r162, %r1, %r158;
	add.s32 	%r174, %r160, %r162;
	shl.b64 	%rd132, %rd4, 3;
	add.s64 	%rd65, %rd1, %rd132;
$L__BB3_34:
	.pragma "nounroll";
	mul.wide.s32 	%rd133, %r173, 8;
	add.s64 	%rd134, %rd65, %rd133;
	ld.shared.f64 	%fd4, [%r174];
	ld.shared.f64 	%fd5, [%r175];
	sub.f64 	%fd6, %fd4, %fd5;
	st.global.f64 	[%rd134], %fd6;
	add.s32 	%r176, %r176, 1;
	setp.eq.s32 	%p27, %r176, 0;
	add.s32 	%r175, %r175, 1024;
	add.s32 	%r174, %r174, 1024;
	add.s32 	%r173, %r173, 128;
	@%p27 bra 	$L__BB3_35;
	bra.uni 	$L__BB3_34;
$L__BB3_35:
	ret;

}
	// .globl	_ZN3cub18CUB_300001_SM_10006detail9transform16transform_kernelINS2_10policy_hubILb1EN4cuda3std3__45tupleIJN6thrust24THRUST_300001_SM_1000_NS6detail15normal_iteratorINSA_10device_ptrIdEEEEEEEE10policy1000Ei9custom_opSF_JPdEEEvT0_iT1_T2_DpNS2_10kernel_argIT3_EE
.visible .entry _ZN3cub18CUB_300001_SM_10006detail9transform16transform_kernelINS2_10policy_hubILb1EN4cuda3std3__45tupleIJN6thrust24THRUST_300001_SM_1000_NS6detail15normal_iteratorINSA_10device_ptrIdEEEEEEEE10policy1000Ei9custom_opSF_JPdEEEvT0_iT1_T2_DpNS2_10kernel_argIT3_EE(
	.param .u32 _ZN3cub18CUB_300001_SM_10006detail9transform16transform_kernelINS2_10policy_hubILb1EN4cuda3std3__45tupleIJN6thrust24THRUST_300001_SM_1000_NS6detail15normal_iteratorINSA_10device_ptrIdEEEEEEEE10policy1000Ei9custom_opSF_JPdEEEvT0_iT1_T2_DpNS2_10kernel_argIT3_EE_param_0,
	.param .u32 _ZN3cub18CUB_300001_SM_10006detail9transform16transform_kernelINS2_10policy_hubILb1EN4cuda3std3__45tupleIJN6thrust24THRUST_300001_SM_1000_NS6detail15normal_iteratorINSA_10device_ptrIdEEEEEEEE10policy1000Ei9custom_opSF_JPdEEEvT0_iT1_T2_DpNS2_10kernel_argIT3_EE_param_1,
	.param .align 8 .b8 _ZN3cub18CUB_300001_SM_10006detail9transform16transform_kernelINS2_10policy_hubILb1EN4cuda3std3__45tupleIJN6thrust24THRUST_300001_SM_1000_NS6detail15normal_iteratorINSA_10device_ptrIdEEEEEEEE10policy1000Ei9custom_opSF_JPdEEEvT0_iT1_T2_DpNS2_10kernel_argIT3_EE_param_2[8],
	.param .align 8 .b8 _ZN3cub18CUB_300001_SM_10006detail9transform16transform_kernelINS2_10policy_hubILb1EN4cuda3std3__45tupleIJN6thrust24THRUST_300001_SM_1000_NS6detail15normal_iteratorINSA_10device_ptrIdEEEEEEEE10policy1000Ei9custom_opSF_JPdEEEvT0_iT1_T2_DpNS2_10kernel_argIT3_EE_param_3[8],
	.param .align 8 .b8 _ZN3cub18CUB_300001_SM_10006detail9transform16transform_kernelINS2_10policy_hubILb1EN4cuda3std3__45tupleIJN6thrust24THRUST_300001_SM_1000_NS6detail15normal_iteratorINSA_10device_ptrIdEEEEEEEE10policy1000Ei9custom_opSF_JPdEEEvT0_iT1_T2_DpNS2_10kernel_argIT3_EE_param_4[16]
)
.maxntid 128
{
	.reg .pred 	%p<37>;
	.reg .b32 	%r<84>;
	.reg .b64 	%rd<65>;
	.reg .b64 	%fd<135>;

	ld.param.f64 	%fd2, [_ZN3cub18CUB_300001_SM_10006detail9transform16transform_kernelINS2_10policy_hubILb1EN4cuda3std3__45tupleIJN6thrust24THRUST_300001_SM_1000_NS6detail15normal_iteratorINSA_10device_ptrIdEEEEEEEE10policy1000Ei9custom_opSF_JPdEEEvT0_iT1_T2_DpNS2_10kernel_argIT3_EE_param_2];
	ld.param.u32 	%r50, [_ZN3cub18CUB_300001_SM_10006detail9transform16transform_kernelINS2_10policy_hubILb1EN4cuda3std3__45tupleIJN6thrust24THRUST_300001_SM_1000_NS6detail15normal_iteratorINSA_10device_ptrIdEEEEEEEE10policy1000Ei9custom_opSF_JPdEEEvT0_iT1_T2_DpNS2_10kernel_argIT3_EE_param_0];
	ld.param.u64 	%rd15, [_ZN3cub18CUB_300001_SM_10006detail9transform16transform_kernelINS2_10policy_hubILb1EN4cuda3std3__45tupleIJN6thrust24THRUST_300001_SM_1000_NS6detail15normal_iteratorINSA_10device_ptrIdEEEEEEEE10policy1000Ei9custom_opSF_JPdEEEvT0_iT1_T2_DpNS2_10kernel_argIT3_EE_param_4];
	ld.param.u64 	%rd16, [_ZN3cub18CUB_300001_SM_10006detail9transform16transform_kernelINS2_10policy_hubILb1EN4cuda3std3__45tupleIJN6thrust24THRUST_300001_SM_1000_NS6detail15normal_iteratorINSA_10device_ptrIdEEEEEEEE10policy1000Ei9custom_opSF_JPdEEEvT0_iT1_T2_DpNS2_10kernel_argIT3_EE_param_3];
	ld.param.u32 	%r49, [_ZN3cub18CUB_300001_SM_10006detail9transform16transform_kernelINS2_10policy_hubILb1EN4cuda3std3__45tupleIJN6thrust24THRUST_300001_SM_1000_NS6detail15normal_iteratorINSA_10device_ptrIdEEEEEEEE10policy1000Ei9custom_opSF_JPdEEEvT0_iT1_T2_DpNS2_10kernel_argIT3_EE_param_1];
	cvta.to.global.u64 	%rd1, %rd16;
	cvta.to.global.u64 	%rd2, %rd15;
	shl.b32 	%r1, %r49, 7;
	mov.u32 	%r51, %ctaid.x;
	mul.lo.s32 	%r2, %r1, %r51;
	sub.s32 	%r3, %r50, %r2;
	min.s32 	%r4, %r1, %r3;
	shl.b32 	%r5, %r4, 3;
	mov.u32 	%r6, %tid.x;
	shl.b32 	%r72, %r6, 7;
	setp.ge.s32 	%p1, %r72, %r5;
	@%p1 bra 	$L__BB4_3;
	mul.wide.u32 	%rd17, %r6, 128;
	add.s64 	%rd18, %rd2, %rd17;
	mul.wide.s32 	%rd19, %r2, 8;
	add.s64 	%rd63, %rd18, %rd19;
$L__BB4_2:
	.pragma "nounroll";
	// begin inline asm
	prefetch.global.L2 [%rd63];
	// end inline asm
	add.s32 	%r72, %r72, 16384;
	add.s64 	%rd63, %rd63, 16384;
	setp.lt.s32 	%p2, %r72, %r5;
	@%p2 bra 	$L__BB4_2;
$L__BB4_3:
	mul.wide.s32 	%rd21, %r2, 8;
	add.s64 	%rd6, %rd2, %rd21;
	add.s64 	%rd7, %rd1, %rd21;
	setp.gt.s32 	%p3, %r1, %r3;
	@%p3 bra 	$L__BB4_17;
	setp.lt.s32 	%p4, %r49, 1;
	@%p4 bra 	$L__BB4_58;
	and.b32  	%r10, %r49, 15;
	setp.lt.u32 	%p5, %r49, 16;
	mov.b32 	%r79, 0;
	@%p5 bra 	$L__BB4_8;
	and.b32  	%r79, %r49, 2147483632;
	neg.s32 	%r74, %r79;
	add.s32 	%r73, %r6, 1152;
	mul.wide.u32 	%rd64, %r6, 8;
$L__BB4_7:
	.pragma "nounroll";
	mul.wide.s32 	%rd22, %r73, 8;
	add.s64 	%rd23, %rd22, 3072;
	add.s64 	%rd24, %rd6, %rd64;
	ld.global.f64 	%fd3, [%rd24];
	sub.f64 	%fd4, %fd3, %fd2;
	mul.f64 	%fd5, %fd4, %fd4;
	add.s64 	%rd25, %rd7, %rd64;
	st.global.f64 	[%rd25], %fd5;
	ld.global.f64 	%fd6, [%rd24+1024];
	sub.f64 	%fd7, %fd6, %fd2;
	mul.f64 	%fd8, %fd7, %fd7;
	st.global.f64 	[%rd25+1024], %fd8;
	ld.global.f64 	%fd9, [%rd24+2048];
	sub.f64 	%fd10, %fd9, %fd2;
	mul.f64 	%fd11, %fd10, %fd10;
	st.global.f64 	[%rd25+2048], %fd11;
	ld.global.f64 	%fd12, [%rd24+3072];
	sub.f64 	%fd13, %fd12, %fd2;
	mul.f64 	%fd14, %fd13, %fd13;
	st.global.f64 	[%rd25+3072], %fd14;
	ld.global.f64 	%fd15, [%rd24+4096];
	sub.f64 	%fd16, %fd15, %fd2;
	mul.f64 	%fd17, %fd16, %fd16;
	st.global.f64 	[%rd25+4096], %fd17;
	ld.global.f64 	%fd18, [%rd24+5120];
	sub.f64 	%fd19, %fd18, %fd2;
	mul.f64 	%fd20, %fd19, %fd19;
	st.global.f64 	[%rd25+5120], %fd20;
	ld.global.f64 	%fd21, [%rd24+6144];
	sub.f64 	%fd22, %fd21, %fd2;
	mul.f64 	%fd23, %fd22, %fd22;
	st.global.f64 	[%rd25+6144], %fd23;
	ld.global.f64 	%fd24, [%rd24+7168];
	sub.f64 	%fd25, %fd24, %fd2;
	mul.f64 	%fd26, %fd25, %fd25;
	st.global.f64 	[%rd25+7168], %fd26;
	ld.global.f64 	%fd27, [%rd24+8192];
	sub.f64 	%fd28, %fd27, %fd2;
	mul.f64 	%fd29, %fd28, %fd28;
	st.global.f64 	[%rd25+8192], %fd29;
	add.s64 	%rd26, %rd6, %rd23;
	ld.global.f64 	%fd30, [%rd26+-3072];
	sub.f64 	%fd31, %fd30, %fd2;
	mul.f64 	%fd32, %fd31, %fd31;
	add.s64 	%rd27, %rd7, %rd23;
	st.global.f64 	[%rd27+-3072], %fd32;
	ld.global.f64 	%fd33, [%rd26+-2048];
	sub.f64 	%fd34, %fd33, %fd2;
	mul.f64 	%fd35, %fd34, %fd34;
	st.global.f64 	[%rd27+-2048], %fd35;
	ld.global.f64 	%fd36, [%rd26+-1024];
	sub.f64 	%fd37, %fd36, %fd2;
	mul.f64 	%fd38, %fd37, %fd37;
	st.global.f64 	[%rd27+-1024], %fd38;
	ld.global.f64 	%fd39, [%rd26];
	sub.f64 	%fd40, %fd39, %fd2;
	mul.f64 	%fd41, %fd40, %fd40;
	st.global.f64 	[%rd27], %fd41;
	ld.global.f64 	%fd42, [%rd26+1024];
	sub.f64 	%fd43, %fd42, %fd2;
	mul.f64 	%fd44, %fd43, %fd43;
	st.global.f64 	[%rd27+1024], %fd44;
	ld.global.f64 	%fd45, [%rd26+2048];
	sub.f64 	%fd46, %fd45, %fd2;
	mul.f64 	%fd47, %fd46, %fd46;
	st.global.f64 	[%rd27+2048], %fd47;
	ld.global.f64 	%fd48, [%rd26+3072];
	sub.f64 	%fd49, %fd48, %fd2;
	mul.f64 	%fd50, %fd49, %fd49;
	st.global.f64 	[%rd27+3072], %fd50;
	add.s32 	%r74, %r74, 16;
	add.s32 	%r73, %r73, 2048;
	add.s64 	%rd64, %rd64, 16384;
	setp.eq.s32 	%p6, %r74, 0;
	@%p6 bra 	$L__BB4_8;
	bra.uni 	$L__BB4_7;
$L__BB4_8:
	setp.eq.s32 	%p7, %r10, 0;
	@%p7 bra 	$L__BB4_58;
	and.b32  	%r37, %r49, 7;
	setp.lt.u32 	%p8, %r10, 8;
	@%p8 bra 	$L__BB4_11;
	shl.b32 	%r53, %r79, 7;
	add.s32 	%r54, %r53, %r6;
	mul.wide.s32 	%rd28, %r54, 8;
	add.s64 	%rd29, %rd6, %rd28;
	ld.global.f64 	%fd51, [%rd29];
	sub.f64 	%fd52, %fd51, %fd2;
	mul.f64 	%fd53, %fd52, %fd52;
	add.s64 	%rd30, %rd7, %rd28;
	st.global.f64 	[%rd30], %fd53;
	ld.global.f64 	%fd54, [%rd29+1024];
	sub.f64 	%fd55, %fd54, %fd2;
	mul.f64 	%fd56, %fd55, %fd55;
	st.global.f64 	[%rd30+1024], %fd56;
	ld.global.f64 	%fd57, [%rd29+2048];
	sub.f64 	%fd58, %fd57, %fd2;
	mul.f64 	%fd59, %fd58, %fd58;
	st.global.f64 	[%rd30+2048], %fd59;
	ld.global.f64 	%fd60, [%rd29+3072];
	sub.f64 	%fd61, %fd60, %fd2;
	mul.f64 	%fd62, %fd61, %fd61;
	st.global.f64 	[%rd30+3072], %fd62;
	ld.global.f64 	%fd63, [%rd29+4096];
	sub.f64 	%fd64, %fd63, %fd2;
	mul.f64 	%fd65, %fd64, %fd64;
	st.global.f64 	[%rd30+4096], %fd65;
	ld.global.f64 	%fd66, [%rd29+5120];
	sub.f64 	%fd67, %fd66, %fd2;
	mul.f64 	%fd68, %fd67, %fd67;
	st.global.f64 	[%rd30+5120], %fd68;
	ld.global.f64 	%fd69, [%rd29+6144];
	sub.f64 	%fd70, %fd69, %fd2;
	mul.f64 	%fd71, %fd70, %fd70;
	st.global.f64 	[%rd30+6144], %fd71;
	ld.global.f64 	%fd72, [%rd29+7168];
	sub.f64 	%fd73, %fd72, %fd2;
	mul.f64 	%fd74, %fd73, %fd73;
	st.global.f64 	[%rd30+7168], %fd74;
	add.s32 	%r79, %r79, 8;
$L__BB4_11:
	setp.eq.s32 	%p9, %r37, 0;
	@%p9 bra 	$L__BB4_58;
	and.b32  	%r40, %r49, 3;
	setp.lt.u32 	%p10, %r37, 4;
	@%p10 bra 	$L__BB4_14;
	shl.b32 	%r55, %r79, 7;
	add.s32 	%r56, %r55, %r6;
	mul.wide.s32 	%rd31, %r56, 8;
	add.s64 	%rd32, %rd6, %rd31;
	ld.global.f64 	%fd75, [%rd32];
	sub.f64 	%fd76, %fd75, %fd2;
	mul.f64 	%fd77, %fd76, %fd76;
	add.s64 	%rd33, %rd7, %rd31;
	st.global.f64 	[%rd33], %fd77;
	ld.global.f64 	%fd78, [%rd32+1024];
	sub.f64 	%fd79, %fd78, %fd2;
	mul.f64 	%fd80, %fd79, %fd79;
	st.global.f64 	[%rd33+1024], %fd80;
	ld.global.f64 	%fd81, [%rd32+2048];
	sub.f64 	%fd82, %fd81, %fd2;
	mul.f64 	%fd83, %fd82, %fd82;
	st.global.f64 	[%rd33+2048], %fd83;
	ld.global.f64 	%fd84, [%rd32+3072];
	sub.f64 	%fd85, %fd84, %fd2;
	mul.f64 	%fd86, %fd85, %fd85;
	st.global.f64 	[%rd33+3072], %fd86;
	add.s32 	%r79, %r79, 4;
$L__BB4_14:
	setp.eq.s32 	%p11, %r40, 0;
	@%p11 bra 	$L__BB4_58;
	shl.b32 	%r57, %r79, 7;
	add.s32 	%r83, %r6, %r57;
	neg.s32 	%r82, %r40;
$L__BB4_16:
	.pragma "nounroll";
	mul.wide.s32 	%rd35, %r83, 8;
	add.s64 	%rd36, %rd7, %rd35;
	add.s64 	%rd37, %rd6, %rd35;
	ld.global.f64 	%fd87, [%rd37];
	sub.f64 	%fd88, %fd87, %fd2;
	mul.f64 	%fd89, %fd88, %fd88;
	st.global.f64 	[%rd36], %fd89;
	add.s32 	%r83, %r83, 128;
	add.s32 	%r82, %r82, 1;
	setp.ne.s32 	%p12, %r82, 0;
	@%p12 bra 	$L__BB4_16;
	bra.uni 	$L__BB4_58;
$L__BB4_17:
	setp.lt.s32 	%p13, %r49, 1;
	@%p13 bra 	$L__BB4_58;
	and.b32  	%r14, %r49, 7;
	setp.lt.u32 	%p14, %r49, 8;
	mov.b32 	%r76, 0;
	@%p14 bra 	$L__BB4_37;
	and.b32  	%r76, %r49, 2147483640;
	mov.b32 	%r75, 0;
$L__BB4_20:
	.pragma "nounroll";
	shl.b32 	%r60, %r75, 7;
	add.s32 	%r21, %r60, %r6;
	setp.ge.s32 	%p15, %r21, %r4;
	@%p15 bra 	$L__BB4_22;
	mul.wide.u32 	%rd38, %r21, 8;
	add.s64 	%rd39, %rd6, %rd38;
	ld.global.f64 	%fd90, [%rd39];
	sub.f64 	%fd91, %fd90, %fd2;
	mul.f64 	%fd92, %fd91, %fd91;
	add.s64 	%rd40, %rd7, %rd38;
	st.global.f64 	[%rd40], %fd92;
$L__BB4_22:
	add.s32 	%r61, %r21, 128;
	setp.ge.s32 	%p16, %r61, %r4;
	mul.wide.s32 	%rd41, %r61, 8;
	add.s64 	%rd11, %rd6, %rd41;
	add.s64 	%rd12, %rd7, %rd41;
	@%p16 bra 	$L__BB4_24;
	ld.global.f64 	%fd93, [%rd11];
	sub.f64 	%fd94, %fd93, %fd2;
	mul.f64 	%fd95, %fd94, %fd94;
	st.global.f64 	[%rd12], %fd95;
$L__BB4_24:
	add.s32 	%r62, %r21, 256;
	setp.ge.s32 	%p17, %r62, %r4;
	@%p17 bra 	$L__BB4_26;
	ld.global.f64 	%fd96, [%rd11+1024];
	sub.f64 	%fd97, %fd96, %fd2;
	mul.f64 	%fd98, %fd97, %fd97;
	st.global.f64 	[%rd12+1024], %fd98;
$L__BB4_26:
	add.s32 	%r63, %r21, 384;
	setp.ge.s32 	%p18, %r63, %r4;
	@%p18 bra 	$L__BB4_28;
	ld.global.f64 	%fd99, [%rd11+2048];
	sub.f64 	%fd100, %fd99, %fd2;
	mul.f64 	%fd101, %fd100, %fd100;
	st.global.f64 	[%rd12+2048], %fd101;
$L__BB4_28:
	add.s32 	%r64, %r21, 512;
	setp.ge.s32 	%p19, %r64, %r4;
	@%p19 bra 	$L__BB4_30;
	ld.global.f64 	%fd102, [%rd11+3072];
	sub.f64 	%fd103, %fd102, %fd2;
	mul.f64 	%fd104, %fd103, %fd103;
	st.global.f64 	[%rd12+3072], %fd104;
$L__BB4_30:
	add.s32 	%r65, %r21, 640;
	setp.ge.s32 	%p20, %r65, %r4;
	@%p20 bra 	$L__BB4_32;
	ld.global.f64 	%fd105, [%rd11+4096];
	sub.f64 	%fd106, %fd105, %fd2;
	mul.f64 	%fd107, %fd106, %fd106;
	st.global.f64 	[%rd12+4096], %fd107;
$L__BB4_32:
	add.s32 	%r66, %r21, 768;
	setp.ge.s32 	%p21, %r66, %r4;
	@%p21 bra 	$L__BB4_34;
	ld.global.f64 	%fd108, [%rd11+5120];
	sub.f64 	%fd109, %fd108, %fd2;
	mul.f64 	%fd110, %fd109, %fd109;
	st.global.f64 	[%rd12+5120], %fd110;
$L__BB4_34:
	add.s32 	%r67, %r21, 896;
	setp.ge.s32 	%p22, %r67, %r4;
	@%p22 bra 	$L__BB4_36;
	ld.global.f64 	%fd111, [%rd11+6144];
	sub.f64 	%fd112, %fd111, %fd2;
	mul.f64 	%fd113, %fd112, %fd112;
	st.global.f64 	[%rd12+6144], %fd113;
$L__BB4_36:
	add.s32 	%r75, %r75, 8;
	setp.ne.s32 	%p23, %r75, %r76;
	@%p23 bra 	$L__BB4_20;
$L__BB4_37:
	setp.eq.s32 	%p24, %r14, 0;
	@%p24 bra 	$L__BB4_58;
	and.b32  	%r24, %r49, 3;
	setp.lt.u32 	%p25, %r14, 4;
	@%p25 bra 	$L__BB4_48;
	shl.b32 	%r68, %r76, 7;
	add.s32 	%r25, %r68, %r6;
	setp.ge.s32 	%p26, %r25, %r4;
	@%p26 bra 	$L__BB4_41;
	mul.wide.s32 	%rd42, %r25, 8;
	add.s64 	%rd43, %rd6, %rd42;
	ld.global.f64 	%fd114, [%rd43];
	sub.f64 	%fd115, %fd114, %fd2;
	mul.f64 	%fd116, %fd115, %fd115;
	add.s64 	%rd44, %rd7, %rd42;
	st.global.f64 	[%rd44], %fd116;
$L__BB4_41:
	add.s32 	%r26, %r25, 128;
	setp.ge.s32 	%p27, %r26, %r4;
	@%p27 bra 	$L__BB4_43;
	mul.wide.s32 	%rd45, %r26, 8;
	add.s64 	%rd46, %rd6, %rd45;
	ld.global.f64 	%fd117, [%rd46];
	sub.f64 	%fd118, %fd117, %fd2;
	mul.f64 	%fd119, %fd118, %fd118;
	add.s64 	%rd47, %rd7, %rd45;
	st.global.f64 	[%rd47], %fd119;
$L__BB4_43:
	add.s32 	%r27, %r25, 256;
	setp.ge.s32 	%p28, %r27, %r4;
	@%p28 bra 	$L__BB4_45;
	mul.wide.s32 	%rd48, %r27, 8;
	add.s64 	%rd49, %rd6, %rd48;
	ld.global.f64 	%fd120, [%rd49];
	sub.f64 	%fd121, %fd120, %fd2;
	mul.f64 	%fd122, %fd121, %fd121;
	add.s64 	%rd50, %rd7, %rd48;
	st.global.f64 	[%rd50], %fd122;
$L__BB4_45:
	add.s32 	%r28, %r25, 384;
	setp.ge.s32 	%p29, %r28, %r4;
	@%p29 bra 	$L__BB4_47;
	mul.wide.s32 	%rd51, %r28, 8;
	add.s64 	%rd52, %rd6, %rd51;
	ld.global.f64 	%fd123, [%rd52];
	sub.f64 	%fd124, %fd123, %fd2;
	mul.f64 	%fd125, %fd124, %fd124;
	add.s64 	%rd53, %rd7, %rd51;
	st.global.f64 	[%rd53], %fd125;
$L__BB4_47:
	add.s32 	%r76, %r76, 4;
$L__BB4_48:
	setp.eq.s32 	%p30, %r24, 0;
	@%p30 bra 	$L__BB4_58;
	setp.eq.s32 	%p31, %r24, 1;
	@%p31 bra 	$L__BB4_55;
	shl.b32 	%r69, %r76, 7;
	add.s32 	%r31, %r69, %r6;
	setp.ge.s32 	%p32, %r31, %r4;
	@%p32 bra 	$L__BB4_52;
	mul.wide.s32 	%rd54, %r31, 8;
	add.s64 	%rd55, %rd6, %rd54;
	ld.global.f64 	%fd126, [%rd55];
	sub.f64 	%fd127, %fd126, %fd2;
	mul.f64 	%fd128, %fd127, %fd127;
	add.s64 	%rd56, %rd7, %rd54;
	st.global.f64 	[%rd56], %fd128;
$L__BB4_52:
	add.s32 	%r32, %r31, 128;
	setp.ge.s32 	%p33, %r32, %r4;
	@%p33 bra 	$L__BB4_54;
	mul.wide.s32 	%rd57, %r32, 8;
	add.s64 	%rd58, %rd6, %rd57;
	ld.global.f64 	%fd129, [%rd58];
	sub.f64 	%fd130, %fd129, %fd2;
	mul.f64 	%fd131, %fd130, %fd130;
	add.s64 	%rd59, %rd7, %rd57;
	st.global.f64 	[%rd59], %fd131;
$L__BB4_54:
	add.s32 	%r76, %r76, 2;
$L__BB4_55:
	and.b32  	%r70, %r49, 1;
	setp.eq.b32 	%p34, %r70, 1;
	not.pred 	%p35, %p34;
	@%p35 bra 	$L__BB4_58;
	shl.b32 	%r71, %r76, 7;
	add.s32 	%r35, %r71, %r6;
	setp.ge.s32 	%p36, %r35, %r4;
	@%p36 bra 	$L__BB4_58;
	mul.wide.s32 	%rd60, %r35, 8;
	add.s64 	%rd61, %rd6, %rd60;
	ld.global.f64 	%fd132, [%rd61];
	sub.f64 	%fd133, %fd132, %fd2;
	mul.f64 	%fd134, %fd133, %fd133;
	add.s64 	%rd62, %rd7, %rd60;
	st.global.f64 	[%rd62], %fd134;
$L__BB4_58:
	ret;

}
	// .globl	_ZN3cub18CUB_300001_SM_10006detail9transform16transform_kernelINS2_10policy_hubILb1EN4cuda3std3__45tupleIJN6thrust24THRUST_300001_SM_1000_NS6detail15normal_iteratorINSA_10device_ptrIdEEEEEEEE10policy1000El9custom_opSF_JPdEEEvT0_iT1_T2_DpNS2_10kernel_argIT3_EE
.visible .entry _ZN3cub18CUB_300001_SM_10006detail9transform16transform_kernelINS2_10policy_hubILb1EN4cuda3std3__45tupleIJN6thrust24THRUST_300001_SM_1000_NS6detail15normal_iteratorINSA_10device_ptrIdEEEEEEEE10policy1000El9custom_opSF_JPdEEEvT0_iT1_T2_DpNS2_10kernel_argIT3_EE(
	.param .u64 _ZN3cub18CUB_300001_SM_10006detail9transform16transform_kernelINS2_10policy_hubILb1EN4cuda3std3__45tupleIJN6thrust24THRUST_300001_SM_1000_NS6detail15normal_iteratorINSA_10device_ptrIdEEEEEEEE10policy1000El9custom_opSF_JPdEEEvT0_iT1_T2_DpNS2_10kernel_argIT3_EE_param_0,
	.param .u32 _ZN3cub18CUB_300001_SM_10006detail9transform16transform_kernelINS2_10policy_hubILb1EN4cuda3std3__45tupleIJN6thrust24THRUST_300001_SM_1000_NS6detail15normal_iteratorINSA_10device_ptrIdEEEEEEEE10policy1000El9custom_opSF_JPdEEEvT0_iT1_T2_DpNS2_10kernel_argIT3_EE_param_1,
	.param .align 8 .b8 _ZN3cub18CUB_300001_SM_10006detail9transform16transform_kernelINS2_10policy_hubILb1EN4cuda3std3__45tupleIJN6thrust24THRUST_300001_SM_1000_NS6detail15normal_iteratorINSA_10device_ptrIdEEEEEEEE10policy1000El9custom_opSF_JPdEEEvT0_iT1_T2_DpNS2_10kernel_argIT3_EE_param_2[8],
	.param .align 8 .b8 _ZN3cub18CUB_300001_SM_10006detail9transform16transform_kernelINS2_10policy_hubILb1EN4cuda3std3__45tupleIJN6thrust24THRUST_300001_SM_1000_NS6detail15normal_iteratorINSA_10device_ptrIdEEEEEEEE10policy1000El9custom_opSF_JPdEEEvT0_iT1_T2_DpNS2_10kernel_argIT3_EE_param_3[8],
	.param .align 8 .b8 _ZN3cub18CUB_300001_SM_10006detail9transform16transform_kernelINS2_10policy_hubILb1EN4cuda3std3__45tupleIJN6thrust24THRUST_300001_SM_1000_NS6detail15normal_iteratorINSA_10device_ptrIdEEEEEEEE10policy1000El9custom_opSF_JPdEEEvT0_iT1_T2_DpNS2_10kernel_argIT3_EE_param_4[16]
)
.maxntid 128
{
	.reg .pred 	%p<37>;
	.reg .b32 	%r<81>;
	.reg .b64 	%rd<71>;
	.reg .b64 	%fd<135>;

	ld.param.f64 	%fd2, [_ZN3cub18CUB_300001_SM_10006detail9transform16transform_kernelINS2_10policy_hubILb1EN4cuda3std3__45tupleIJN6thrust24THRUST_300001_SM_1000_NS6detail15normal_iteratorINSA_10device_ptrIdEEEEEEEE10policy1000El9custom_opSF_JPdEEEvT0_iT1_T2_DpNS2_10kernel_argIT3_EE_param_2];
	ld.param.u64 	%rd16, [_ZN3cub18CUB_300001_SM_10006detail9transform16transform_kernelINS2_10policy_hubILb1EN4cuda3std3__45tupleIJN6thrust24THRUST_300001_SM_1000_NS6detail15normal_iteratorINSA_10device_ptrIdEEEEEEEE10policy1000El9custom_opSF_JPdEEEvT0_iT1_T2_DpNS2_10kernel_argIT3_EE_param_0];
	ld.param.u64 	%rd17, [_ZN3cub18CUB_300001_SM_10006detail9transform16transform_kernelINS2_10policy_hubILb1EN4cuda3std3__45tupleIJN6thrust24THRUST_300001_SM_1000_NS6detail15normal_iteratorINSA_10device_ptrIdEEEEEEEE10policy1000El9custom_opSF_JPdEEEvT0_iT1_T2_DpNS2_10kernel_argIT3_EE_param_4];
	ld.param.u64 	%rd18, [_ZN3cub18CUB_300001_SM_10006detail9transform16transform_kernelINS2_10policy_hubILb1EN4cuda3std3__45tupleIJN6thrust24THRUST_300001_SM_1000_NS6detail15normal_iteratorINSA_10device_ptrIdEEEEEEEE10policy1000El9custom_opSF_JPdEEEvT0_iT1_T2_DpNS2_10kernel_argIT3_EE_param_3];
	ld.param.u32 	%r47, [_ZN3cub18CUB_300001_SM_10006detail9transform16transform_kernelINS2_10policy_hubILb1EN4cuda3std3__45tupleIJN6thrust24THRUST_300001_SM_1000_NS6detail15normal_iteratorINSA_10device_ptrIdEEEEEEEE10policy1000El9custom_opSF_JPdEEEvT0_iT1_T2_DpNS2_10kernel_argIT3_EE_param_1];
	cvta.to.global.u64 	%rd1, %rd18;
	cvta.to.global.u64 	%rd2, %rd17;
	shl.b32 	%r1, %r47, 7;
	mov.u32 	%r48, %ctaid.x;
	cvt.u64.u32 	%rd19, %r48;
	cvt.s64.s32 	%rd20, %r1;
	mul.lo.s64 	%rd3, %rd20, %rd19;
	sub.s64 	%rd21, %rd16, %rd3;
	min.s64 	%rd22, %rd21, %rd20;
	cvt.u32.u64 	%r2, %rd22;
	shl.b32 	%r3, %r2, 3;
	mov.u32 	%r4, %tid.x;
	shl.b32 	%r69, %r4, 7;
	setp.ge.s32 	%p1, %r69, %r3;
	@%p1 bra 	$L__BB5_3;
	shl.b64 	%rd23, %rd3, 3;
	add.s64 	%rd24, %rd2, %rd23;
	mul.wide.u32 	%rd25, %r4, 128;
	add.s64 	%rd69, %rd24, %rd25;
$L__BB5_2:
	.pragma "nounroll";
	// begin inline asm
	prefetch.global.L2 [%rd69];
	// end inline asm
	add.s32 	%r69, %r69, 16384;
	add.s64 	%rd69, %rd69, 16384;
	setp.lt.s32 	%p2, %r69, %r3;
	@%p2 bra 	$L__BB5_2;
$L__BB5_3:
	shl.b64 	%rd27, %rd3, 3;
	add.s64 	%rd7, %rd2, %rd27;
	add.s64 	%rd8, %rd1, %rd27;
	setp.eq.s32 	%p3, %r1, %r2;
	@%p3 bra 	$L__BB5_45;
	setp.lt.s32 	%p4, %r47, 1;
	@%p4 bra 	$L__BB5_58;
	and.b32  	%r8, %r47, 7;
	setp.lt.u32 	%p5, %r47, 8;
	mov.b32 	%r78, 0;
	@%p5 bra 	$L__BB5_24;
	and.b32  	%r78, %r47, 2147483640;
	mov.b32 	%r72, 0;
$L__BB5_7:
	.pragma "nounroll";
	shl.b32 	%r51, %r72, 7;
	add.s32 	%r19, %r51, %r4;
	setp.ge.s32 	%p6, %r19, %r2;
	@%p6 bra 	$L__BB5_9;
	mul.wide.u32 	%rd28, %r19, 8;
	add.s64 	%rd29, %rd7, %rd28;
	ld.global.f64 	%fd3, [%rd29];
	sub.f64 	%fd4, %fd3, %fd2;
	mul.f64 	%fd5, %fd4, %fd4;
	add.s64 	%rd30, %rd8, %rd28;
	st.global.f64 	[%rd30], %fd5;
$L__BB5_9:
	add.s32 	%r52, %r19, 128;
	setp.ge.s32 	%p7, %r52, %r2;
	mul.wide.s32 	%rd31, %r52, 8;
	add.s64 	%rd12, %rd7, %rd31;
	add.s64 	%rd13, %rd8, %rd31;
	@%p7 bra 	$L__BB5_11;
	ld.global.f64 	%fd6, [%rd12];
	sub.f64 	%fd7, %fd6, %fd2;
	mul.f64 	%fd8, %fd7, %fd7;
	st.global.f64 	[%rd13], %fd8;
$L__BB5_11:
	add.s32 	%r53, %r19, 256;
	setp.ge.s32 	%p8, %r53, %r2;
	@%p8 bra 	$L__BB5_13;
	ld.global.f64 	%fd9, [%rd12+1024];
	sub.f64 	%fd10, %fd9, %fd2;
	mul.f64 	%fd11, %fd10, %fd10;
	st.global.f64 	[%rd13+1024], %fd11;
$L__BB5_13:
	add.s32 	%r54, %r19, 384;
	setp.ge.s32 	%p9, %r54, %r2;
	@%p9 bra 	$L__BB5_15;
	ld.global.f64 	%fd12, [%rd12+2048];
	sub.f64 	%fd13, %fd12, %fd2;
	mul.f64 	%fd14, %fd13, %fd13;
	st.global.f64 	[%rd13+2048], %fd14;
$L__BB5_15:
	add.s32 	%r55, %r19, 512;
	setp.ge.s32 	%p10, %r55, %r2;
	@%p10 bra 	$L__BB5_17;
	ld.global.f64 	%fd15, [%rd12+3072];
	sub.f64 	%fd16, %fd15, %fd2;
	mul.f64 	%fd17, %fd16, %fd16;
	st.global.f64 	[%rd13+3072], %fd17;
$L__BB5_17:
	add.s32 	%r56, %r19, 640;
	setp.ge.s32 	%p11, %r56, %r2;
	@%p11 bra 	$L__BB5_19;
	ld.global.f64 	%fd18, [%rd12+4096];
	sub.f64 	%fd19, %fd18, %fd2;
	mul.f64 	%fd20, %fd19, %fd19;
	st.global.f64 	[%rd13+4096], %fd20;
$L__BB5_19:
	add.s32 	%r57, %r19, 768;
	setp.ge.s32 	%p12, %r57, %r2;
	@%p12 bra 	$L__BB5_21;
	ld.global.f64 	%fd21, [%rd12+5120];
	sub.f64 	%fd22, %fd21, %fd2;
	mul.f64 	%fd23, %fd22, %fd22;
	st.global.f64 	[%rd13+5120], %fd23;
$L__BB5_21:
	add.s32 	%r58, %r19, 896;
	setp.ge.s32 	%p13, %r58, %r2;
	@%p13 bra 	$L__BB5_23;
	ld.global.f64 	%fd24, [%rd12+6144];
	sub.f64 	%fd25, %fd24, %fd2;
	mul.f64 	%fd26, %fd25, %fd25;
	st.global.f64 	[%rd13+6144], %fd26;
$L__BB5_23:
	add.s32 	%r72, %r72, 8;
	setp.eq.s32 	%p14, %r72, %r78;
	@%p14 bra 	$L__BB5_24;
	bra.uni 	$L__BB5_7;
$L__BB5_24:
	setp.eq.s32 	%p15, %r8, 0;
	@%p15 bra 	$L__BB5_58;
	and.b32  	%r35, %r47, 3;
	setp.lt.u32 	%p16, %r8, 4;
	@%p16 bra 	$L__BB5_35;
	shl.b32 	%r59, %r78, 7;
	add.s32 	%r36, %r59, %r4;
	setp.ge.s32 	%p17, %r36, %r2;
	@%p17 bra 	$L__BB5_28;
	mul.wide.s32 	%rd32, %r36, 8;
	add.s64 	%rd33, %rd7, %rd32;
	ld.global.f64 	%fd27, [%rd33];
	sub.f64 	%fd28, %fd27, %fd2;
	mul.f64 	%fd29, %fd28, %fd28;
	add.s64 	%rd34, %rd8, %rd32;
	st.global.f64 	[%rd34], %fd29;
$L__BB5_28:
	add.s32 	%r37, %r36, 128;
	setp.ge.s32 	%p18, %r37, %r2;
	@%p18 bra 	$L__BB5_30;
	mul.wide.s32 	%rd35, %r37, 8;
	add.s64 	%rd36, %rd7, %rd35;
	ld.global.f64 	%fd30, [%rd36];
	sub.f64 	%fd31, %fd30, %fd2;
	mul.f64 	%fd32, %fd31, %fd31;
	add.s64 	%rd37, %rd8, %rd35;
	st.global.f64 	[%rd37], %fd32;
$L__BB5_30:
	add.s32 	%r38, %r36, 256;
	setp.ge.s32 	%p19, %r38, %r2;
	@%p19 bra 	$L__BB5_32;
	mul.wide.s32 	%rd38, %r38, 8;
	add.s64 	%rd39, %rd7, %rd38;
	ld.global.f64 	%fd33, [%rd39];
	sub.f64 	%fd34, %fd33, %fd2;
	mul.f64 	%fd35, %fd34, %fd34;
	add.s64 	%rd40, %rd8, %rd38;
	st.global.f64 	[%rd40], %fd35;
$L__BB5_32:
	add.s32 	%r39, %r36, 384;
	setp.ge.s32 	%p20, %r39, %r2;
	@%p20 bra 	$L__BB5_34;
	mul.wide.s32 	%rd41, %r39, 8;
	add.s64 	%rd42, %rd7, %rd41;
	ld.global.f64 	%fd36, [%rd42];
	sub.f64 	%fd37, %fd36, %fd2;
	mul.f64 	%fd38, %fd37, %fd37;
	add.s64 	%rd43, %rd8, %rd41;
	st.global.f64 	[%rd43], %fd38;
$L__BB5_34:
	add.s32 	%r78, %r78, 4;
$L__BB5_35:
	setp.eq.s32 	%p21, %r35, 0;
	@%p21 bra 	$L__BB5_58;
	setp.eq.s32 	%p22, %r35, 1;
	@%p22 bra 	$L__BB5_42;
	shl.b32 	%r60, %r78, 7;
	add.s32 	%r42, %r60, %r4;
	setp.ge.s32 	%p23, %r42, %r2;
	@%p23 bra 	$L__BB5_39;
	mul.wide.s32 	%rd44, %r42, 8;
	add.s64 	%rd45, %rd7, %rd44;
	ld.global.f64 	%fd39, [%rd45];
	sub.f64 	%fd40, %fd39, %fd2;
	mul.f64 	%fd41, %fd40, %fd40;
	add.s64 	%rd46, %rd8, %rd44;
	st.global.f64 	[%rd46], %fd41;
$L__BB5_39:
	add.s32 	%r43, %r42, 128;
	setp.ge.s32 	%p24, %r43, %r2;
	@%p24 bra 	$L__BB5_41;
	mul.wide.s32 	%rd47, %r43, 8;
	add.s64 	%rd48, %rd7, %rd47;
	ld.global.f64 	%fd42, [%rd48];
	sub.f64 	%fd43, %fd42, %fd2;
	mul.f64 	%fd44, %fd43, %fd43;
	add.s64 	%rd49, %rd8, %rd47;
	st.global.f64 	[%rd49], %fd44;
$L__BB5_41:
	add.s32 	%r78, %r78, 2;
$L__BB5_42:
	and.b32  	%r61, %r47, 1;
	setp.eq.b32 	%p25, %r61, 1;
	not.pred 	%p26, %p25;
	@%p26 bra 	$L__BB5_58;
	shl.b32 	%r62, %r78, 7;
	add.s32 	%r46, %r62, %r4;
	setp.ge.s32 	%p27, %r46, %r2;
	@%p27 bra 	$L__BB5_58;
	mul.wide.s32 	%rd50, %r46, 8;
	add.s64 	%rd51, %rd7, %rd50;
	ld.global.f64 	%fd45, [%rd51];
	sub.f64 	%fd46, %fd45, %fd2;
	mul.f64 	%fd47, %fd46, %fd46;
	add.s64 	%rd52, %rd8, %rd50;
	st.global.f64 	[%rd52], %fd47;
	bra.uni 	$L__BB5_58;
$L__BB5_45:
	setp.lt.s32 	%p28, %r47, 1;
	@%p28 bra 	$L__BB5_58;
	and.b32  	%r10, %r47, 15;
	setp.lt.u32 	%p29, %r47, 16;
	mov.b32 	%r74, 0;
	@%p29 bra 	$L__BB5_49;
	and.b32  	%r74, %r47, 2147483632;
	neg.s32 	%r71, %r74;
	add.s32 	%r70, %r4, 1152;
	mul.wide.u32 	%rd70, %r4, 8;
$L__BB5_48:
	.pragma "nounroll";
	mul.wide.s32 	%rd53, %r70, 8;
	add.s64 	%rd54, %rd53, 3072;
	add.s64 	%rd55, %rd7, %rd70;
	ld.global.f64 	%fd48, [%rd55];
	sub.f64 	%fd49, %fd48, %fd2;
	mul.f64 	%fd50, %fd49, %fd49;
	add.s64 	%rd56, %rd8, %rd70;
	st.global.f64 	[%rd56], %fd50;
	ld.global.f64 	%fd51, [%rd55+1024];
	sub.f64 	%fd52, %fd51, %fd2;
	mul.f64 	%fd53, %fd52, %fd52;
	st.global.f64 	[%rd56+1024], %fd53;
	ld.global.f64 	%fd54, [%rd55+2048];
	sub.f64 	%fd55, %fd54, %fd2;
	mul.f64 	%fd56, %fd55, %fd55;
	st.global.f64 	[%rd56+2048], %fd56;
	ld.global.f64 	%fd57, [%rd55+3072];
	sub.f64 	%fd58, %fd57, %fd2;
	mul.f64 	%fd59, %fd58, %fd58;
	st.global.f64 	[%rd56+3072], %fd59;
	ld.global.f64 	%fd60, [%rd55+4096];
	sub.f64 	%fd61, %fd60, %fd2;
	mul.f64 	%fd62, %fd61, %fd61;
	st.global.f64 	[%rd56+4096], %fd62;
	ld.global.f64 	%fd63, [%rd55+5120];
	sub.f64 	%fd64, %fd63, %fd2;
	mul.f64 	%fd65, %fd64, %fd64;
	st.global.f64 	[%rd56+5120], %fd65;
	ld.global.f64 	%fd66, [%rd55+6144];
	sub.f64 	%fd67, %fd66, %fd2;
	mul.f64 	%fd68, %fd67, %fd67;
	st.global.f64 	[%rd56+6144], %fd68;
	ld.global.f64 	%fd69, [%rd55+7168];
	sub.f64 	%fd70, %fd69, %fd2;
	mul.f64 	%fd71, %fd70, %fd70;
	st.global.f64 	[%rd56+7168], %fd71;
	ld.global.f64 	%fd72, [%rd55+8192];
	sub.f64 	%fd73, %fd72, %fd2;
	mul.f64 	%fd74, %fd73, %fd73;
	st.global.f64 	[%rd56+8192], %fd74;
	add.s64 	%rd57, %rd7, %rd54;
	ld.global.f64 	%fd75, [%rd57+-3072];
	sub.f64 	%fd76, %fd75, %fd2;
	mul.f64 	%fd77, %fd76, %fd76;
	add.s64 	%rd58, %rd8, %rd54;
	st.global.f64 	[%rd58+-3072], %fd77;
	ld.global.f64 	%fd78, [%rd57+-2048];
	sub.f64 	%fd79, %fd78, %fd2;
	mul.f64 	%fd80, %fd79, %fd79;
	st.global.f64 	[%rd58+-2048], %fd80;
	ld.global.f64 	%fd81, [%rd57+-1024];
	sub.f64 	%fd82, %fd81, %fd2;
	mul.f64 	%fd83, %fd82, %fd82;
	st.global.f64 	[%rd58+-1024], %fd83;
	ld.global.f64 	%fd84, [%rd57];
	sub.f64 	%fd85, %fd84, %fd2;
	mul.f64 	%fd86, %fd85, %fd85;
	st.global.f64 	[%rd58], %fd86;
	ld.global.f64 	%fd87, [%rd57+1024];
	sub.f64 	%fd88, %fd87, %fd2;
	mul.f64 	%fd89, %fd88, %fd88;
	st.global.f64 	[%rd58+1024], %fd89;
	ld.global.f64 	%fd90, [%rd57+2048];
	sub.f64 	%fd91, %fd90, %fd2;
	mul.f64 	%fd92, %fd91, %fd91;
	st.global.f64 	[%rd58+2048], %fd92;
	ld.global.f64 	%fd93, [%rd57+3072];
	sub.f64 	%fd94, %fd93, %fd2;
	mul.f64 	%fd95, %fd94, %fd94;
	st.global.f64 	[%rd58+3072], %fd95;
	add.s32 	%r71, %r71, 16;
	add.s32 	%r70, %r70, 2048;
	add.s64 	%rd70, %rd70, 16384;
	setp.eq.s32 	%p30, %r71, 0;
	@%p30 bra 	$L__BB5_49;
	bra.uni 	$L__BB5_48;
$L__BB5_49:
	setp.eq.s32 	%p31, %r10, 0;
	@%p31 bra 	$L__BB5_58;
	and.b32  	%r22, %r47, 7;
	setp.lt.u32 	%p32, %r10, 8;
	@%p32 bra 	$L__BB5_52;
	shl.b32 	%r64, %r74, 7;
	add.s32 	%r65, %r64, %r4;
	mul.wide.s32 	%rd59, %r65, 8;
	add.s64 	%rd60, %rd7, %rd59;
	ld.global.f64 	%fd96, [%rd60];
	sub.f64 	%fd97, %fd96, %fd2;
	mul.f64 	%fd98, %fd97, %fd97;
	add.s64 	%rd61, %rd8, %rd59;
	st.global.f64 	[%rd61], %fd98;
	ld.global.f64 	%fd99, [%rd60+1024];
	sub.f64 	%fd100, %fd99, %fd2;
	mul.f64 	%fd101, %fd100, %fd100;
	st.global.f64 	[%rd61+1024], %fd101;
	ld.global.f64 	%fd102, [%rd60+2048];
	sub.f64 	%fd103, %fd102, %fd2;
	mul.f64 	%fd104, %fd103, %fd103;
	st.global.f64 	[%rd61+2048], %fd104;
	ld.global.f64 	%fd105, [%rd60+3072];
	sub.f64 	%fd106, %fd105, %fd2;
	mul.f64 	%fd107, %fd106, %fd106;
	st.global.f64 	[%rd61+3072], %fd107;
	ld.global.f64 	%fd108, [%rd60+4096];
	sub.f64 	%fd109, %fd108, %fd2;
	mul.f64 	%fd110, %fd109, %fd109;
	st.global.f64 	[%rd61+4096], %fd110;
	ld.global.f64 	%fd111, [%rd60+5120];
	sub.f64 	%fd112, %fd111, %fd2;
	mul.f64 	%fd113, %fd112, %fd112;
	st.global.f64 	[%rd61+5120], %fd113;
	ld.global.f64 	%fd114, [%rd60+6144];
	sub.f64 	%fd115, %fd114, %fd2;
	mul.f64 	%fd116, %fd115, %fd115;
	st.global.f64 	[%rd61+6144], %fd116;
	ld.global.f64 	%fd117, [%rd60+7168];
	sub.f64 	%fd118, %fd117, %fd2;
	mul.f64 	%fd119, %fd118, %fd118;
	st.global.f64 	[%rd61+7168], %fd119;
	add.s32 	%r74, %r74, 8;
$L__BB5_52:
	setp.eq.s32 	%p33, %r22, 0;
	@%p33 bra 	$L__BB5_58;
	and.b32  	%r25, %r47, 3;
	setp.lt.u32 	%p34, %r22, 4;
	@%p34 bra 	$L__BB5_55;
	shl.b32 	%r66, %r74, 7;
	add.s32 	%r67, %r66, %r4;
	mul.wide.s32 	%rd62, %r67, 8;
	add.s64 	%rd63, %rd7, %rd62;
	ld.global.f64 	%fd120, [%rd63];
	sub.f64 	%fd121, %fd120, %fd2;
	mul.f64 	%fd122, %fd121, %fd121;
	add.s64 	%rd64, %rd8, %rd62;
	st.global.f64 	[%rd64], %fd122;
	ld.global.f64 	%fd123, [%rd63+1024];
	sub.f64 	%fd124, %fd123, %fd2;
	mul.f64 	%fd125, %fd124, %fd124;
	st.global.f64 	[%rd64+1024], %fd125;
	ld.global.f64 	%fd126, [%rd63+2048];
	sub.f64 	%fd127, %fd126, %fd2;
	mul.f64 	%fd128, %fd127, %fd127;
	st.global.f64 	[%rd64+2048], %fd128;
	ld.global.f64 	%fd129, [%rd63+3072];
	sub.f64 	%fd130, %fd129, %fd2;
	mul.f64 	%fd131, %fd130, %fd130;
	st.global.f64 	[%rd64+3072], %fd131;
	add.s32 	%r74, %r74, 4;
$L__BB5_55:
	setp.eq.s32 	%p35, %r25, 0;
	@%p35 bra 	$L__BB5_58;
	shl.b32 	%r68, %r74, 7;
	add.s32 	%r77, %r4, %r68;
	neg.s32 	%r76, %r25;
$L__BB5_57:
	.pragma "nounroll";
	mul.wide.s32 	%rd66, %r77, 8;
	add.s64 	%rd67, %rd8, %rd66;
	add.s64 	%rd68, %rd7, %rd66;
	ld.global.f64 	%fd132, [%rd68];
	sub.f64 	%fd133, %fd132, %fd2;
	mul.f64 	%fd134, %fd133, %fd133;
	st.global.f64 	[%rd67], %fd134;
	add.s32 	%r77, %r77, 128;
	add.s32 	%r76, %r76, 1;
	setp.eq.s32 	%p36, %r76, 0;
	@%p36 bra 	$L__BB5_58;
	bra.uni 	$L__BB5_57;
$L__BB5_58:
	ret;

}
	// .globl	_ZN3cub18CUB_300001_SM_10006detail9transform16transform_kernelINS2_10policy_hubILb1EN4cuda3std3__45tupleIJN6thrust24THRUST_300001_SM_1000_NS17counting_iteratorIiNSA_11use_defaultESC_SC_EEEEEE10policy1000Ei13acesso_diretoNSA_6detail15normal_iteratorINSA_10device_ptrIdEEEEJSD_EEEvT0_iT1_T2_DpNS2_10kernel_argIT3_EE
.visible .entry _ZN3cub18CUB_300001_SM_10006detail9transform16transform_kernelINS2_10policy_hubILb1EN4cuda3std3__45tupleIJN6thrust24THRUST_300001_SM_1000_NS17counting_iteratorIiNSA_11use_defaultESC_SC_EEEEEE10policy1000Ei13acesso_diretoNSA_6detail15normal_iteratorINSA_10device_ptrIdEEEEJSD_EEEvT0_iT1_T2_DpNS2_10kernel_argIT3_EE(
	.param .u32 _ZN3cub18CUB_300001_SM_10006detail9transform16transform_kernelINS2_10policy_hubILb1EN4cuda3std3__45tupleIJN6thrust24THRUST_300001_SM_1000_NS17counting_iteratorIiNSA_11use_defaultESC_SC_EEEEEE10policy1000Ei13acesso_diretoNSA_6detail15normal_iteratorINSA_10device_ptrIdEEEEJSD_EEEvT0_iT1_T2_DpNS2_10kernel_argIT3_EE_param_0,
	.param .u32 _ZN3cub18CUB_300001_SM_10006detail9transform16transform_kernelINS2_10policy_hubILb1EN4cuda3std3__45tupleIJN6thrust24THRUST_300001_SM_1000_NS17counting_iteratorIiNSA_11use_defaultESC_SC_EEEEEE10policy1000Ei13acesso_diretoNSA_6detail15normal_iteratorINSA_10device_ptrIdEEEEJSD_EEEvT0_iT1_T2_DpNS2_10kernel_argIT3_EE_param_1,
	.param .align 8 .b8 _ZN3cub18CUB_300001_SM_10006detail9transform16transform_kernelINS2_10policy_hubILb1EN4cuda3std3__45tupleIJN6thrust24THRUST_300001_SM_1000_NS17counting_iteratorIiNSA_11use_defaultESC_SC_EEEEEE10policy1000Ei13acesso_diretoNSA_6detail15normal_iteratorINSA_10device_ptrIdEEEEJSD_EEEvT0_iT1_T2_DpNS2_10kernel_argIT3_EE_param_2[8],
	.param .align 8 .b8 _ZN3cub18CUB_300001_SM_10006detail9transform16transform_kernelINS2_10policy_hubILb1EN4cuda3std3__45tupleIJN6thrust24THRUST_300001_SM_1000_NS17counting_iteratorIiNSA_11use_defaultESC_SC_EEEEEE10policy1000Ei13acesso_diretoNSA_6detail15normal_iteratorINSA_10device_ptrIdEEEEJSD_EEEvT0_iT1_T2_DpNS2_10kernel_argIT3_EE_param_3[8],
	.param .align 8 .b8 _ZN3cub18CUB_300001_SM_10006detail9transform16transform_kernelINS2_10policy_hubILb1EN4cuda3std3__45tupleIJN6thrust24THRUST_300001_SM_1000_NS17counting_iteratorIiNSA_11use_defaultESC_SC_EEEEEE10policy1000Ei13acesso_diretoNSA_6detail15normal_iteratorINSA_10device_ptrIdEEEEJSD_EEEvT0_iT1_T2_DpNS2_10kernel_argIT3_EE_param_4[16]
)
.maxntid 128
{
	.reg .pred 	%p<65>;
	.reg .b32 	%r<91>;
	.reg .b64 	%rd<58>;
	.reg .b64 	%fd<121>;

	ld.param.u32 	%r1, [_ZN3cub18CUB_300001_SM_10006detail9transform16transform_kernelINS2_10policy_hubILb1EN4cuda3std3__45tupleIJN6thrust24THRUST_300001_SM_1000_NS17counting_iteratorIiNSA_11use_defaultESC_SC_EEEEEE10policy1000Ei13acesso_diretoNSA_6detail15normal_iteratorINSA_10device_ptrIdEEEEJSD_EEEvT0_iT1_T2_DpNS2_10kernel_argIT3_EE_param_4];
	ld.param.u32 	%r43, [_ZN3cub18CUB_300001_SM_10006detail9transform16transform_kernelINS2_10policy_hubILb1EN4cuda3std3__45tupleIJN6thrust24THRUST_300001_SM_1000_NS17counting_iteratorIiNSA_11use_defaultESC_SC_EEEEEE10policy1000Ei13acesso_diretoNSA_6detail15normal_iteratorINSA_10device_ptrIdEEEEJSD_EEEvT0_iT1_T2_DpNS2_10kernel_argIT3_EE_param_0];
	ld.param.u64 	%rd13, [_ZN3cub18CUB_300001_SM_10006detail9transform16transform_kernelINS2_10policy_hubILb1EN4cuda3std3__45tupleIJN6thrust24THRUST_300001_SM_1000_NS17counting_iteratorIiNSA_11use_defaultESC_SC_EEEEEE10policy1000Ei13acesso_diretoNSA_6detail15normal_iteratorINSA_10device_ptrIdEEEEJSD_EEEvT0_iT1_T2_DpNS2_10kernel_argIT3_EE_param_3];
	ld.param.u64 	%rd14, [_ZN3cub18CUB_300001_SM_10006detail9transform16transform_kernelINS2_10policy_hubILb1EN4cuda3std3__45tupleIJN6thrust24THRUST_300001_SM_1000_NS17counting_iteratorIiNSA_11use_defaultESC_SC_EEEEEE10policy1000Ei13acesso_diretoNSA_6detail15normal_iteratorINSA_10device_ptrIdEEEEJSD_EEEvT0_iT1_T2_DpNS2_10kernel_argIT3_EE_param_2];
	ld.param.u32 	%r42, [_ZN3cub18CUB_300001_SM_10006detail9transform16transform_kernelINS2_10policy_hubILb1EN4cuda3std3__45tupleIJN6thrust24THRUST_300001_SM_1000_NS17counting_iteratorIiNSA_11use_defaultESC_SC_EEEEEE10policy1000Ei13acesso_diretoNSA_6detail15normal_iteratorINSA_10device_ptrIdEEEEJSD_EEEvT0_iT1_T2_DpNS2_10kernel_argIT3_EE_param_1];
	cvta.to.global.u64 	%rd1, %rd14;
	cvta.to.global.u64 	%rd2, %rd13;
	shl.b32 	%r44, %r42, 7;
	mov.u32 	%r45, %ctaid.x;
	mul.lo.s32 	%r2, %r44, %r45;
	sub.s32 	%r46, %r43, %r2;
	min.s32 	%r3, %r44, %r46;
	add.s32 	%r4, %r1, %r2;
	mul.wide.s32 	%rd15, %r2, 8;
	add.s64 	%rd3, %rd2, %rd15;
	setp.gt.s32 	%p1, %r44, %r46;
	@%p1 bra 	$L__BB6_13;
	setp.lt.s32 	%p2, %r42, 1;
	@%p2 bra 	$L__BB6_54;
	mov.u32 	%r5, %tid.x;
	and.b32  	%r6, %r42, 7;
	setp.lt.u32 	%p3, %r42, 8;
	mov.b32 	%r88, 0;
	@%p3 bra 	$L__BB6_5;
	and.b32  	%r88, %r42, 2147483640;
	neg.s32 	%r83, %r88;
	add.s64 	%rd4, %rd1, 4096;
	add.s32 	%r48, %r1, %r5;
	add.s32 	%r82, %r48, %r2;
	mul.wide.u32 	%rd17, %r5, 8;
	add.s64 	%rd18, %rd15, %rd2;
	add.s64 	%rd57, %rd18, %rd17;
	add.s64 	%rd6, %rd18, 3072;
	add.s32 	%r81, %r5, 128;
$L__BB6_4:
	.pragma "nounroll";
	mul.wide.s32 	%rd19, %r82, 8;
	add.s64 	%rd20, %rd4, %rd19;
	mul.wide.s32 	%rd21, %r81, 8;
	add.s64 	%rd22, %rd6, %rd21;
	ld.global.f64 	%fd1, [%rd20+-4088];
	ld.global.f64 	%fd2, [%rd20+-4096];
	mul.f64 	%fd3, %fd2, 0d3FF199999999999A;
	setp.gt.f64 	%p4, %fd1, %fd3;
	selp.f64 	%fd4, 0d3FF0000000000000, 0d0000000000000000, %p4;
	st.global.f64 	[%rd57], %fd4;
	ld.global.f64 	%fd5, [%rd20+-3064];
	ld.global.f64 	%fd6, [%rd20+-3072];
	mul.f64 	%fd7, %fd6, 0d3FF199999999999A;
	setp.gt.f64 	%p5, %fd5, %fd7;
	selp.f64 	%fd8, 0d3FF0000000000000, 0d0000000000000000, %p5;
	st.global.f64 	[%rd22+-3072], %fd8;
	ld.global.f64 	%fd9, [%rd20+-2040];
	ld.global.f64 	%fd10, [%rd20+-2048];
	mul.f64 	%fd11, %fd10, 0d3FF199999999999A;
	setp.gt.f64 	%p6, %fd9, %fd11;
	selp.f64 	%fd12, 0d3FF0000000000000, 0d0000000000000000, %p6;
	st.global.f64 	[%rd22+-2048], %fd12;
	ld.global.f64 	%fd13, [%rd20+-1016];
	ld.global.f64 	%fd14, [%rd20+-1024];
	mul.f64 	%fd15, %fd14, 0d3FF199999999999A;
	setp.gt.f64 	%p7, %fd13, %fd15;
	selp.f64 	%fd16, 0d3FF0000000000000, 0d0000000000000000, %p7;
	st.global.f64 	[%rd22+-1024], %fd16;
	ld.global.f64 	%fd17, [%rd20+8];
	ld.global.f64 	%fd18, [%rd20];
	mul.f64 	%fd19, %fd18, 0d3FF199999999999A;
	setp.gt.f64 	%p8, %fd17, %fd19;
	selp.f64 	%fd20, 0d3FF0000000000000, 0d0000000000000000, %p8;
	st.global.f64 	[%rd22], %fd20;
	ld.global.f64 	%fd21, [%rd20+1032];
	ld.global.f64 	%fd22, [%rd20+1024];
	mul.f64 	%fd23, %fd22, 0d3FF199999999999A;
	setp.gt.f64 	%p9, %fd21, %fd23;
	selp.f64 	%fd24, 0d3FF0000000000000, 0d0000000000000000, %p9;
	st.global.f64 	[%rd22+1024], %fd24;
	ld.global.f64 	%fd25, [%rd20+2056];
	ld.global.f64 	%fd26, [%rd20+2048];
	mul.f64 	%fd27, %fd26, 0d3FF199999999999A;
	setp.gt.f64 	%p10, %fd25, %fd27;
	selp.f64 	%fd28, 0d3FF0000000000000, 0d0000000000000000, %p10;
	st.global.f64 	[%rd22+2048], %fd28;
	ld.global.f64 	%fd29, [%rd20+3080];
	ld.global.f64 	%fd30, [%rd20+3072];
	mul.f64 	%fd31, %fd30, 0d3FF199999999999A;
	setp.gt.f64 	%p11, %fd29, %fd31;
	selp.f64 	%fd32, 0d3FF0000000000000, 0d0000000000000000, %p11;
	st.global.f64 	[%rd22+3072], %fd32;
	add.s32 	%r83, %r83, 8;
	add.s32 	%r82, %r82, 1024;
	add.s64 	%rd57, %rd57, 8192;
	add.s32 	%r81, %r81, 1024;
	setp.eq.s32 	%p12, %r83, 0;
	@%p12 bra 	$L__BB6_5;
	bra.uni 	$L__BB6_4;
$L__BB6_5:
	setp.eq.s32 	%p13, %r6, 0;
	@%p13 bra 	$L__BB6_54;
	and.b32  	%r37, %r42, 3;
	setp.lt.u32 	%p14, %r6, 4;
	@%p14 bra 	$L__BB6_8;
	shl.b32 	%r49, %r88, 7;
	add.s32 	%r50, %r49, %r5;
	add.s32 	%r51, %r50, %r4;
	mul.wide.s32 	%rd23, %r51, 8;
	add.s64 	%rd24, %rd1, %rd23;
	ld.global.f64 	%fd33, [%rd24+8];
	ld.global.f64 	%fd34, [%rd24];
	mul.f64 	%fd35, %fd34, 0d3FF199999999999A;
	setp.gt.f64 	%p15, %fd33, %fd35;
	selp.f64 	%fd36, 0d3FF0000000000000, 0d0000000000000000, %p15;
	mul.wide.s32 	%rd25, %r50, 8;
	add.s64 	%rd26, %rd3, %rd25;
	st.global.f64 	[%rd26], %fd36;
	ld.global.f64 	%fd37, [%rd24+1032];
	ld.global.f64 	%fd38, [%rd24+1024];
	mul.f64 	%fd39, %fd38, 0d3FF199999999999A;
	setp.gt.f64 	%p16, %fd37, %fd39;
	selp.f64 	%fd40, 0d3FF0000000000000, 0d0000000000000000, %p16;
	st.global.f64 	[%rd26+1024], %fd40;
	ld.global.f64 	%fd41, [%rd24+2056];
	ld.global.f64 	%fd42, [%rd24+2048];
	mul.f64 	%fd43, %fd42, 0d3FF199999999999A;
	setp.gt.f64 	%p17, %fd41, %fd43;
	selp.f64 	%fd44, 0d3FF0000000000000, 0d0000000000000000, %p17;
	st.global.f64 	[%rd26+2048], %fd44;
	ld.global.f64 	%fd45, [%rd24+3080];
	ld.global.f64 	%fd46, [%rd24+3072];
	mul.f64 	%fd47, %fd46, 0d3FF199999999999A;
	setp.gt.f64 	%p18, %fd45, %fd47;
	selp.f64 	%fd48, 0d3FF0000000000000, 0d0000000000000000, %p18;
	st.global.f64 	[%rd26+3072], %fd48;
	add.s32 	%r88, %r88, 4;
$L__BB6_8:
	setp.eq.s32 	%p19, %r37, 0;
	@%p19 bra 	$L__BB6_54;
	setp.eq.s32 	%p20, %r37, 1;
	@%p20 bra 	$L__BB6_11;
	shl.b32 	%r52, %r88, 7;
	add.s32 	%r53, %r52, %r5;
	add.s32 	%r54, %r53, %r4;
	mul.wide.s32 	%rd27, %r54, 8;
	add.s64 	%rd28, %rd1, %rd27;
	ld.global.f64 	%fd49, [%rd28+8];
	ld.global.f64 	%fd50, [%rd28];
	mul.f64 	%fd51, %fd50, 0d3FF199999999999A;
	setp.gt.f64 	%p21, %fd49, %fd51;
	selp.f64 	%fd52, 0d3FF0000000000000, 0d0000000000000000, %p21;
	mul.wide.s32 	%rd29, %r53, 8;
	add.s64 	%rd30, %rd3, %rd29;
	st.global.f64 	[%rd30], %fd52;
	ld.global.f64 	%fd53, [%rd28+1032];
	ld.global.f64 	%fd54, [%rd28+1024];
	mul.f64 	%fd55, %fd54, 0d3FF199999999999A;
	setp.gt.f64 	%p22, %fd53, %fd55;
	selp.f64 	%fd56, 0d3FF0000000000000, 0d0000000000000000, %p22;
	st.global.f64 	[%rd30+1024], %fd56;
	add.s32 	%r88, %r88, 2;
$L__BB6_11:
	and.b32  	%r55, %r42, 1;
	setp.eq.b32 	%p23, %r55, 1;
	not.pred 	%p24, %p23;
	@%p24 bra 	$L__BB6_54;
	shl.b32 	%r56, %r88, 7;
	add.s32 	%r57, %r56, %r5;
	add.s32 	%r58, %r57, %r4;
	mul.wide.s32 	%rd31, %r58, 8;
	add.s64 	%rd32, %rd1, %rd31;
	ld.global.f64 	%fd57, [%rd32+8];
	ld.global.f64 	%fd58, [%rd32];
	mul.f64 	%fd59, %fd58, 0d3FF199999999999A;
	setp.gt.f64 	%p25, %fd57, %fd59;
	selp.f64 	%fd60, 0d3FF0000000000000, 0d0000000000000000, %p25;
	mul.wide.s32 	%rd33, %r57, 8;
	add.s64 	%rd34, %rd3, %rd33;
	st.global.f64 	[%rd34], %fd60;
	bra.uni 	$L__BB6_54;
$L__BB6_13:
	setp.lt.s32 	%p26, %r42, 1;
	@%p26 bra 	$L__BB6_54;
	mov.u32 	%r11, %tid.x;
	and.b32  	%r12, %r42, 7;
	setp.lt.u32 	%p27, %r42, 8;
	mov.b32 	%r85, 0;
	@%p27 bra 	$L__BB6_33;
	and.b32  	%r85, %r42, 2147483640;
	mov.b32 	%r84, 0;
$L__BB6_16:
	.pragma "nounroll";
	shl.b32 	%r61, %r84, 7;
	add.s32 	%r21, %r61, %r11;
	setp.ge.s32 	%p28, %r21, %r3;
	add.s32 	%r62, %r21, %r4;
	mul.wide.s32 	%rd35, %r62, 8;
	add.s64 	%rd9, %rd1, %rd35;
	@%p28 bra 	$L__BB6_18;
	ld.global.f64 	%fd61, [%rd9+8];
	ld.global.f64 	%fd62, [%rd9];
	mul.f64 	%fd63, %fd62, 0d3FF199999999999A;
	setp.gt.f64 	%p29, %fd61, %fd63;
	selp.f64 	%fd64, 0d3FF0000000000000, 0d0000000000000000, %p29;
	mul.wide.u32 	%rd36, %r21, 8;
	add.s64 	%rd37, %rd3, %rd36;
	st.global.f64 	[%rd37], %fd64;
$L__BB6_18:
	add.s32 	%r63, %r21, 128;
	setp.ge.s32 	%p30, %r63, %r3;
	mul.wide.s32 	%rd38, %r63, 8;
	add.s64 	%rd10, %rd3, %rd38;
	@%p30 bra 	$L__BB6_20;
	ld.global.f64 	%fd65, [%rd9+1032];
	ld.global.f64 	%fd66, [%rd9+1024];
	mul.f64 	%fd67, %fd66, 0d3FF199999999999A;
	setp.gt.f64 	%p31, %fd65, %fd67;
	selp.f64 	%fd68, 0d3FF0000000000000, 0d0000000000000000, %p31;
	st.global.f64 	[%rd10], %fd68;
$L__BB6_20:
	add.s32 	%r64, %r21, 256;
	setp.ge.s32 	%p32, %r64, %r3;
	@%p32 bra 	$L__BB6_22;
	ld.global.f64 	%fd69, [%rd9+2056];
	ld.global.f64 	%fd70, [%rd9+2048];
	mul.f64 	%fd71, %fd70, 0d3FF199999999999A;
	setp.gt.f64 	%p33, %fd69, %fd71;
	selp.f64 	%fd72, 0d3FF0000000000000, 0d0000000000000000, %p33;
	st.global.f64 	[%rd10+1024], %fd72;
$L__BB6_22:
	add.s32 	%r65, %r21, 384;
	setp.ge.s32 	%p34, %r65, %r3;
	@%p34 bra 	$L__BB6_24;
	ld.global.f64 	%fd73, [%rd9+3080];
	ld.global.f64 	%fd74, [%rd9+3072];
	mul.f64 	%fd75, %fd74, 0d3FF199999999999A;
	setp.gt.f64 	%p35, %fd73, %fd75;
	selp.f64 	%fd76, 0d3FF0000000000000, 0d0000000000000000, %p35;
	st.global.f64 	[%rd10+2048], %fd76;
$L__BB6_24:
	add.s32 	%r66, %r21, 512;
	setp.ge.s32 	%p36, %r66, %r3;
	@%p36 bra 	$L__BB6_26;
	ld.global.f64 	%fd77, [%rd9+4104];
	ld.global.f64 	%fd78, [%rd9+4096];
	mul.f64 	%fd79, %fd78, 0d3FF199999999999A;
	setp.gt.f64 	%p37, %fd77, %fd79;
	selp.f64 	%fd80, 0d3FF0000000000000, 0d0000000000000000, %p37;
	st.global.f64 	[%rd10+3072], %fd80;
$L__BB6_26:
	add.s32 	%r67, %r21, 640;
	setp.ge.s32 	%p38, %r67, %r3;
	@%p38 bra 	$L__BB6_28;
	ld.global.f64 	%fd81, [%rd9+5128];
	ld.global.f64 	%fd82, [%rd9+5120];
	mul.f64 	%fd83, %fd82, 0d3FF199999999999A;
	setp.gt.f64 	%p39, %fd81, %fd83;
	selp.f64 	%fd84, 0d3FF0000000000000, 0d0000000000000000, %p39;
	st.global.f64 	[%rd10+4096], %fd84;
$L__BB6_28:
	add.s32 	%r68, %r21, 768;
	setp.ge.s32 	%p40, %r68, %r3;
	@%p40 bra 	$L__BB6_30;
	ld.global.f64 	%fd85, [%rd9+6152];
	ld.global.f64 	%fd86, [%rd9+6144];
	mul.f64 	%fd87, %fd86, 0d3FF199999999999A;
	setp.gt.f64 	%p41, %fd85, %fd87;
	selp.f64 	%fd88, 0d3FF0000000000000, 0d0000000000000000, %p41;
	st.global.f64 	[%rd10+5120], %fd88;
$L__BB6_30:
	add.s32 	%r69, %r21, 896;
	setp.ge.s32 	%p42, %r69, %r3;
	@%p42 bra 	$L__BB6_32;
	ld.global.f64 	%fd89, [%rd9+7176];
	ld.global.f64 	%fd90, [%rd9+7168];
	mul.f64 	%fd91, %fd90, 0d3FF199999999999A;
	setp.gt.f64 	%p43, %fd89, %fd91;
	selp.f64 	%fd92, 0d3FF0000000000000, 0d0000000000000000, %p43;
	st.global.f64 	[%rd10+6144], %fd92;
$L__BB6_32:
	add.s32 	%r84, %r84, 8;
	setp.ne.s32 	%p44, %r84, %r85;
	@%p44 bra 	$L__BB6_16;
$L__BB6_33:
	setp.eq.s32 	%p45, %r12, 0;
	@%p45 bra 	$L__BB6_54;
	and.b32  	%r24, %r42, 3;
	setp.lt.u32 	%p46, %r12, 4;
	@%p46 bra 	$L__BB6_44;
	shl.b32 	%r70, %r85, 7;
	add.s32 	%r25, %r70, %r11;
	setp.ge.s32 	%p47, %r25, %r3;
	mul.wide.s32 	%rd39, %r25, 8;
	add.s64 	%rd11, %rd3, %rd39;
	@%p47 bra 	$L__BB6_37;
	add.s32 	%r71, %r25, %r4;
	mul.wide.s32 	%rd40, %r71, 8;
	add.s64 	%rd41, %rd1, %rd40;
	ld.global.f64 	%fd93, [%rd41+8];
	ld.global.f64 	%fd94, [%rd41];
	mul.f64 	%fd95, %fd94, 0d3FF199999999999A;
	setp.gt.f64 	%p48, %fd93, %fd95;
	selp.f64 	%fd96, 0d3FF0000000000000, 0d0000000000000000, %p48;
	st.global.f64 	[%rd11], %fd96;
$L__BB6_37:
	add.s32 	%r26, %r25, 128;
	setp.ge.s32 	%p49, %r26, %r3;
	@%p49 bra 	$L__BB6_39;
	add.s32 	%r72, %r26, %r4;
	mul.wide.s32 	%rd42, %r72, 8;
	add.s64 	%rd43, %rd1, %rd42;
	ld.global.f64 	%fd97, [%rd43+8];
	ld.global.f64 	%fd98, [%rd43];
	mul.f64 	%fd99, %fd98, 0d3FF199999999999A;
	setp.gt.f64 	%p50, %fd97, %fd99;
	selp.f64 	%fd100, 0d3FF0000000000000, 0d0000000000000000, %p50;
	st.global.f64 	[%rd11+1024], %fd100;
$L__BB6_39:
	add.s32 	%r27, %r25, 256;
	setp.ge.s32 	%p51, %r27, %r3;
	@%p51 bra 	$L__BB6_41;
	add.s32 	%r73, %r27, %r4;
	mul.wide.s32 	%rd44, %r73, 8;
	add.s64 	%rd45, %rd1, %rd44;
	ld.global.f64 	%fd101, [%rd45+8];
	ld.global.f64 	%fd102, [%rd45];
	mul.f64 	%fd103, %fd102, 0d3FF199999999999A;
	setp.gt.f64 	%p52, %fd101, %fd103;
	selp.f64 	%fd104, 0d3FF0000000000000, 0d0000000000000000, %p52;
	st.global.f64 	[%rd11+2048], %fd104;
$L__BB6_41:
	add.s32 	%r28, %r25, 384;
	setp.ge.s32 	%p53, %r28, %r3;
	@%p53 bra 	$L__BB6_43;
	add.s32 	%r74, %r28, %r4;
	mul.wide.s32 	%rd46, %r74, 8;
	add.s64 	%rd47, %rd1, %rd46;
	ld.global.f64 	%fd105, [%rd47+8];
	ld.global.f64 	%fd106, [%rd47];
	mul.f64 	%fd107, %fd106, 0d3FF199999999999A;
	setp.gt.f64 	%p54, %fd105, %fd107;
	selp.f64 	%fd108, 0d3FF0000000000000, 0d0000000000000000, %p54;
	st.global.f64 	[%rd11+3072], %fd108;
$L__BB6_43:
	add.s32 	%r85, %r85, 4;
$L__BB6_44:
	setp.eq.s32 	%p55, %r24, 0;
	@%p55 bra 	$L__BB6_54;
	setp.eq.s32 	%p56, %r24, 1;
	@%p56 bra 	$L__BB6_51;
	shl.b32 	%r75, %r85, 7;
	add.s32 	%r31, %r75, %r11;
	setp.ge.s32 	%p57, %r31, %r3;
	mul.wide.s32 	%rd48, %r31, 8;
	add.s64 	%rd12, %rd3, %rd48;
	@%p57 bra 	$L__BB6_48;
	add.s32 	%r76, %r31, %r4;
	mul.wide.s32 	%rd49, %r76, 8;
	add.s64 	%rd50, %rd1, %rd49;
	ld.global.f64 	%fd109, [%rd50+8];
	ld.global.f64 	%fd110, [%rd50];
	mul.f64 	%fd111, %fd110, 0d3FF199999999999A;
	setp.gt.f64 	%p58, %fd109, %fd111;
	selp.f64 	%fd112, 0d3FF0000000000000, 0d0000000000000000, %p58;
	st.global.f64 	[%rd12], %fd112;
$L__BB6_48:
	add.s32 	%r32, %r31, 128;
	setp.ge.s32 	%p59, %r32, %r3;
	@%p59 bra 	$L__BB6_50;
	add.s32 	%r77, %r32, %r4;
	mul.wide.s32 	%rd51, %r77, 8;
	add.s64 	%rd52, %rd1, %rd51;
	ld.global.f64 	%fd113, [%rd52+8];
	ld.global.f64 	%fd114, [%rd52];
	mul.f64 	%fd115, %fd114, 0d3FF199999999999A;
	setp.gt.f64 	%p60, %fd113, %fd115;
	selp.f64 	%fd116, 0d3FF0000000000000, 0d0000000000000000, %p60;
	st.global.f64 	[%rd12+1024], %fd116;
$L__BB6_50:
	add.s32 	%r85, %r85, 2;
$L__BB6_51:
	and.b32  	%r78, %r42, 1;
	setp.eq.b32 	%p61, %r78, 1;
	not.pred 	%p62, %p61;
	@%p62 bra 	$L__BB6_54;
	shl.b32 	%r79, %r85, 7;
	add.s32 	%r35, %r79, %r11;
	setp.ge.s32 	%p63, %r35, %r3;
	@%p63 bra 	$L__BB6_54;
	add.s32 	%r80, %r35, %r4;
	mul.wide.s32 	%rd53, %r80, 8;
	add.s64 	%rd54, %rd1, %rd53;
	ld.global.f64 	%fd117, [%rd54+8];
	ld.global.f64 	%fd118, [%rd54];
	mul.f64 	%fd119, %fd118, 0d3FF199999999999A;
	setp.gt.f64 	%p64, %fd117, %fd119;
	selp.f64 	%fd120, 0d3FF0000000000000, 0d0000000000000000, %p64;
	mul.wide.s32 	%rd55, %r35, 8;
	add.s64 	%rd56, %rd3, %rd55;
	st.global.f64 	[%rd56], %fd120;
$L__BB6_54:
	ret;

}
	// .globl	_ZN3cub18CUB_300001_SM_10006detail9transform16transform_kernelINS2_10policy_hubILb1EN4cuda3std3__45tupleIJN6thrust24THRUST_300001_SM_1000_NS17counting_iteratorIiNSA_11use_defaultESC_SC_EEEEEE10policy1000El13acesso_diretoNSA_6detail15normal_iteratorINSA_10device_ptrIdEEEEJSD_EEEvT0_iT1_T2_DpNS2_10kernel_argIT3_EE
.visible .entry _ZN3cub18CUB_300001_SM_10006detail9transform16transform_kernelINS2_10policy_hubILb1EN4cuda3std3__45tupleIJN6thrust24THRUST_300001_SM_1000_NS17counting_iteratorIiNSA_11use_defaultESC_SC_EEEEEE10policy1000El13acesso_diretoNSA_6detail15normal_iteratorINSA_10device_ptrIdEEEEJSD_EEEvT0_iT1_T2_DpNS2_10kernel_argIT3_EE(
	.param .u64 _ZN3cub18CUB_300001_SM_10006detail9transform16transform_kernelINS2_10policy_hubILb1EN4cuda3std3__45tupleIJN6thrust24THRUST_300001_SM_1000_NS17counting_iteratorIiNSA_11use_defaultESC_SC_EEEEEE10policy1000El13acesso_diretoNSA_6detail15normal_iteratorINSA_10device_ptrIdEEEEJSD_EEEvT0_iT1_T2_DpNS2_10kernel_argIT3_EE_param_0,
	.param .u32 _ZN3cub18CUB_300001_SM_10006detail9transform16transform_kernelINS2_10policy_hubILb1EN4cuda3std3__45tupleIJN6thrust24THRUST_300001_SM_1000_NS17counting_iteratorIiNSA_11use_defaultESC_SC_EEEEEE10policy1000El13acesso_diretoNSA_6detail15normal_iteratorINSA_10device_ptrIdEEEEJSD_EEEvT0_iT1_T2_DpNS2_10kernel_argIT3_EE_param_1,
	.param .align 8 .b8 _ZN3cub18CUB_300001_SM_10006detail9transform16transform_kernelINS2_10policy_hubILb1EN4cuda3std3__45tupleIJN6thrust24THRUST_300001_SM_1000_NS17counting_iteratorIiNSA_11use_defaultESC_SC_EEEEEE10policy1000El13acesso_diretoNSA_6detail15normal_iteratorINSA_10device_ptrIdEEEEJSD_EEEvT0_iT1_T2_DpNS2_10kernel_argIT3_EE_param_2[8],
	.param .align 8 .b8 _ZN3cub18CUB_300001_SM_10006detail9transform16transform_kernelINS2_10policy_hubILb1EN4cuda3std3__45tupleIJN6thrust24THRUST_300001_SM_1000_NS17counting_iteratorIiNSA_11use_defaultESC_SC_EEEEEE10policy1000El13acesso_diretoNSA_6detail15normal_iteratorINSA_10device_ptrIdEEEEJSD_EEEvT0_iT1_T2_DpNS2_10kernel_argIT3_EE_param_3[8],
	.param .align 8 .b8 _ZN3cub18CUB_300001_SM_10006detail9transform16transform_kernelINS2_10policy_hubILb1EN4cuda3std3__45tupleIJN6thrust24THRUST_300001_SM_1000_NS17counting_iteratorIiNSA_11use_defaultESC_SC_EEEEEE10policy1000El13acesso_diretoNSA_6detail15normal_iteratorINSA_10device_ptrIdEEEEJSD_EEEvT0_iT1_T2_DpNS2_10kernel_argIT3_EE_param_4[16]
)
.maxntid 128
{
	.reg .pred 	%p<65>;
	.reg .b32 	%r<89>;
	.reg .b64 	%rd<64>;
	.reg .b64 	%fd<121>;

	ld.param.u32 	%r1, [_ZN3cub18CUB_300001_SM_10006detail9transform16transform_kernelINS2_10policy_hubILb1EN4cuda3std3__45tupleIJN6thrust24THRUST_300001_SM_1000_NS17counting_iteratorIiNSA_11use_defaultESC_SC_EEEEEE10policy1000El13acesso_diretoNSA_6detail15normal_iteratorINSA_10device_ptrIdEEEEJSD_EEEvT0_iT1_T2_DpNS2_10kernel_argIT3_EE_param_4];
	ld.param.u64 	%rd14, [_ZN3cub18CUB_300001_SM_10006detail9transform16transform_kernelINS2_10policy_hubILb1EN4cuda3std3__45tupleIJN6thrust24THRUST_300001_SM_1000_NS17counting_iteratorIiNSA_11use_defaultESC_SC_EEEEEE10policy1000El13acesso_diretoNSA_6detail15normal_iteratorINSA_10device_ptrIdEEEEJSD_EEEvT0_iT1_T2_DpNS2_10kernel_argIT3_EE_param_0];
	ld.param.u64 	%rd15, [_ZN3cub18CUB_300001_SM_10006detail9transform16transform_kernelINS2_10policy_hubILb1EN4cuda3std3__45tupleIJN6thrust24THRUST_300001_SM_1000_NS17counting_iteratorIiNSA_11use_defaultESC_SC_EEEEEE10policy1000El13acesso_diretoNSA_6detail15normal_iteratorINSA_10device_ptrIdEEEEJSD_EEEvT0_iT1_T2_DpNS2_10kernel_argIT3_EE_param_3];
	ld.param.u64 	%rd16, [_ZN3cub18CUB_300001_SM_10006detail9transform16transform_kernelINS2_10policy_hubILb1EN4cuda3std3__45tupleIJN6thrust24THRUST_300001_SM_1000_NS17counting_iteratorIiNSA_11use_defaultESC_SC_EEEEEE10policy1000El13acesso_diretoNSA_6detail15normal_iteratorINSA_10device_ptrIdEEEEJSD_EEEvT0_iT1_T2_DpNS2_10kernel_argIT3_EE_param_2];
	ld.param.u32 	%r42, [_ZN3cub18CUB_300001_SM_10006detail9transform16transform_kernelINS2_10policy_hubILb1EN4cuda3std3__45tupleIJN6thrust24THRUST_300001_SM_1000_NS17counting_iteratorIiNSA_11use_defaultESC_SC_EEEEEE10policy1000El13acesso_diretoNSA_6detail15normal_iteratorINSA_10device_ptrIdEEEEJSD_EEEvT0_iT1_T2_DpNS2_10kernel_argIT3_EE_param_1];
	cvta.to.global.u64 	%rd1, %rd16;
	cvta.to.global.u64 	%rd2, %rd15;
	shl.b32 	%r43, %r42, 7;
	mov.u32 	%r44, %ctaid.x;
	cvt.u64.u32 	%rd17, %r44;
	cvt.s64.s32 	%rd18, %r43;
	mul.lo.s64 	%rd3, %rd18, %rd17;
	sub.s64 	%rd19, %rd14, %rd3;
	min.s64 	%rd20, %rd19, %rd18;
	cvt.u32.u64 	%r2, %rd20;
	cvt.u32.u64 	%r3, %rd3;
	add.s32 	%r4, %r1, %r3;
	shl.b64 	%rd21, %rd3, 3;
	add.s64 	%rd4, %rd2, %rd21;
	setp.eq.s32 	%p1, %r43, %r2;
	@%p1 bra 	$L__BB7_42;
	setp.lt.s32 	%p2, %r42, 1;
	@%p2 bra 	$L__BB7_54;
	mov.u32 	%r5, %tid.x;
	and.b32  	%r6, %r42, 7;
	setp.lt.u32 	%p3, %r42, 8;
	mov.b32 	%r86, 0;
	@%p3 bra 	$L__BB7_21;
	and.b32  	%r86, %r42, 2147483640;
	mov.b32 	%r82, 0;
$L__BB7_4:
	.pragma "nounroll";
	shl.b32 	%r47, %r82, 7;
	add.s32 	%r21, %r47, %r5;
	setp.ge.s32 	%p4, %r21, %r2;
	add.s32 	%r48, %r21, %r4;
	mul.wide.s32 	%rd22, %r48, 8;
	add.s64 	%rd10, %rd1, %rd22;
	@%p4 bra 	$L__BB7_6;
	ld.global.f64 	%fd1, [%rd10+8];
	ld.global.f64 	%fd2, [%rd10];
	mul.f64 	%fd3, %fd2, 0d3FF199999999999A;
	setp.gt.f64 	%p5, %fd1, %fd3;
	selp.f64 	%fd4, 0d3FF0000000000000, 0d0000000000000000, %p5;
	mul.wide.u32 	%rd23, %r21, 8;
	add.s64 	%rd24, %rd4, %rd23;
	st.global.f64 	[%rd24], %fd4;
$L__BB7_6:
	add.s32 	%r49, %r21, 128;
	setp.ge.s32 	%p6, %r49, %r2;
	mul.wide.s32 	%rd25, %r49, 8;
	add.s64 	%rd11, %rd4, %rd25;
	@%p6 bra 	$L__BB7_8;
	ld.global.f64 	%fd5, [%rd10+1032];
	ld.global.f64 	%fd6, [%rd10+1024];
	mul.f64 	%fd7, %fd6, 0d3FF199999999999A;
	setp.gt.f64 	%p7, %fd5, %fd7;
	selp.f64 	%fd8, 0d3FF0000000000000, 0d0000000000000000, %p7;
	st.global.f64 	[%rd11], %fd8;
$L__BB7_8:
	add.s32 	%r50, %r21, 256;
	setp.ge.s32 	%p8, %r50, %r2;
	@%p8 bra 	$L__BB7_10;
	ld.global.f64 	%fd9, [%rd10+2056];
	ld.global.f64 	%fd10, [%rd10+2048];
	mul.f64 	%fd11, %fd10, 0d3FF199999999999A;
	setp.gt.f64 	%p9, %fd9, %fd11;
	selp.f64 	%fd12, 0d3FF0000000000000, 0d0000000000000000, %p9;
	st.global.f64 	[%rd11+1024], %fd12;
$L__BB7_10:
	add.s32 	%r51, %r21, 384;
	setp.ge.s32 	%p10, %r51, %r2;
	@%p10 bra 	$L__BB7_12;
	ld.global.f64 	%fd13, [%rd10+3080];
	ld.global.f64 	%fd14, [%rd10+3072];
	mul.f64 	%fd15, %fd14, 0d3FF199999999999A;
	setp.gt.f64 	%p11, %fd13, %fd15;
	selp.f64 	%fd16, 0d3FF0000000000000, 0d0000000000000000, %p11;
	st.global.f64 	[%rd11+2048], %fd16;
$L__BB7_12:
	add.s32 	%r52, %r21, 512;
	setp.ge.s32 	%p12, %r52, %r2;
	@%p12 bra 	$L__BB7_14;
	ld.global.f64 	%fd17, [%rd10+4104];
	ld.global.f64 	%fd18, [%rd10+4096];
	mul.f64 	%fd19, %fd18, 0d3FF199999999999A;
	setp.gt.f64 	%p13, %fd17, %fd19;
	selp.f64 	%fd20, 0d3FF0000000000000, 0d0000000000000000, %p13;
	st.global.f64 	[%rd11+3072], %fd20;
$L__BB7_14:
	add.s32 	%r53, %r21, 640;
	setp.ge.s32 	%p14, %r53, %r2;
	@%p14 bra 	$L__BB7_16;
	ld.global.f64 	%fd21, [%rd10+5128];
	ld.global.f64 	%fd22, [%rd10+5120];
	mul.f64 	%fd23, %fd22, 0d3FF199999999999A;
	setp.gt.f64 	%p15, %fd21, %fd23;
	selp.f64 	%fd24, 0d3FF0000000000000, 0d0000000000000000, %p15;
	st.global.f64 	[%rd11+4096], %fd24;
$L__BB7_16:
	add.s32 	%r54, %r21, 768;
	setp.ge.s32 	%p16, %r54, %r2;
	@%p16 bra 	$L__BB7_18;
	ld.global.f64 	%fd25, [%rd10+6152];
	ld.global.f64 	%fd26, [%rd10+6144];
	mul.f64 	%fd27, %fd26, 0d3FF199999999999A;
	setp.gt.f64 	%p17, %fd25, %fd27;
	selp.f64 	%fd28, 0d3FF0000000000000, 0d0000000000000000, %p17;
	st.global.f64 	[%rd11+5120], %fd28;
$L__BB7_18:
	add.s32 	%r55, %r21, 896;
	setp.ge.s32 	%p18, %r55, %r2;
	@%p18 bra 	$L__BB7_20;
	ld.global.f64 	%fd29, [%rd10+7176];
	ld.global.f64 	%fd30, [%rd10+7168];
	mul.f64 	%fd31, %fd30, 0d3FF199999999999A;
	setp.gt.f64 	%p19, %fd29, %fd31;
	selp.f64 	%fd32, 0d3FF0000000000000, 0d0000000000000000, %p19;
	st.global.f64 	[%rd11+6144], %fd32;
$L__BB7_20:
	add.s32 	%r82, %r82, 8;
	setp.eq.s32 	%p20, %r82, %r86;
	@%p20 bra 	$L__BB7_21;
	bra.uni 	$L__BB7_4;
$L__BB7_21:
	setp.eq.s32 	%p21, %r6, 0;
	@%p21 bra 	$L__BB7_54;
	and.b32  	%r30, %r42, 3;
	setp.lt.u32 	%p22, %r6, 4;
	@%p22 bra 	$L__BB7_32;
	shl.b32 	%r56, %r86, 7;
	add.s32 	%r31, %r56, %r5;
	setp.ge.s32 	%p23, %r31, %r2;
	mul.wide.s32 	%rd26, %r31, 8;
	add.s64 	%rd12, %rd4, %rd26;
	@%p23 bra 	$L__BB7_25;
	add.s32 	%r57, %r31, %r4;
	mul.wide.s32 	%rd27, %r57, 8;
	add.s64 	%rd28, %rd1, %rd27;
	ld.global.f64 	%fd33, [%rd28+8];
	ld.global.f64 	%fd34, [%rd28];
	mul.f64 	%fd35, %fd34, 0d3FF199999999999A;
	setp.gt.f64 	%p24, %fd33, %fd35;
	selp.f64 	%fd36, 0d3FF0000000000000, 0d0000000000000000, %p24;
	st.global.f64 	[%rd12], %fd36;
$L__BB7_25:
	add.s32 	%r32, %r31, 128;
	setp.ge.s32 	%p25, %r32, %r2;
	@%p25 bra 	$L__BB7_27;
	add.s32 	%r58, %r32, %r4;
	mul.wide.s32 	%rd29, %r58, 8;
	add.s64 	%rd30, %rd1, %rd29;
	ld.global.f64 	%fd37, [%rd30+8];
	ld.global.f64 	%fd38, [%rd30];
	mul.f64 	%fd39, %fd38, 0d3FF199999999999A;
	setp.gt.f64 	%p26, %fd37, %fd39;
	selp.f64 	%fd40, 0d3FF0000000000000, 0d0000000000000000, %p26;
	st.global.f64 	[%rd12+1024], %fd40;
$L__BB7_27:
	add.s32 	%r33, %r31, 256;
	setp.ge.s32 	%p27, %r33, %r2;
	@%p27 bra 	$L__BB7_29;
	add.s32 	%r59, %r33, %r4;
	mul.wide.s32 	%rd31, %r59, 8;
	add.s64 	%rd32, %rd1, %rd31;
	ld.global.f64 	%fd41, [%rd32+8];
	ld.global.f64 	%fd42, [%rd32];
	mul.f64 	%fd43, %fd42, 0d3FF199999999999A;
	setp.gt.f64 	%p28, %fd41, %fd43;
	selp.f64 	%fd44, 0d3FF0000000000000, 0d0000000000000000, %p28;
	st.global.f64 	[%rd12+2048], %fd44;
$L__BB7_29:
	add.s32 	%r34, %r31, 384;
	setp.ge.s32 	%p29, %r34, %r2;
	@%p29 bra 	$L__BB7_31;
	add.s32 	%r60, %r34, %r4;
	mul.wide.s32 	%rd33, %r60, 8;
	add.s64 	%rd34, %rd1, %rd33;
	ld.global.f64 	%fd45, [%rd34+8];
	ld.global.f64 	%fd46, [%rd34];
	mul.f64 	%fd47, %fd46, 0d3FF199999999999A;
	setp.gt.f64 	%p30, %fd45, %fd47;
	selp.f64 	%fd48, 0d3FF0000000000000, 0d0000000000000000, %p30;
	st.global.f64 	[%rd12+3072], %fd48;
$L__BB7_31:
	add.s32 	%r86, %r86, 4;
$L__BB7_32:
	setp.eq.s32 	%p31, %r30, 0;
	@%p31 bra 	$L__BB7_54;
	setp.eq.s32 	%p32, %r30, 1;
	@%p32 bra 	$L__BB7_39;
	shl.b32 	%r61, %r86, 7;
	add.s32 	%r37, %r61, %r5;
	setp.ge.s32 	%p33, %r37, %r2;
	mul.wide.s32 	%rd35, %r37, 8;
	add.s64 	%rd13, %rd4, %rd35;
	@%p33 bra 	$L__BB7_36;
	add.s32 	%r62, %r37, %r4;
	mul.wide.s32 	%rd36, %r62, 8;
	add.s64 	%rd37, %rd1, %rd36;
	ld.global.f64 	%fd49, [%rd37+8];
	ld.global.f64 	%fd50, [%rd37];
	mul.f64 	%fd51, %fd50, 0d3FF199999999999A;
	setp.gt.f64 	%p34, %fd49, %fd51;
	selp.f64 	%fd52, 0d3FF0000000000000, 0d0000000000000000, %p34;
	st.global.f64 	[%rd13], %fd52;
$L__BB7_36:
	add.s32 	%r38, %r37, 128;
	setp.ge.s32 	%p35, %r38, %r2;
	@%p35 bra 	$L__BB7_38;
	add.s32 	%r63, %r38, %r4;
	mul.wide.s32 	%rd38, %r63, 8;
	add.s64 	%rd39, %rd1, %rd38;
	ld.global.f64 	%fd53, [%rd39+8];
	ld.global.f64 	%fd54, [%rd39];
	mul.f64 	%fd55, %fd54, 0d3FF199999999999A;
	setp.gt.f64 	%p36, %fd53, %fd55;
	selp.f64 	%fd56, 0d3FF0000000000000, 0d0000000000000000, %p36;
	st.global.f64 	[%rd13+1024], %fd56;
$L__BB7_38:
	add.s32 	%r86, %r86, 2;
$L__BB7_39:
	and.b32  	%r64, %r42, 1;
	setp.eq.b32 	%p37, %r64, 1;
	not.pred 	%p38, %p37;
	@%p38 bra 	$L__BB7_54;
	shl.b32 	%r65, %r86, 7;
	add.s32 	%r41, %r65, %r5;
	setp.ge.s32 	%p39, %r41, %r2;
	@%p39 bra 	$L__BB7_54;
	add.s32 	%r66, %r41, %r4;
	mul.wide.s32 	%rd40, %r66, 8;
	add.s64 	%rd41, %rd1, %rd40;
	ld.global.f64 	%fd57, [%rd41+8];
	ld.global.f64 	%fd58, [%rd41];
	mul.f64 	%fd59, %fd58, 0d3FF199999999999A;
	setp.gt.f64 	%p40, %fd57, %fd59;
	selp.f64 	%fd60, 0d3FF0000000000000, 0d0000000000000000, %p40;
	mul.wide.s32 	%rd42, %r41, 8;
	add.s64 	%rd43, %rd4, %rd42;
	st.global.f64 	[%rd43], %fd60;
	bra.uni 	$L__BB7_54;
$L__BB7_42:
	setp.lt.s32 	%p41, %r42, 1;
	@%p41 bra 	$L__BB7_54;
	mov.u32 	%r8, %tid.x;
	and.b32  	%r9, %r42, 7;
	setp.lt.u32 	%p42, %r42, 8;
	mov.b32 	%r84, 0;
	@%p42 bra 	$L__BB7_46;
	and.b32  	%r84, %r42, 2147483640;
	neg.s32 	%r81, %r84;
	add.s64 	%rd5, %rd1, 4096;
	add.s32 	%r68, %r1, %r8;
	add.s32 	%r80, %r68, %r3;
	mul.wide.u32 	%rd45, %r8, 8;
	add.s64 	%rd46, %rd21, %rd2;
	add.s64 	%rd63, %rd46, %rd45;
	add.s64 	%rd7, %rd46, 3072;
	add.s32 	%r79, %r8, 128;
$L__BB7_45:
	.pragma "nounroll";
	mul.wide.s32 	%rd47, %r80, 8;
	add.s64 	%rd48, %rd5, %rd47;
	mul.wide.s32 	%rd49, %r79, 8;
	add.s64 	%rd50, %rd7, %rd49;
	ld.global.f64 	%fd61, [%rd48+-4088];
	ld.global.f64 	%fd62, [%rd48+-4096];
	mul.f64 	%fd63, %fd62, 0d3FF199999999999A;
	setp.gt.f64 	%p43, %fd61, %fd63;
	selp.f64 	%fd64, 0d3FF0000000000000, 0d0000000000000000, %p43;
	st.global.f64 	[%rd63], %fd64;
	ld.global.f64 	%fd65, [%rd48+-3064];
	ld.global.f64 	%fd66, [%rd48+-3072];
	mul.f64 	%fd67, %fd66, 0d3FF199999999999A;
	setp.gt.f64 	%p44, %fd65, %fd67;
	selp.f64 	%fd68, 0d3FF0000000000000, 0d0000000000000000, %p44;
	st.global.f64 	[%rd50+-3072], %fd68;
	ld.global.f64 	%fd69, [%rd48+-2040];
	ld.global.f64 	%fd70, [%rd48+-2048];
	mul.f64 	%fd71, %fd70, 0d3FF199999999999A;
	setp.gt.f64 	%p45, %fd69, %fd71;
	selp.f64 	%fd72, 0d3FF0000000000000, 0d0000000000000000, %p45;
	st.global.f64 	[%rd50+-2048], %fd72;
	ld.global.f64 	%fd73, [%rd48+-1016];
	ld.global.f64 	%fd74, [%rd48+-1024];
	mul.f64 	%fd75, %fd74, 0d3FF199999999999A;
	setp.gt.f64 	%p46, %fd73, %fd75;
	selp.f64 	%fd76, 0d3FF0000000000000, 0d0000000000000000, %p46;
	st.global.f64 	[%rd50+-1024], %fd76;
	ld.global.f64 	%fd77, [%rd48+8];
	ld.global.f64 	%fd78, [%rd48];
	mul.f64 	%fd79, %fd78, 0d3FF199999999999A;
	setp.gt.f64 	%p47, %fd77, %fd79;
	selp.f64 	%fd80, 0d3FF0000000000000, 0d0000000000000000, %p47;
	st.global.f64 	[%rd50], %fd80;
	ld.global.f64 	%fd81, [%rd48+1032];
	ld.global.f64 	%fd82, [%rd48+1024];
	mul.f64 	%fd83, %fd82, 0d3FF199999999999A;
	setp.gt.f64 	%p48, %fd81, %fd83;
	selp.f64 	%fd84, 0d3FF0000000000000, 0d0000000000000000, %p48;
	st.global.f64 	[%rd50+1024], %fd84;
	ld.global.f64 	%fd85, [%rd48+2056];
	ld.global.f64 	%fd86, [%rd48+2048];
	mul.f64 	%fd87, %fd86, 0d3FF199999999999A;
	setp.gt.f64 	%p49, %fd85, %fd87;
	selp.f64 	%fd88, 0d3FF0000000000000, 0d0000000000000000, %p49;
	st.global.f64 	[%rd50+2048], %fd88;
	ld.global.f64 	%fd89, [%rd48+3080];
	ld.global.f64 	%fd90, [%rd48+3072];
	mul.f64 	%fd91, %fd90, 0d3FF199999999999A;
	setp.gt.f64 	%p50, %fd89, %fd91;
	selp.f64 	%fd92, 0d3FF0000000000000, 0d0000000000000000, %p50;
	st.global.f64 	[%rd50+3072], %fd92;
	add.s32 	%r81, %r81, 8;
	add.s32 	%r80, %r80, 1024;
	add.s64 	%rd63, %rd63, 8192;
	add.s32 	%r79, %r79, 1024;
	setp.eq.s32 	%p51, %r81, 0;
	@%p51 bra 	$L__BB7_46;
	bra.uni 	$L__BB7_45;
$L__BB7_46:
	setp.eq.s32 	%p52, %r9, 0;
	@%p52 bra 	$L__BB7_54;
	and.b32  	%r24, %r42, 3;
	setp.lt.u32 	%p53, %r9, 4;
	@%p53 bra 	$L__BB7_49;
	shl.b32 	%r69, %r84, 7;
	add.s32 	%r70, %r69, %r8;
	add.s32 	%r71, %r70, %r4;
	mul.wide.s32 	%rd51, %r71, 8;
	add.s64 	%rd52, %rd1, %rd51;
	ld.global.f64 	%fd93, [%rd52+8];
	ld.global.f64 	%fd94, [%rd52];
	mul.f64 	%fd95, %fd94, 0d3FF199999999999A;
	setp.gt.f64 	%p54, %fd93, %fd95;
	selp.f64 	%fd96, 0d3FF0000000000000, 0d0000000000000000, %p54;
	mul.wide.s32 	%rd53, %r70, 8;
	add.s64 	%rd54, %rd4, %rd53;
	st.global.f64 	[%rd54], %fd96;
	ld.global.f64 	%fd97, [%rd52+1032];
	ld.global.f64 	%fd98, [%rd52+1024];
	mul.f64 	%fd99, %fd98, 0d3FF199999999999A;
	setp.gt.f64 	%p55, %fd97, %fd99;
	selp.f64 	%fd100, 0d3FF0000000000000, 0d0000000000000000, %p55;
	st.global.f64 	[%rd54+1024], %fd100;
	ld.global.f64 	%fd101, [%rd52+2056];
	ld.global.f64 	%fd102, [%rd52+2048];
	mul.f64 	%fd103, %fd102, 0d3FF199999999999A;
	setp.gt.f64 	%p56, %fd101, %fd103;
	selp.f64 	%fd104, 0d3FF0000000000000, 0d0000000000000000, %p56;
	st.global.f64 	[%rd54+2048], %fd104;
	ld.global.f64 	%fd105, [%rd52+3080];
	ld.global.f64 	%fd106, [%rd52+3072];
	mul.f64 	%fd107, %fd106, 0d3FF199999999999A;
	setp.gt.f64 	%p57, %fd105, %fd107;
	selp.f64 	%fd108, 0d3FF0000000000000, 0d0000000000000000, %p57;
	st.global.f64 	[%rd54+3072], %fd108;
	add.s32 	%r84, %r84, 4;
$L__BB7_49:
	setp.eq.s32 	%p58, %r24, 0;
	@%p58 bra 	$L__BB7_54;
	setp.eq.s32 	%p59, %r24, 1;
	@%p59 bra 	$L__BB7_52;
	shl.b32 	%r72, %r84, 7;
	add.s32 	%r73, %r72, %r8;
	add.s32 	%r74, %r73, %r4;
	mul.wide.s32 	%rd55, %r74, 8;
	add.s64 	%rd56, %rd1, %rd55;
	ld.global.f64 	%fd109, [%rd56+8];
	ld.global.f64 	%fd110, [%rd56];
	mul.f64 	%fd111, %fd110, 0d3FF199999999999A;
	setp.gt.f64 	%p60, %fd109, %fd111;
	selp.f64 	%fd112, 0d3FF0000000000000, 0d0000000000000000, %p60;
	mul.wide.s32 	%rd57, %r73, 8;
	add.s64 	%rd58, %rd4, %rd57;
	st.global.f64 	[%rd58], %fd112;
	ld.global.f64 	%fd113, [%rd56+1032];
	ld.global.f64 	%fd114, [%rd56+1024];
	mul.f64 	%fd115, %fd114, 0d3FF199999999999A;
	setp.gt.f64 	%p61, %fd113, %fd115;
	selp.f64 	%fd116, 0d3FF0000000000000, 0d0000000000000000, %p61;
	st.global.f64 	[%rd58+1024], %fd116;
	add.s32 	%r84, %r84, 2;
$L__BB7_52:
	and.b32  	%r75, %r42, 1;
	setp.eq.b32 	%p62, %r75, 1;
	not.pred 	%p63, %p62;
	@%p63 bra 	$L__BB7_54;
	shl.b32 	%r76, %r84, 7;
	add.s32 	%r77, %r76, %r8;
	add.s32 	%r78, %r77, %r4;
	mul.wide.s32 	%rd59, %r78, 8;
	add.s64 	%rd60, %rd1, %rd59;
	ld.global.f64 	%fd117, [%rd60+8];
	ld.global.f64 	%fd118, [%rd60];
	mul.f64 	%fd119, %fd118, 0d3FF199999999999A;
	setp.gt.f64 	%p64, %fd117, %fd119;
	selp.f64 	%fd120, 0d3FF0000000000000, 0d0000000000000000, %p64;
	mul.wide.s32 	%rd61, %r77, 8;
	add.s64 	%rd62, %rd4, %rd61;
	st.global.f64 	[%rd62], %fd120;
$L__BB7_54:
	ret;

}
	// .globl	_ZN3cub18CUB_300001_SM_10006detail6reduce28DeviceReduceSingleTileKernelINS2_10policy_hubIdjN4cuda3std3__44plusIdEEE10Policy1000EN6thrust24THRUST_300001_SM_1000_NS6detail15normal_iteratorINSD_10device_ptrIdEEEEPdjS9_ddNS7_10__identityEEEvT0_T1_T2_T3_T4_T6_
.visible .entry _ZN3cub18CUB_300001_SM_10006detail6reduce28DeviceReduceSingleTileKernelINS2_10policy_hubIdjN4cuda3std3__44plusIdEEE10Policy1000EN6thrust24THRUST_300001_SM_1000_NS6detail15normal_iteratorINSD_10device_ptrIdEEEEPdjS9_ddNS7_10__identityEEEvT0_T1_T2_T3_T4_T6_(
	.param .align 8 .b8 _ZN3cub18CUB_300001_SM_10006detail6reduce28DeviceReduceSingleTileKernelINS2_10policy_hubIdjN4cuda3std3__44plusIdEEE10Policy1000EN6thrust24THRUST_300001_SM_1000_NS6detail15normal_iteratorINSD_10device_ptrIdEEEEPdjS9_ddNS7_10__identityEEEvT0_T1_T2_T3_T4_T6__param_0[8],
	.param .u64 .ptr .align 1 _ZN3cub18CUB_300001_SM_10006detail6reduce28DeviceReduceSingleTileKernelINS2_10policy_hubIdjN4cuda3std3__44plusIdEEE10Policy1000EN6thrust24THRUST_300001_SM_1000_NS6detail15normal_iteratorINSD_10device_ptrIdEEEEPdjS9_ddNS7_10__identityEEEvT0_T1_T2_T3_T4_T6__param_1,
	.param .u32 _ZN3cub18CUB_300001_SM_10006detail6reduce28DeviceReduceSingleTileKernelINS2_10policy_hubIdjN4cuda3std3__44plusIdEEE10Policy1000EN6thrust24THRUST_300001_SM_1000_NS6detail15normal_iteratorINSD_10device_ptrIdEEEEPdjS9_ddNS7_10__identityEEEvT0_T1_T2_T3_T4_T6__param_2,
	.param .align 1 .b8 _ZN3cub18CUB_300001_SM_10006detail6reduce28DeviceReduceSingleTileKernelINS2_10policy_hubIdjN4cuda3std3__44plusIdEEE10Policy1000EN6thrust24THRUST_300001_SM_1000_NS6detail15normal_iteratorINSD_10device_ptrIdEEEEPdjS9_ddNS7_10__identityEEEvT0_T1_T2_T3_T4_T6__param_3[1],
	.param .f64 _ZN3cub18CUB_300001_SM_10006detail6reduce28DeviceReduceSingleTileKernelINS2_10policy_hubIdjN4cuda3std3__44plusIdEEE10Policy1000EN6thrust24THRUST_300001_SM_1000_NS6detail15normal_iteratorINSD_10device_ptrIdEEEEPdjS9_ddNS7_10__identityEEEvT0_T1_T2_T3_T4_T6__param_4,
	.param .align 1 .b8 _ZN3cub18CUB_300001_SM_10006detail6reduce28DeviceReduceSingleTileKernelINS2_10policy_hubIdjN4cuda3std3__44plusIdEEE10Policy1000EN6thrust24THRUST_300001_SM_1000_NS6detail15normal_iteratorINSD_10device_ptrIdEEEEPdjS9_ddNS7_10__identityEEEvT0_T1_T2_T3_T4_T6__param_5[1]
)
.maxntid 640
.minnctapersm 1
{
	.reg .pred 	%p<71>;
	.reg .b32 	%r<288>;
	.reg .b64 	%rd<114>;
	.reg .b64 	%fd<380>;
	// demoted variable
	.shared .align 8 .b8 _ZZN3cub18CUB_300001_SM_10006detail6reduce28DeviceReduceSingleTileKernelINS2_10policy_hubIdjN4cuda3std3__44plusIdEEE10Policy1000EN6thrust24THRUST_300001_SM_1000_NS6detail15normal_iteratorINSD_10device_ptrIdEEEEPdjS9_ddNS7_10__identityEEEvT0_T1_T2_T3_T4_T6_E12temp_storage[192];
	ld.param.u64 	%rd9, [_ZN3cub18CUB_300001_SM_10006detail6reduce28DeviceReduceSingleTileKernelINS2_10policy_hubIdjN4cuda3std3__44plusIdEEE10Policy1000EN6thrust24THRUST_300001_SM_1000_NS6detail15normal_iteratorINSD_10device_ptrIdEEEEPdjS9_ddNS7_10__identityEEEvT0_T1_T2_T3_T4_T6__param_0];
	ld.param.u64 	%rd10, [_ZN3cub18CUB_300001_SM_10006detail6reduce28DeviceReduceSingleTileKernelINS2_10policy_hubIdjN4cuda3std3__44plusIdEEE10Policy1000EN6thrust24THRUST_300001_SM_1000_NS6detail15normal_iteratorINSD_10device_ptrIdEEEEPdjS9_ddNS7_10__identityEEEvT0_T1_T2_T3_T4_T6__param_1];
	ld.param.u32 	%r51, [_ZN3cub18CUB_300001_SM_10006detail6reduce28DeviceReduceSingleTileKernelINS2_10policy_hubIdjN4cuda3std3__44plusIdEEE10Policy1000EN6thrust24THRUST_300001_SM_1000_NS6detail15normal_iteratorINSD_10device_ptrIdEEEEPdjS9_ddNS7_10__identityEEEvT0_T1_T2_T3_T4_T6__param_2];
	ld.param.f64 	%fd42, [_ZN3cub18CUB_300001_SM_10006detail6reduce28DeviceReduceSingleTileKernelINS2_10policy_hubIdjN4cuda3std3__44plusIdEEE10Policy1000EN6thrust24THRUST_300001_SM_1000_NS6detail15normal_iteratorINSD_10device_ptrIdEEEEPdjS9_ddNS7_10__identityEEEvT0_T1_T2_T3_T4_T6__param_4];
	cvta.to.global.u64 	%rd1, %rd10;
	setp.ne.s32 	%p1, %r51, 0;
	@%p1 bra 	$L__BB8_3;
	mov.u32 	%r270, %tid.x;
	setp.ne.s32 	%p70, %r270, 0;
	@%p70 bra 	$L__BB8_52;
	st.global.f64 	[%rd1], %fd42;
	bra.uni 	$L__BB8_52;
$L__BB8_3:
	cvta.to.global.u64 	%rd2, %rd9;
	setp.gt.u32 	%p2, %r51, 5119;
	@%p2 bra 	$L__BB8_28;
	mov.u32 	%r1, %tid.x;
	setp.ge.u32 	%p24, %r1, %r51;
	mov.f64 	%fd367, 0d0000000000000000;
	mov.u32 	%r274, %r1;
	@%p24 bra 	$L__BB8_6;
	mul.wide.u32 	%rd83, %r1, 8;
	add.s64 	%rd84, %rd2, %rd83;
	ld.global.f64 	%fd367, [%rd84];
	add.s32 	%r274, %r1, 640;
$L__BB8_6:
	setp.ge.u32 	%p25, %r274, %r51;
	@%p25 bra 	$L__BB8_19;
	not.b32 	%r146, %r274;
	add.s32 	%r147, %r51, %r146;
	mul.hi.u32 	%r148, %r147, -858993459;
	shr.u32 	%r149, %r148, 9;
	add.s32 	%r4, %r149, 1;
	and.b32  	%r5, %r4, 15;
	setp.lt.u32 	%p26, %r147, 9600;
	@%p26 bra 	$L__BB8_10;
	and.b32  	%r150, %r4, 16777200;
	neg.s32 	%r272, %r150;
	mul.wide.u32 	%rd85, %r274, 8;
	add.s64 	%rd86, %rd85, %rd2;
	add.s64 	%rd112, %rd86, 40960;
$L__BB8_9:
	.pragma "nounroll";
	ld.global.f64 	%fd181, [%rd112+-40960];
	add.f64 	%fd182, %fd367, %fd181;
	ld.global.f64 	%fd183, [%rd112+-35840];
	add.f64 	%fd184, %fd182, %fd183;
	ld.global.f64 	%fd185, [%rd112+-30720];
	add.f64 	%fd186, %fd184, %fd185;
	ld.global.f64 	%fd187, [%rd112+-25600];
	add.f64 	%fd188, %fd186, %fd187;
	ld.global.f64 	%fd189, [%rd112+-20480];
	add.f64 	%fd190, %fd188, %fd189;
	ld.global.f64 	%fd191, [%rd112+-15360];
	add.f64 	%fd192, %fd190, %fd191;
	ld.global.f64 	%fd193, [%rd112+-10240];
	add.f64 	%fd194, %fd192, %fd193;
	ld.global.f64 	%fd195, [%rd112+-5120];
	add.f64 	%fd196, %fd194, %fd195;
	ld.global.f64 	%fd197, [%rd112];
	add.f64 	%fd198, %fd196, %fd197;
	ld.global.f64 	%fd199, [%rd112+5120];
	add.f64 	%fd200, %fd198, %fd199;
	ld.global.f64 	%fd201, [%rd112+10240];
	add.f64 	%fd202, %fd200, %fd201;
	ld.global.f64 	%fd203, [%rd112+15360];
	add.f64 	%fd204, %fd202, %fd203;
	ld.global.f64 	%fd205, [%rd112+20480];
	add.f64 	%fd206, %fd204, %fd205;
	ld.global.f64 	%fd207, [%rd112+25600];
	add.f64 	%fd208, %fd206, %fd207;
	ld.global.f64 	%fd209, [%rd112+30720];
	add.f64 	%fd210, %fd208, %fd209;
	ld.global.f64 	%fd211, [%rd112+35840];
	add.f64 	%fd367, %fd210, %fd211;
	add.s32 	%r274, %r274, 10240;
	add.s32 	%r272, %r272, 16;
	add.s64 	%rd112, %rd112, 81920;
	setp.ne.s32 	%p27, %r272, 0;
	@%p27 bra 	$L__BB8_9;
$L__BB8_10:
	setp.eq.s32 	%p28, %r5, 0;
	@%p28 bra 	$L__BB8_19;
	and.b32  	%r12, %r4, 7;
	setp.lt.u32 	%p29, %r5, 8;
	@%p29 bra 	$L__BB8_13;
	mul.wide.u32 	%rd87, %r274, 8;
	add.s64 	%rd88, %rd2, %rd87;
	ld.global.f64 	%fd213, [%rd88];
	add.f64 	%fd214, %fd367, %fd213;
	ld.global.f64 	%fd215, [%rd88+5120];
	add.f64 	%fd216, %fd214, %fd215;
	ld.global.f64 	%fd217, [%rd88+10240];
	add.f64 	%fd218, %fd216, %fd217;
	ld.global.f64 	%fd219, [%rd88+15360];
	add.f64 	%fd220, %fd218, %fd219;
	ld.global.f64 	%fd221, [%rd88+20480];
	add.f64 	%fd222, %fd220, %fd221;
	ld.global.f64 	%fd223, [%rd88+25600];
	add.f64 	%fd224, %fd222, %fd223;
	ld.global.f64 	%fd225, [%rd88+30720];
	add.f64 	%fd226, %fd224, %fd225;
	ld.global.f64 	%fd227, [%rd88+35840];
	add.f64 	%fd367, %fd226, %fd227;
	add.s32 	%r274, %r274, 5120;
$L__BB8_13:
	setp.eq.s32 	%p30, %r12, 0;
	@%p30 bra 	$L__BB8_19;
	and.b32  	%r15, %r4, 3;
	setp.lt.u32 	%p31, %r12, 4;
	@%p31 bra 	$L__BB8_16;
	mul.wide.u32 	%rd89, %r274, 8;
	add.s64 	%rd90, %rd2, %rd89;
	ld.global.f64 	%fd229, [%rd90];
	add.f64 	%fd230, %fd367, %fd229;
	ld.global.f64 	%fd231, [%rd90+5120];
	add.f64 	%fd232, %fd230, %fd231;
	ld.global.f64 	%fd233, [%rd90+10240];
	add.f64 	%fd234, %fd232, %fd233;
	ld.global.f64 	%fd235, [%rd90+15360];
	add.f64 	%fd367, %fd234, %fd235;
	add.s32 	%r274, %r274, 2560;
$L__BB8_16:
	setp.eq.s32 	%p32, %r15, 0;
	@%p32 bra 	$L__BB8_19;
	mul.wide.u32 	%rd91, %r274, 8;
	add.s64 	%rd113, %rd2, %rd91;
	neg.s32 	%r277, %r15;
$L__BB8_18:
	.pragma "nounroll";
	ld.global.f64 	%fd236, [%rd113];
	add.f64 	%fd367, %fd367, %fd236;
	add.s64 	%rd113, %rd113, 5120;
	add.s32 	%r277, %r277, 1;
	setp.ne.s32 	%p33, %r277, 0;
	@%p33 bra 	$L__BB8_18;
$L__BB8_19:
	setp.lt.u32 	%p34, %r51, 640;
	@%p34 bra 	$L__BB8_24;
	// begin inline asm
	mov.u32 %r214, %laneid;
	// end inline asm
	mov.b64 	%rd102, %fd367;
	mov.b64 	{%r216, %r221}, %rd102;
	mov.b32 	%r222, 1;
	mov.b32 	%r263, 31;
	mov.b32 	%r264, -1;
	// begin inline asm
	shfl.sync.down.b32 %r215, %r216, %r222, %r263, %r264;
	// end inline asm
	// begin inline asm
	shfl.sync.down.b32 %r220, %r221, %r222, %r263, %r264;
	// end inline asm
	mov.b64 	%rd103, {%r215, %r220};
	mov.b64 	%fd307, %rd103;
	setp.gt.s32 	%p62, %r214, 30;
	add.f64 	%fd308, %fd367, %fd307;
	selp.f64 	%fd309, %fd367, %fd308, %p62;
	mov.b64 	%rd104, %fd309;
	mov.b64 	{%r226, %r231}, %rd104;
	mov.b32 	%r232, 2;
	// begin inline asm
	shfl.sync.down.b32 %r225, %r226, %r232, %r263, %r264;
	// end inline asm
	// begin inline asm
	shfl.sync.down.b32 %r230, %r231, %r232, %r263, %r264;
	// end inline asm
	mov.b64 	%rd105, {%r225, %r230};
	mov.b64 	%fd310, %rd105;
	setp.gt.s32 	%p63, %r214, 29;
	add.f64 	%fd311, %fd309, %fd310;
	selp.f64 	%fd312, %fd309, %fd311, %p63;
	mov.b64 	%rd106, %fd312;
	mov.b64 	{%r236, %r241}, %rd106;
	mov.b32 	%r242, 4;
	// begin inline asm
	shfl.sync.down.b32 %r235, %r236, %r242, %r263, %r264;
	// end inline asm
	// begin inline asm
	shfl.sync.down.b32 %r240, %r241, %r242, %r263, %r264;
	// end inline asm
	mov.b64 	%rd107, {%r235, %r240};
	mov.b64 	%fd313, %rd107;
	setp.gt.s32 	%p64, %r214, 27;
	add.f64 	%fd314, %fd312, %fd313;
	selp.f64 	%fd315, %fd312, %fd314, %p64;
	mov.b64 	%rd108, %fd315;
	mov.b64 	{%r246, %r251}, %rd108;
	mov.b32 	%r252, 8;
	// begin inline asm
	shfl.sync.down.b32 %r245, %r246, %r252, %r263, %r264;
	// end inline asm
	// begin inline asm
	shfl.sync.down.b32 %r250, %r251, %r252, %r263, %r264;
	// end inline asm
	mov.b64 	%rd109, {%r245, %r250};
	mov.b64 	%fd316, %rd109;
	setp.gt.s32 	%p65, %r214, 23;
	add.f64 	%fd317, %fd315, %fd316;
	selp.f64 	%fd318, %fd315, %fd317, %p65;
	mov.b64 	%rd110, %fd318;
	mov.b64 	{%r256, %r261}, %rd110;
	mov.b32 	%r262, 16;
	// begin inline asm
	shfl.sync.down.b32 %r255, %r256, %r262, %r263, %r264;
	// end inline asm
	// begin inline asm
	shfl.sync.down.b32 %r260, %r261, %r262, %r263, %r264;
	// end inline asm
	mov.b64 	%rd111, {%r255, %r260};
	mov.b64 	%fd319, %rd111;
	setp.gt.s32 	%p66, %r214, 15;
	add.f64 	%fd16, %fd318, %fd319;
	selp.f64 	%fd379, %fd318, %fd16, %p66;
	setp.ne.s32 	%p67, %r214, 0;
	@%p67 bra 	$L__BB8_22;
	shr.u32 	%r265, %r1, 2;
	and.b32  	%r266, %r265, 248;
	mov.u32 	%r267, _ZZN3cub18CUB_300001_SM_10006detail6reduce28DeviceReduceSingleTileKernelINS2_10policy_hubIdjN4cuda3std3__44plusIdEEE10Policy1000EN6thrust24THRUST_300001_SM_1000_NS6detail15normal_iteratorINSD_10device_ptrIdEEEEPdjS9_ddNS7_10__identityEEEvT0_T1_T2_T3_T4_T6_E12temp_storage;
	add.s32 	%r268, %r267, %r266;
	st.shared.f64 	[%r268+24], %fd16;
$L__BB8_22:
	bar.sync 	0;
	setp.ne.s32 	%p68, %r1, 0;
	@%p68 bra 	$L__BB8_50;
	ld.shared.f64 	%fd320, [_ZZN3cub18CUB_300001_SM_10006detail6reduce28DeviceReduceSingleTileKernelINS2_10policy_hubIdjN4cuda3std3__44plusIdEEE10Policy1000EN6thrust24THRUST_300001_SM_1000_NS6detail15normal_iteratorINSD_10device_ptrIdEEEEPdjS9_ddNS7_10__identityEEEvT0_T1_T2_T3_T4_T6_E12temp_storage+32];
	add.f64 	%fd321, %fd379, %fd320;
	ld.shared.f64 	%fd322, [_ZZN3cub18CUB_300001_SM_10006detail6reduce28DeviceReduceSingleTileKernelINS2_10policy_hubIdjN4cuda3std3__44plusIdEEE10Policy1000EN6thrust24THRUST_300001_SM_1000_NS6detail15normal_iteratorINSD_10device_ptrIdEEEEPdjS9_ddNS7_10__identityEEEvT0_T1_T2_T3_T4_T6_E12temp_storage+40];
	add.f64 	%fd323, %fd321, %fd322;
	ld.shared.f64 	%fd324, [_ZZN3cub18CUB_300001_SM_10006detail6reduce28DeviceReduceSingleTileKernelINS2_10policy_hubIdjN4cuda3std3__44plusIdEEE10Policy1000EN6thrust24THRUST_300001_SM_1000_NS6detail15normal_iteratorINSD_10device_ptrIdEEEEPdjS9_ddNS7_10__identityEEEvT0_T1_T2_T3_T4_T6_E12temp_storage+48];
	add.f64 	%fd325, %fd323, %fd324;
	ld.shared.f64 	%fd326, [_ZZN3cub18CUB_300001_SM_10006detail6reduce28DeviceReduceSingleTileKernelINS2_10policy_hubIdjN4cuda3std3__44plusIdEEE10Policy1000EN6thrust24THRUST_300001_SM_1000_NS6detail15normal_iteratorINSD_10device_ptrIdEEEEPdjS9_ddNS7_10__identityEEEvT0_T1_T2_T3_T4_T6_E12temp_storage+56];
	add.f64 	%fd327, %fd325, %fd326;
	ld.shared.f64 	%fd328, [_ZZN3cub18CUB_300001_SM_10006detail6reduce28DeviceReduceSingleTileKernelINS2_10policy_hubIdjN4cuda3std3__44plusIdEEE10Policy1000EN6thrust24THRUST_300001_SM_1000_NS6detail15normal_iteratorINSD_10device_ptrIdEEEEPdjS9_ddNS7_10__identityEEEvT0_T1_T2_T3_T4_T6_E12temp_storage+64];
	add.f64 	%fd329, %fd327, %fd328;
	ld.shared.f64 	%fd330, [_ZZN3cub18CUB_300001_SM_10006detail6reduce28DeviceReduceSingleTileKernelINS2_10policy_hubIdjN4cuda3std3__44plusIdEEE10Policy1000EN6thrust24THRUST_300001_SM_1000_NS6detail15normal_iteratorINSD_10device_ptrIdEEEEPdjS9_ddNS7_10__identityEEEvT0_T1_T2_T3_T4_T6_E12temp_storage+72];
	add.f64 	%fd331, %fd329, %fd330;
	ld.shared.f64 	%fd332, [_ZZN3cub18CUB_300001_SM_10006detail6reduce28DeviceReduceSingleTileKernelINS2_10policy_hubIdjN4cuda3std3__44plusIdEEE10Policy1000EN6thrust24THRUST_300001_SM_1000_NS6detail15normal_iteratorINSD_10device_ptrIdEEEEPdjS9_ddNS7_10__identityEEEvT0_T1_T2_T3_T4_T6_E12temp_storage+80];
	add.f64 	%fd333, %fd331, %fd332;
	ld.shared.f64 	%fd334, [_ZZN3cub18CUB_300001_SM_10006detail6reduce28DeviceReduceSingleTileKernelINS2_10policy_hubIdjN4cuda3std3__44plusIdEEE10Policy1000EN6thrust24THRUST_300001_SM_1000_NS6detail15normal_iteratorINSD_10device_ptrIdEEEEPdjS9_ddNS7_10__identityEEEvT0_T1_T2_T3_T4_T6_E12temp_storage+88];
	add.f64 	%fd335, %fd333, %fd334;
	ld.shared.f64 	%fd336, [_ZZN3cub18CUB_300001_SM_10006detail6reduce28DeviceReduceSingleTileKernelINS2_10policy_hubIdjN4cuda3std3__44plusIdEEE10Policy1000EN6thrust24THRUST_300001_SM_1000_NS6detail15normal_iteratorINSD_10device_ptrIdEEEEPdjS9_ddNS7_10__identityEEEvT0_T1_T2_T3_T4_T6_E12temp_storage+96];
	add.f64 	%fd337, %fd335, %fd336;
	ld.shared.f64 	%fd338, [_ZZN3cub18CUB_300001_SM_10006detail6reduce28DeviceReduceSingleTileKernelINS2_10policy_hubIdjN4cuda3std3__44plusIdEEE10Policy1000EN6thrust24THRUST_300001_SM_1000_NS6detail15normal_iteratorINSD_10device_ptrIdEEEEPdjS9_ddNS7_10__identityEEEvT0_T1_T2_T3_T4_T6_E12temp_storage+104];
	add.f64 	%fd339, %fd337, %fd338;
	ld.shared.f64 	%fd340, [_ZZN3cub18CUB_300001_SM_10006detail6reduce28DeviceReduceSingleTileKernelINS2_10policy_hubIdjN4cuda3std3__44plusIdEEE10Policy1000EN6thrust24THRUST_300001_SM_1000_NS6detail15normal_iteratorINSD_10device_ptrIdEEEEPdjS9_ddNS7_10__identityEEEvT0_T1_T2_T3_T4_T6_E12temp_storage+112];
	add.f64 	%fd341, %fd339, %fd340;
	ld.shared.f64 	%fd342, [_ZZN3cub18CUB_300001_SM_10006detail6reduce28DeviceReduceSingleTileKernelINS2_10policy_hubIdjN4cuda3std3__44plusIdEEE10Policy1000EN6thrust24THRUST_300001_SM_1000_NS6detail15normal_iteratorINSD_10device_ptrIdEEEEPdjS9_ddNS7_10__identityEEEvT0_T1_T2_T3_T4_T6_E12temp_storage+120];
	add.f64 	%fd343, %fd341, %fd342;
	ld.shared.f64 	%fd344, [_ZZN3cub18CUB_300001_SM_10006detail6reduce28DeviceReduceSingleTileKernelINS2_10policy_hubIdjN4cuda3std3__44plusIdEEE10Policy1000EN6thrust24THRUST_300001_SM_1000_NS6detail15normal_iteratorINSD_10device_ptrIdEEEEPdjS9_ddNS7_10__identityEEEvT0_T1_T2_T3_T4_T6_E12temp_storage+128];
	add.f64 	%fd345, %fd343, %fd344;
	ld.shared.f64 	%fd346, [_ZZN3cub18CUB_300001_SM_10006detail6reduce28DeviceReduceSingleTileKernelINS2_10policy_hubIdjN4cuda3std3__44plusIdEEE10Policy1000EN6thrust24THRUST_300001_SM_1000_NS6detail15normal_iteratorINSD_10device_ptrIdEEEEPdjS9_ddNS7_10__identityEEEvT0_T1_T2_T3_T4_T6_E12temp_storage+136];
	add.f64 	%fd347, %fd345, %fd346;
	ld.shared.f64 	%fd348, [_ZZN3cub18CUB_300001_SM_10006detail6reduce28DeviceReduceSingleTileKernelINS2_10policy_hubIdjN4cuda3std3__44plusIdEEE10Policy1000EN6thrust24THRUST_300001_SM_1000_NS6detail15normal_iteratorINSD_10device_ptrIdEEEEPdjS9_ddNS7_10__identityEEEvT0_T1_T2_T3_T4_T6_E12temp_storage+144];
	add.f64 	%fd349, %fd347, %fd348;
	ld.shared.f64 	%fd350, [_ZZN3cub18CUB_300001_SM_10006detail6reduce28DeviceReduceSingleTileKernelINS2_10policy_hubIdjN4cuda3std3__44plusIdEEE10Policy1000EN6thrust24THRUST_300001_SM_1000_NS6detail15normal_iteratorINSD_10device_ptrIdEEEEPdjS9_ddNS7_10__identityEEEvT0_T1_T2_T3_T4_T6_E12temp_storage+152];
	add.f64 	%fd351, %fd349, %fd350;
	ld.shared.f64 	%fd352, [_ZZN3cub18CUB_300001_SM_10006detail6reduce28DeviceReduceSingleTileKernelINS2_10policy_hubIdjN4cuda3std3__44plusIdEEE10Policy1000EN6thrust24THRUST_300001_SM_1000_NS6detail15normal_iteratorINSD_10device_ptrIdEEEEPdjS9_ddNS7_10__identityEEEvT0_T1_T2_T3_T4_T6_E12temp_storage+160];
	add.f64 	%fd353, %fd351, %fd352;
	ld.shared.f64 	%fd354, [_ZZN3cub18CUB_300001_SM_10006detail6reduce28DeviceReduceSingleTileKernelINS2_10policy_hubIdjN4cuda3std3__44plusIdEEE10Policy1000EN6thrust24THRUST_300001_SM_1000_NS6detail15normal_iteratorINSD_10device_ptrIdEEEEPdjS9_ddNS7_10__identityEEEvT0_T1_T2_T3_T4_T6_E12temp_storage+168];
	add.f64 	%fd355, %fd353, %fd354;
	ld.shared.f64 	%fd356, [_ZZN3cub18CUB_300001_SM_10006detail6reduce28DeviceReduceSingleTileKernelINS2_10policy_hubIdjN4cuda3std3__44plusIdEEE10Policy1000EN6thrust24THRUST_300001_SM_1000_NS6detail15normal_iteratorINSD_10device_ptrIdEEEEPdjS9_ddNS7_10__identityEEEvT0_T1_T2_T3_T4_T6_E12temp_storage+176];
	add.f64 	%fd379, %fd355, %fd356;
	bra.uni 	$L__BB8_50;
$L__BB8_24:
	// begin inline asm
	mov.u32 %r151, %laneid;
	// end inline asm
	and.b32  	%r202, %r1, 992;
	add.s32 	%r203, %r202, 32;
	setp.gt.u32 	%p35, %r203, %r51;
	not.b32 	%r204, %r202;
	add.s32 	%r205, %r51, %r204;
	selp.b32 	%r200, %r205, 31, %p35;
	mov.b64 	%rd92, %fd367;
	mov.b64 	{%r153, %r158}, %rd92;
	mov.b32 	%r159, 1;
	mov.b32 	%r201, -1;
	// begin inline asm
	shfl.sync.down.b32 %r152, %r153, %r159, %r200, %r201;
	// end inline asm
	// begin inline asm
	shfl.sync.down.b32 %r157, %r158, %r159, %r200, %r201;
	// end inline asm
	mov.b64 	%rd93, {%r152, %r157};
	mov.b64 	%fd237, %rd93;
	setp.lt.s32 	%p36, %r151, %r200;
	add.f64 	%fd238, %fd367, %fd237;
	selp.f64 	%fd239, %fd238, %fd367, %p36;
	mov.b64 	%rd94, %fd239;
	mov.b64 	{%r163, %r168}, %rd94;
	mov.b32 	%r169, 2;
	// begin inline asm
	shfl.sync.down.b32 %r162, %r163, %r169, %r200, %r201;
	// end inline asm
	// begin inline asm
	shfl.sync.down.b32 %r167, %r168, %r169, %r200, %r201;
	// end inline asm
	mov.b64 	%rd95, {%r162, %r167};
	mov.b64 	%fd240, %rd95;
	add.s32 	%r206, %r151, 2;
	setp.gt.s32 	%p37, %r206, %r200;
	add.f64 	%fd241, %fd239, %fd240;
	selp.f64 	%fd242, %fd239, %fd241, %p37;
	mov.b64 	%rd96, %fd242;
	mov.b64 	{%r173, %r178}, %rd96;
	mov.b32 	%r179, 4;
	// begin inline asm
	shfl.sync.down.b32 %r172, %r173, %r179, %r200, %r201;
	// end inline asm
	// begin inline asm
	shfl.sync.down.b32 %r177, %r178, %r179, %r200, %r201;
	// end inline asm
	mov.b64 	%rd97, {%r172, %r177};
	mov.b64 	%fd243, %rd97;
	add.s32 	%r207, %r151, 4;
	setp.gt.s32 	%p38, %r207, %r200;
	add.f64 	%fd244, %fd242, %fd243;
	selp.f64 	%fd245, %fd242, %fd244, %p38;
	mov.b64 	%rd98, %fd245;
	mov.b64 	{%r183, %r188}, %rd98;
	mov.b32 	%r189, 8;
	// begin inline asm
	shfl.sync.down.b32 %r182, %r183, %r189, %r200, %r201;
	// end inline asm
	// begin inline asm
	shfl.sync.down.b32 %r187, %r188, %r189, %r200, %r201;
	// end inline asm
	mov.b64 	%rd99, {%r182, %r187};
	mov.b64 	%fd246, %rd99;
	add.s32 	%r208, %r151, 8;
	setp.gt.s32 	%p39, %r208, %r200;
	add.f64 	%fd247, %fd245, %fd246;
	selp.f64 	%fd248, %fd245, %fd247, %p39;
	mov.b64 	%rd100, %fd248;
	mov.b64 	{%r193, %r198}, %rd100;
	mov.b32 	%r199, 16;
	// begin inline asm
	shfl.sync.down.b32 %r192, %r193, %r199, %r200, %r201;
	// end inline asm
	// begin inline asm
	shfl.sync.down.b32 %r197, %r198, %r199, %r200, %r201;
	// end inline asm
	mov.b64 	%rd101, {%r192, %r197};
	mov.b64 	%fd249, %rd101;
	add.s32 	%r209, %r151, 16;
	setp.gt.s32 	%p40, %r209, %r200;
	add.f64 	%fd250, %fd248, %fd249;
	selp.f64 	%fd379, %fd248, %fd250, %p40;
	setp.ne.s32 	%p41, %r151, 0;
	@%p41 bra 	$L__BB8_26;
	shr.u32 	%r210, %r1, 2;
	and.b32  	%r211, %r210, 248;
	mov.u32 	%r212, _ZZN3cub18CUB_300001_SM_10006detail6reduce28DeviceReduceSingleTileKernelINS2_10policy_hubIdjN4cuda3std3__44plusIdEEE10Policy1000EN6thrust24THRUST_300001_SM_1000_NS6detail15normal_iteratorINSD_10device_ptrIdEEEEPdjS9_ddNS7_10__identityEEEvT0_T1_T2_T3_T4_T6_E12temp_storage;
	add.s32 	%r213, %r212, %r211;
	st.shared.f64 	[%r213+24], %fd379;
$L__BB8_26:
	bar.sync 	0;
	setp.ne.s32 	%p42, %r1, 0;
	@%p42 bra 	$L__BB8_50;
	setp.gt.u32 	%p43, %r51, 32;
	ld.shared.f64 	%fd251, [_ZZN3cub18CUB_300001_SM_10006detail6reduce28DeviceReduceSingleTileKernelINS2_10policy_hubIdjN4cuda3std3__44plusIdEEE10Policy1000EN6thrust24THRUST_300001_SM_1000_NS6detail15normal_iteratorINSD_10device_ptrIdEEEEPdjS9_ddNS7_10__identityEEEvT0_T1_T2_T3_T4_T6_E12temp_storage+32];
	add.f64 	%fd252, %fd379, %fd251;
	selp.f64 	%fd253, %fd252, %fd379, %p43;
	setp.gt.u32 	%p44, %r51, 64;
	ld.shared.f64 	%fd254, [_ZZN3cub18CUB_300001_SM_10006detail6reduce28DeviceReduceSingleTileKernelINS2_10policy_hubIdjN4cuda3std3__44plusIdEEE10Policy1000EN6thrust24THRUST_300001_SM_1000_NS6detail15normal_iteratorINSD_10device_ptrIdEEEEPdjS9_ddNS7_10__identityEEEvT0_T1_T2_T3_T4_T6_E12temp_storage+40];
	add.f64 	%fd255, %fd254, %fd253;
	selp.f64 	%fd256, %fd255, %fd253, %p44;
	setp.gt.u32 	%p45, %r51, 96;
	ld.shared.f64 	%fd257, [_ZZN3cub18CUB_300001_SM_10006detail6reduce28DeviceReduceSingleTileKernelINS2_10policy_hubIdjN4cuda3std3__44plusIdEEE10Policy1000EN6thrust24THRUST_300001_SM_1000_NS6detail15normal_iteratorINSD_10device_ptrIdEEEEPdjS9_ddNS7_10__identityEEEvT0_T1_T2_T3_T4_T6_E12temp_storage+48];
	add.f64 	%fd258, %fd257, %fd256;
	selp.f64 	%fd259, %fd258, %fd256, %p45;
	setp.gt.u32 	%p46, %r51, 128;
	ld.shared.f64 	%fd260, [_ZZN3cub18CUB_300001_SM_10006detail6reduce28DeviceReduceSingleTileKernelINS2_10policy_hubIdjN4cuda3std3__44plusIdEEE10Policy1000EN6thrust24THRUST_300001_SM_1000_NS6detail15normal_iteratorINSD_10device_ptrIdEEEEPdjS9_ddNS7_10__identityEEEvT0_T1_T2_T3_T4_T6_E12temp_storage+56];
	add.f64 	%fd261, %fd260, %fd259;
	selp.f64 	%fd262, %fd261, %fd259, %p46;
	setp.gt.u32 	%p47, %r51, 160;
	ld.shared.f64 	%fd263, [_ZZN3cub18CUB_300001_SM_10006detail6reduce28DeviceReduceSingleTileKernelINS2_10policy_hubIdjN4cuda3std3__44plusIdEEE10Policy1000EN6thrust24THRUST_300001_SM_1000_NS6detail15normal_iteratorINSD_10device_ptrIdEEEEPdjS9_ddNS7_10__identityEEEvT0_T1_T2_T3_T4_T6_E12temp_storage+64];
	add.f64 	%fd264, %fd263, %fd262;
	selp.f64 	%fd265, %fd264, %fd262, %p47;
	setp.gt.u32 	%p48, %r51, 192;
	ld.shared.f64 	%fd266, [_ZZN3cub18CUB_300001_SM_10006detail6reduce28DeviceReduceSingleTileKernelINS2_10policy_hubIdjN4cuda3std3__44plusIdEEE10Policy1000EN6thrust24THRUST_300001_SM_1000_NS6detail15normal_iteratorINSD_10device_ptrIdEEEEPdjS9_ddNS7_10__identityEEEvT0_T1_T2_T3_T4_T6_E12temp_storage+72];
	add.f64 	%fd267, %fd266, %fd265;
	selp.f64 	%fd268, %fd267, %fd265, %p48;
	setp.gt.u32 	%p49, %r51, 224;
	ld.shared.f64 	%fd269, [_ZZN3cub18CUB_300001_SM_10006detail6reduce28DeviceReduceSingleTileKernelINS2_10policy_hubIdjN4cuda3std3__44plusIdEEE10Policy1000EN6thrust24THRUST_300001_SM_1000_NS6detail15normal_iteratorINSD_10device_ptrIdEEEEPdjS9_ddNS7_10__identityEEEvT0_T1_T2_T3_T4_T6_E12temp_storage+80];
	add.f64 	%fd270, %fd269, %fd268;
	selp.f64 	%fd271, %fd270, %fd268, %p49;
	setp.gt.u32 	%p50, %r51, 256;
	ld.shared.f64 	%fd272, [_ZZN3cub18CUB_300001_SM_10006detail6reduce28DeviceReduceSingleTileKernelINS2_10policy_hubIdjN4cuda3std3__44plusIdEEE10Policy1000EN6thrust24THRUST_300001_SM_1000_NS6detail15normal_iteratorINSD_10device_ptrIdEEEEPdjS9_ddNS7_10__identityEEEvT0_T1_T2_T3_T4_T6_E12temp_storage+88];
	add.f64 	%fd273, %fd272, %fd271;
	selp.f64 	%fd274, %fd273, %fd271, %p50;
	setp.gt.u32 	%p51, %r51, 288;
	ld.shared.f64 	%fd275, [_ZZN3cub18CUB_300001_SM_10006detail6reduce28DeviceReduceSingleTileKernelINS2_10policy_hubIdjN4cuda3std3__44plusIdEEE10Policy1000EN6thrust24THRUST_300001_SM_1000_NS6detail15normal_iteratorINSD_10device_ptrIdEEEEPdjS9_ddNS7_10__identityEEEvT0_T1_T2_T3_T4_T6_E12temp_storage+96];
	add.f64 	%fd276, %fd275, %fd274;
	selp.f64 	%fd277, %fd276, %fd274, %p51;
	setp.gt.u32 	%p52, %r51, 320;
	ld.shared.f64 	%fd278, [_ZZN3cub18CUB_300001_SM_10006detail6reduce28DeviceReduceSingleTileKernelINS2_10policy_hubIdjN4cuda3std3__44plusIdEEE10Policy1000EN6thrust24THRUST_300001_SM_1000_NS6detail15normal_iteratorINSD_10device_ptrIdEEEEPdjS9_ddNS7_10__identityEEEvT0_T1_T2_T3_T4_T6_E12temp_storage+104];
	add.f64 	%fd279, %fd278, %fd277;
	selp.f64 	%fd280, %fd279, %fd277, %p52;
	setp.gt.u32 	%p53, %r51, 352;
	ld.shared.f64 	%fd281, [_ZZN3cub18CUB_300001_SM_10006detail6reduce28DeviceReduceSingleTileKernelINS2_10policy_hubIdjN4cuda3std3__44plusIdEEE10Policy1000EN6thrust24THRUST_300001_SM_1000_NS6detail15normal_iteratorINSD_10device_ptrIdEEEEPdjS9_ddNS7_10__identityEEEvT0_T1_T2_T3_T4_T6_E12temp_storage+112];
	add.f64 	%fd282, %fd281, %fd280;
	selp.f64 	%fd283, %fd282, %fd280, %p53;
	setp.gt.u32 	%p54, %r51, 384;
	ld.shared.f64 	%fd284, [_ZZN3cub18CUB_300001_SM_10006detail6reduce28DeviceReduceSingleTileKernelINS2_10policy_hubIdjN4cuda3std3__44plusIdEEE10Policy1000EN6thrust24THRUST_300001_SM_1000_NS6detail15normal_iteratorINSD_10device_ptrIdEEEEPdjS9_ddNS7_10__identityEEEvT0_T1_T2_T3_T4_T6_E12temp_storage+120];
	add.f64 	%fd285, %fd284, %fd283;
	selp.f64 	%fd286, %fd285, %fd283, %p54;
	setp.gt.u32 	%p55, %r51, 416;
	ld.shared.f64 	%fd287, [_ZZN3cub18CUB_300001_SM_10006detail6reduce28DeviceReduceSingleTileKernelINS2_10policy_hubIdjN4cuda3std3__44plusIdEEE10Policy1000EN6thrust24THRUST_300001_SM_1000_NS6detail15normal_iteratorINSD_10device_ptrIdEEEEPdjS9_ddNS7_10__identityEEEvT0_T1_T2_T3_T4_T6_E12temp_storage+128];
	add.f64 	%fd288, %fd287, %fd286;
	selp.f64 	%fd289, %fd288, %fd286, %p55;
	setp.gt.u32 	%p56, %r51, 448;
	ld.shared.f64 	%fd290, [_ZZN3cub18CUB_300001_SM_10006detail6reduce28DeviceReduceSingleTileKernelINS2_10policy_hubIdjN4cuda3std3__44plusIdEEE10Policy1000EN6thrust24THRUST_300001_SM_1000_NS6detail15normal_iteratorINSD_10device_ptrIdEEEEPdjS9_ddNS7_10__identityEEEvT0_T1_T2_T3_T4_T6_E12temp_storage+136];
	add.f64 	%fd291, %fd290, %fd289;
	selp.f64 	%fd292, %fd291, %fd289, %p56;
	setp.gt.u32 	%p57, %r51, 480;
	ld.shared.f64 	%fd293, [_ZZN3cub18CUB_300001_SM_10006detail6reduce28DeviceReduceSingleTileKernelINS2_10policy_hubIdjN4cuda3std3__44plusIdEEE10Policy1000EN6thrust24THRUST_300001_SM_1000_NS6detail15normal_iteratorINSD_10device_ptrIdEEEEPdjS9_ddNS7_10__identityEEEvT0_T1_T2_T3_T4_T6_E12temp_storage+144];
	add.f64 	%fd294, %fd293, %fd292;
	selp.f64 	%fd295, %fd294, %fd292, %p57;
	setp.gt.u32 	%p58, %r51, 512;
	ld.shared.f64 	%fd296, [_ZZN3cub18CUB_300001_SM_10006detail6reduce28DeviceReduceSingleTileKernelINS2_10policy_hubIdjN4cuda3std3__44plusIdEEE10Policy1000EN6thrust24THRUST_300001_SM_1000_NS6detail15normal_iteratorINSD_10device_ptrIdEEEEPdjS9_ddNS7_10__identityEEEvT0_T1_T2_T3_T4_T6_E12temp_storage+152];
	add.f64 	%fd297, %fd296, %fd295;
	selp.f64 	%fd298, %fd297, %fd295, %p58;
	setp.gt.u32 	%p59, %r51, 544;
	ld.shared.f64 	%fd299, [_ZZN3cub18CUB_300001_SM_10006detail6reduce28DeviceReduceSingleTileKernelINS2_10policy_hubIdjN4cuda3std3__44plusIdEEE10Policy1000EN6thrust24THRUST_300001_SM_1000_NS6detail15normal_iteratorINSD_10device_ptrIdEEEEPdjS9_ddNS7_10__identityEEEvT0_T1_T2_T3_T4_T6_E12temp_storage+160];
	add.f64 	%fd300, %fd299, %fd298;
	selp.f64 	%fd301, %fd300, %fd298, %p59;
	setp.gt.u32 	%p60, %r51, 576;
	ld.shared.f64 	%fd302, [_ZZN3cub18CUB_300001_SM_10006detail6reduce28DeviceReduceSingleTileKernelINS2_10policy_hubIdjN4cuda3std3__44plusIdEEE10Policy1000EN6thrust24THRUST_300001_SM_1000_NS6detail15normal_iteratorINSD_10device_ptrIdEEEEPdjS9_ddNS7_10__identityEEEvT0_T1_T2_T3_T4_T6_E12temp_storage+168];
	add.f64 	%fd303, %fd302, %fd301;
	selp.f64 	%fd304, %fd303, %fd301, %p60;
	setp.gt.u32 	%p61, %r51, 608;
	ld.shared.f64 	%fd305, [_ZZN3cub18CUB_300001_SM_10006detail6reduce28DeviceReduceSingleTileKernelINS2_10policy_hubIdjN4cuda3std3__44plusIdEEE10Policy1000EN6thrust24THRUST_300001_SM_1000_NS6detail15normal_iteratorINSD_10device_ptrIdEEEEPdjS9_ddNS7_10__identityEEEvT0_T1_T2_T3_T4_T6_E12temp_storage+176];
	add.f64 	%fd306, %fd305, %fd304;
	selp.f64 	%fd379, %fd306, %fd304, %p61;
	bra.uni 	$L__BB8_50;
$L__BB8_28:
	mov.u32 	%r21, %tid.x;
	mul.wide.u32 	%rd11, %r21, 8;
	add.s64 	%rd12, %rd2, %rd11;
	ld.global.f64 	%fd43, [%rd12];
	ld.global.f64 	%fd44, [%rd12+5120];
	ld.global.f64 	%fd45, [%rd12+10240];
	ld.global.f64 	%fd46, [%rd12+15360];
	ld.global.f64 	%fd47, [%rd12+20480];
	ld.global.f64 	%fd48, [%rd12+25600];
	ld.global.f64 	%fd49, [%rd12+30720];
	ld.global.f64 	%fd50, [%rd12+35840];
	add.f64 	%fd51, %fd43, %fd44;
	add.f64 	%fd52, %fd51, %fd45;
	add.f64 	%fd53, %fd52, %fd46;
	add.f64 	%fd54, %fd53, %fd47;
	add.f64 	%fd55, %fd54, %fd48;
	add.f64 	%fd56, %fd55, %fd49;
	add.f64 	%fd378, %fd56, %fd50;
	add.s32 	%r22, %r51, -5120;
	setp.lt.u32 	%p3, %r22, 5120;
	mov.b32 	%r279, 5120;
	@%p3 bra 	$L__BB8_32;
	mov.b32 	%r279, 5120;
$L__BB8_30:
	add.s32 	%r54, %r21, %r279;
	mul.wide.u32 	%rd13, %r54, 8;
	add.s64 	%rd14, %rd2, %rd13;
	ld.global.f64 	%fd57, [%rd14];
	ld.global.f64 	%fd58, [%rd14+5120];
	ld.global.f64 	%fd59, [%rd14+10240];
	ld.global.f64 	%fd60, [%rd14+15360];
	ld.global.f64 	%fd61, [%rd14+20480];
	ld.global.f64 	%fd62, [%rd14+25600];
	ld.global.f64 	%fd63, [%rd14+30720];
	ld.global.f64 	%fd64, [%rd14+35840];
	add.f64 	%fd65, %fd378, %fd57;
	add.f64 	%fd66, %fd65, %fd58;
	add.f64 	%fd67, %fd66, %fd59;
	add.f64 	%fd68, %fd67, %fd60;
	add.f64 	%fd69, %fd68, %fd61;
	add.f64 	%fd70, %fd69, %fd62;
	add.f64 	%fd71, %fd70, %fd63;
	add.f64 	%fd378, %fd71, %fd64;
	sub.s32 	%r55, %r51, %r279;
	setp.lt.u32 	%p4, %r55, 5120;
	@%p4 bra 	$L__BB8_46;
	add.s32 	%r279, %r279, 5120;
	setp.le.u32 	%p5, %r279, %r22;
	@%p5 bra 	$L__BB8_30;
$L__BB8_32:
	setp.le.u32 	%p6, %r51, %r279;
	sub.s32 	%r56, %r51, %r279;
	setp.ge.s32 	%p7, %r21, %r56;
	or.pred  	%p8, %p6, %p7;
	@%p8 bra 	$L__BB8_46;
	not.b32 	%r58, %r21;
	add.s32 	%r59, %r51, %r58;
	sub.s32 	%r60, %r59, %r279;
	mul.hi.u32 	%r61, %r60, -858993459;
	shr.u32 	%r62, %r61, 9;
	add.s32 	%r26, %r62, 1;
	and.b32  	%r27, %r26, 15;
	setp.lt.u32 	%p9, %r60, 9600;
	mov.u32 	%r284, %r21;
	@%p9 bra 	$L__BB8_37;
	or.b32  	%r282, %r21, 5120;
	add.s32 	%r281, %r21, %r279;
	and.b32  	%r63, %r26, 16777200;
	neg.s32 	%r280, %r63;
$L__BB8_35:
	.pragma "nounroll";
	mul.wide.u32 	%rd15, %r281, 8;
	add.s64 	%rd16, %rd2, %rd15;
	ld.global.f64 	%fd73, [%rd16];
	add.f64 	%fd74, %fd378, %fd73;
	add.s32 	%r64, %r281, 640;
	mul.wide.u32 	%rd17, %r64, 8;
	add.s64 	%rd18, %rd2, %rd17;
	ld.global.f64 	%fd75, [%rd18];
	add.f64 	%fd76, %fd74, %fd75;
	add.s32 	%r65, %r281, 1280;
	mul.wide.u32 	%rd19, %r65, 8;
	add.s64 	%rd20, %rd2, %rd19;
	ld.global.f64 	%fd77, [%rd20];
	add.f64 	%fd78, %fd76, %fd77;
	add.s32 	%r66, %r281, 1920;
	mul.wide.u32 	%rd21, %r66, 8;
	add.s64 	%rd22, %rd2, %rd21;
	ld.global.f64 	%fd79, [%rd22];
	add.f64 	%fd80, %fd78, %fd79;
	add.s32 	%r67, %r281, 2560;
	mul.wide.u32 	%rd23, %r67, 8;
	add.s64 	%rd24, %rd2, %rd23;
	ld.global.f64 	%fd81, [%rd24];
	add.f64 	%fd82, %fd80, %fd81;
	add.s32 	%r68, %r281, 3200;
	mul.wide.u32 	%rd25, %r68, 8;
	add.s64 	%rd26, %rd2, %rd25;
	ld.global.f64 	%fd83, [%rd26];
	add.f64 	%fd84, %fd82, %fd83;
	add.s32 	%r69, %r281, 3840;
	mul.wide.u32 	%rd27, %r69, 8;
	add.s64 	%rd28, %rd2, %rd27;
	ld.global.f64 	%fd85, [%rd28];
	add.f64 	%fd86, %fd84, %fd85;
	add.s32 	%r70, %r281, 4480;
	mul.wide.u32 	%rd29, %r70, 8;
	add.s64 	%rd30, %rd2, %rd29;
	ld.global.f64 	%fd87, [%rd30];
	add.f64 	%fd88, %fd86, %fd87;
	add.s32 	%r71, %r281, 5120;
	mul.wide.u32 	%rd31, %r71, 8;
	add.s64 	%rd32, %rd2, %rd31;
	ld.global.f64 	%fd89, [%rd32];
	add.f64 	%fd90, %fd88, %fd89;
	add.s32 	%r72, %r281, 5760;
	mul.wide.u32 	%rd33, %r72, 8;
	add.s64 	%rd34, %rd2, %rd33;
	ld.global.f64 	%fd91, [%rd34];
	add.f64 	%fd92, %fd90, %fd91;
	add.s32 	%r73, %r281, 6400;
	mul.wide.u32 	%rd35, %r73, 8;
	add.s64 	%rd36, %rd2, %rd35;
	ld.global.f64 	%fd93, [%rd36];
	add.f64 	%fd94, %fd92, %fd93;
	add.s32 	%r74, %r281, 7040;
	mul.wide.u32 	%rd37, %r74, 8;
	add.s64 	%rd38, %rd2, %rd37;
	ld.global.f64 	%fd95, [%rd38];
	add.f64 	%fd96, %fd94, %fd95;
	add.s32 	%r75, %r281, 7680;
	mul.wide.u32 	%rd39, %r75, 8;
	add.s64 	%rd40, %rd2, %rd39;
	ld.global.f64 	%fd97, [%rd40];
	add.f64 	%fd98, %fd96, %fd97;
	add.s32 	%r76, %r281, 8320;
	mul.wide.u32 	%rd41, %r76, 8;
	add.s64 	%rd42, %rd2, %rd41;
	ld.global.f64 	%fd99, [%rd42];
	add.f64 	%fd100, %fd98, %fd99;
	add.s32 	%r77, %r281, 8960;
	mul.wide.u32 	%rd43, %r77, 8;
	add.s64 	%rd44, %rd2, %rd43;
	ld.global.f64 	%fd101, [%rd44];
	add.f64 	%fd102, %fd100, %fd101;
	add.s32 	%r78, %r281, 9600;
	mul.wide.u32 	%rd45, %r78, 8;
	add.s64 	%rd46, %rd2, %rd45;
	ld.global.f64 	%fd103, [%rd46];
	add.f64 	%fd378, %fd102, %fd103;
	add.s32 	%r282, %r282, 10240;
	add.s32 	%r281, %r281, 10240;
	add.s32 	%r280, %r280, 16;
	setp.ne.s32 	%p10, %r280, 0;
	@%p10 bra 	$L__BB8_35;
	add.s32 	%r284, %r282, -5120;
$L__BB8_37:
	setp.eq.s32 	%p11, %r27, 0;
	@%p11 bra 	$L__BB8_46;
	and.b32  	%r39, %r26, 7;
	setp.lt.u32 	%p12, %r27, 8;
	@%p12 bra 	$L__BB8_40;
	add.s32 	%r79, %r284, %r279;
	mul.wide.u32 	%rd47, %r79, 8;
	add.s64 	%rd48, %rd2, %rd47;
	ld.global.f64 	%fd105, [%rd48];
	add.f64 	%fd106, %fd378, %fd105;
	add.s32 	%r80, %r79, 640;
	mul.wide.u32 	%rd49, %r80, 8;
	add.s64 	%rd50, %rd2, %rd49;
	ld.global.f64 	%fd107, [%rd50];
	add.f64 	%fd108, %fd106, %fd107;
	add.s32 	%r81, %r79, 1280;
	mul.wide.u32 	%rd51, %r81, 8;
	add.s64 	%rd52, %rd2, %rd51;
	ld.global.f64 	%fd109, [%rd52];
	add.f64 	%fd110, %fd108, %fd109;
	add.s32 	%r82, %r79, 1920;
	mul.wide.u32 	%rd53, %r82, 8;
	add.s64 	%rd54, %rd2, %rd53;
	ld.global.f64 	%fd111, [%rd54];
	add.f64 	%fd112, %fd110, %fd111;
	add.s32 	%r83, %r79, 2560;
	mul.wide.u32 	%rd55, %r83, 8;
	add.s64 	%rd56, %rd2, %rd55;
	ld.global.f64 	%fd113, [%rd56];
	add.f64 	%fd114, %fd112, %fd113;
	add.s32 	%r84, %r79, 3200;
	mul.wide.u32 	%rd57, %r84, 8;
	add.s64 	%rd58, %rd2, %rd57;
	ld.global.f64 	%fd115, [%rd58];
	add.f64 	%fd116, %fd114, %fd115;
	add.s32 	%r85, %r79, 3840;
	mul.wide.u32 	%rd59, %r85, 8;
	add.s64 	%rd60, %rd2, %rd59;
	ld.global.f64 	%fd117, [%rd60];
	add.f64 	%fd118, %fd116, %fd117;
	add.s32 	%r86, %r79, 4480;
	mul.wide.u32 	%rd61, %r86, 8;
	add.s64 	%rd62, %rd2, %rd61;
	ld.global.f64 	%fd119, [%rd62];
	add.f64 	%fd378, %fd118, %fd119;
	add.s32 	%r284, %r284, 5120;
$L__BB8_40:
	setp.eq.s32 	%p13, %r39, 0;
	@%p13 bra 	$L__BB8_46;
	and.b32  	%r42, %r26, 3;
	setp.lt.u32 	%p14, %r39, 4;
	@%p14 bra 	$L__BB8_43;
	add.s32 	%r87, %r284, %r279;
	mul.wide.u32 	%rd63, %r87, 8;
	add.s64 	%rd64, %rd2, %rd63;
	ld.global.f64 	%fd121, [%rd64];
	add.f64 	%fd122, %fd378, %fd121;
	add.s32 	%r88, %r87, 640;
	mul.wide.u32 	%rd65, %r88, 8;
	add.s64 	%rd66, %rd2, %rd65;
	ld.global.f64 	%fd123, [%rd66];
	add.f64 	%fd124, %fd122, %fd123;
	add.s32 	%r89, %r87, 1280;
	mul.wide.u32 	%rd67, %r89, 8;
	add.s64 	%rd68, %rd2, %rd67;
	ld.global.f64 	%fd125, [%rd68];
	add.f64 	%fd126, %fd124, %fd125;
	add.s32 	%r90, %r87, 1920;
	mul.wide.u32 	%rd69, %r90, 8;
	add.s64 	%rd70, %rd2, %rd69;
	ld.global.f64 	%fd127, [%rd70];
	add.f64 	%fd378, %fd126, %fd127;
	add.s32 	%r284, %r284, 2560;
$L__BB8_43:
	setp.eq.s32 	%p15, %r42, 0;
	@%p15 bra 	$L__BB8_46;
	add.s32 	%r287, %r284, %r279;
	neg.s32 	%r286, %r42;
$L__BB8_45:
	.pragma "nounroll";
	mul.wide.u32 	%rd71, %r287, 8;
	add.s64 	%rd72, %rd2, %rd71;
	ld.global.f64 	%fd128, [%rd72];
	add.f64 	%fd378, %fd378, %fd128;
	add.s32 	%r287, %r287, 640;
	add.s32 	%r286, %r286, 1;
	setp.ne.s32 	%p16, %r286, 0;
	@%p16 bra 	$L__BB8_45;
$L__BB8_46:
	// begin inline asm
	mov.u32 %r91, %laneid;
	// end inline asm
	mov.b64 	%rd73, %fd378;
	mov.b64 	{%r93, %r98}, %rd73;
	mov.b32 	%r99, 1;
	mov.b32 	%r140, 31;
	mov.b32 	%r141, -1;
	// begin inline asm
	shfl.sync.down.b32 %r92, %r93, %r99, %r140, %r141;
	// end inline asm
	// begin inline asm
	shfl.sync.down.b32 %r97, %r98, %r99, %r140, %r141;
	// end inline asm
	mov.b64 	%rd74, {%r92, %r97};
	mov.b64 	%fd129, %rd74;
	setp.gt.s32 	%p17, %r91, 30;
	add.f64 	%fd130, %fd378, %fd129;
	selp.f64 	%fd131, %fd378, %fd130, %p17;
	mov.b64 	%rd75, %fd131;
	mov.b64 	{%r103, %r108}, %rd75;
	mov.b32 	%r109, 2;
	// begin inline asm
	shfl.sync.down.b32 %r102, %r103, %r109, %r140, %r141;
	// end inline asm
	// begin inline asm
	shfl.sync.down.b32 %r107, %r108, %r109, %r140, %r141;
	// end inline asm
	mov.b64 	%rd76, {%r102, %r107};
	mov.b64 	%fd132, %rd76;
	setp.gt.s32 	%p18, %r91, 29;
	add.f64 	%fd133, %fd131, %fd132;
	selp.f64 	%fd134, %fd131, %fd133, %p18;
	mov.b64 	%rd77, %fd134;
	mov.b64 	{%r113, %r118}, %rd77;
	mov.b32 	%r119, 4;
	// begin inline asm
	shfl.sync.down.b32 %r112, %r113, %r119, %r140, %r141;
	// end inline asm
	// begin inline asm
	shfl.sync.down.b32 %r117, %r118, %r119, %r140, %r141;
	// end inline asm
	mov.b64 	%rd78, {%r112, %r117};
	mov.b64 	%fd135, %rd78;
	setp.gt.s32 	%p19, %r91, 27;
	add.f64 	%fd136, %fd134, %fd135;
	selp.f64 	%fd137, %fd134, %fd136, %p19;
	mov.b64 	%rd79, %fd137;
	mov.b64 	{%r123, %r128}, %rd79;
	mov.b32 	%r129, 8;
	// begin inline asm
	shfl.sync.down.b32 %r122, %r123, %r129, %r140, %r141;
	// end inline asm
	// begin inline asm
	shfl.sync.down.b32 %r127, %r128, %r129, %r140, %r141;
	// end inline asm
	mov.b64 	%rd80, {%r122, %r127};
	mov.b64 	%fd138, %rd80;
	setp.gt.s32 	%p20, %r91, 23;
	add.f64 	%fd139, %fd137, %fd138;
	selp.f64 	%fd140, %fd137, %fd139, %p20;
	mov.b64 	%rd81, %fd140;
	mov.b64 	{%r133, %r138}, %rd81;
	mov.b32 	%r139, 16;
	// begin inline asm
	shfl.sync.down.b32 %r132, %r133, %r139, %r140, %r141;
	// end inline asm
	// begin inline asm
	shfl.sync.down.b32 %r137, %r138, %r139, %r140, %r141;
	// end inline asm
	mov.b64 	%rd82, {%r132, %r137};
	mov.b64 	%fd141, %rd82;
	setp.gt.s32 	%p21, %r91, 15;
	add.f64 	%fd38, %fd140, %fd141;
	selp.f64 	%fd379, %fd140, %fd38, %p21;
	setp.ne.s32 	%p22, %r91, 0;
	@%p22 bra 	$L__BB8_48;
	shr.u32 	%r142, %r21, 2;
	and.b32  	%r143, %r142, 248;
	mov.u32 	%r144, _ZZN3cub18CUB_300001_SM_10006detail6reduce28DeviceReduceSingleTileKernelINS2_10policy_hubIdjN4cuda3std3__44plusIdEEE10Policy1000EN6thrust24THRUST_300001_SM_1000_NS6detail15normal_iteratorINSD_10device_ptrIdEEEEPdjS9_ddNS7_10__identityEEEvT0_T1_T2_T3_T4_T6_E12temp_storage;
	add.s32 	%r145, %r144, %r143;
	st.shared.f64 	[%r145+24], %fd38;
$L__BB8_48:
	bar.sync 	0;
	setp.ne.s32 	%p23, %r21, 0;
	@%p23 bra 	$L__BB8_50;
	ld.shared.f64 	%fd142, [_ZZN3cub18CUB_300001_SM_10006detail6reduce28DeviceReduceSingleTileKernelINS2_10policy_hubIdjN4cuda3std3__44plusIdEEE10Policy1000EN6thrust24THRUST_300001_SM_1000_NS6detail15normal_iteratorINSD_10device_ptrIdEEEEPdjS9_ddNS7_10__identityEEEvT0_T1_T2_T3_T4_T6_E12temp_storage+32];
	add.f64 	%fd143, %fd379, %fd142;
	ld.shared.f64 	%fd144, [_ZZN3cub18CUB_300001_SM_10006detail6reduce28DeviceReduceSingleTileKernelINS2_10policy_hubIdjN4cuda3std3__44plusIdEEE10Policy1000EN6thrust24THRUST_300001_SM_1000_NS6detail15normal_iteratorINSD_10device_ptrIdEEEEPdjS9_ddNS7_10__identityEEEvT0_T1_T2_T3_T4_T6_E12temp_storage+40];
	add.f64 	%fd145, %fd143, %fd144;
	ld.shared.f64 	%fd146, [_ZZN3cub18CUB_300001_SM_10006detail6reduce28DeviceReduceSingleTileKernelINS2_10policy_hubIdjN4cuda3std3__44plusIdEEE10Policy1000EN6thrust24THRUST_300001_SM_1000_NS6detail15normal_iteratorINSD_10device_ptrIdEEEEPdjS9_ddNS7_10__identityEEEvT0_T1_T2_T3_T4_T6_E12temp_storage+48];
	add.f64 	%fd147, %fd145, %fd146;
	ld.shared.f64 	%fd148, [_ZZN3cub18CUB_300001_SM_10006detail6reduce28DeviceReduceSingleTileKernelINS2_10policy_hubIdjN4cuda3std3__44plusIdEEE10Policy1000EN6thrust24THRUST_300001_SM_1000_NS6detail15normal_iteratorINSD_10device_ptrIdEEEEPdjS9_ddNS7_10__identityEEEvT0_T1_T2_T3_T4_T6_E12temp_storage+56];
	add.f64 	%fd149, %fd147, %fd148;
	ld.shared.f64 	%fd150, [_ZZN3cub18CUB_300001_SM_10006detail6reduce28DeviceReduceSingleTileKernelINS2_10policy_hubIdjN4cuda3std3__44plusIdEEE10Policy1000EN6thrust24THRUST_300001_SM_1000_NS6detail15normal_iteratorINSD_10device_ptrIdEEEEPdjS9_ddNS7_10__identityEEEvT0_T1_T2_T3_T4_T6_E12temp_storage+64];
	add.f64 	%fd151, %fd149, %fd150;
	ld.shared.f64 	%fd152, [_ZZN3cub18CUB_300001_SM_10006detail6reduce28DeviceReduceSingleTileKernelINS2_10policy_hubIdjN4cuda3std3__44plusIdEEE10Policy1000EN6thrust24THRUST_300001_SM_1000_NS6detail15normal_iteratorINSD_10device_ptrIdEEEEPdjS9_ddNS7_10__identityEEEvT0_T1_T2_T3_T4_T6_E12temp_storage+72];
	add.f64 	%fd153, %fd151, %fd152;
	ld.shared.f64 	%fd154, [_ZZN3cub18CUB_300001_SM_10006detail6reduce28DeviceReduceSingleTileKernelINS2_10policy_hubIdjN4cuda3std3__44plusIdEEE10Policy1000EN6thrust24THRUST_300001_SM_1000_NS6detail15normal_iteratorINSD_10device_ptrIdEEEEPdjS9_ddNS7_10__identityEEEvT0_T1_T2_T3_T4_T6_E12temp_storage+80];
	add.f64 	%fd155, %fd153, %fd154;
	ld.shared.f64 	%fd156, [_ZZN3cub18CUB_300001_SM_10006detail6reduce28DeviceReduceSingleTileKernelINS2_10policy_hubIdjN4cuda3std3__44plusIdEEE10Policy1000EN6thrust24THRUST_300001_SM_1000_NS6detail15normal_iteratorINSD_10device_ptrIdEEEEPdjS9_ddNS7_10__identityEEEvT0_T1_T2_T3_T4_T6_E12temp_storage+88];
	add.f64 	%fd157, %fd155, %fd156;
	ld.shared.f64 	%fd158, [_ZZN3cub18CUB_300001_SM_10006detail6reduce28DeviceReduceSingleTileKernelINS2_10policy_hubIdjN4cuda3std3__44plusIdEEE10Policy1000EN6thrust24THRUST_300001_SM_1000_NS6detail15normal_iteratorINSD_10device_ptrIdEEEEPdjS9_ddNS7_10__identityEEEvT0_T1_T2_T3_T4_T6_E12temp_storage+96];
	add.f64 	%fd159, %fd157, %fd158;
	ld.shared.f64 	%fd160, [_ZZN3cub18CUB_300001_SM_10006detail6reduce28DeviceReduceSingleTileKernelINS2_10policy_hubIdjN4cuda3std3__44plusIdEEE10Policy1000EN6thrust24THRUST_300001_SM_1000_NS6detail15normal_iteratorINSD_10device_ptrIdEEEEPdjS9_ddNS7_10__identityEEEvT0_T1_T2_T3_T4_T6_E12temp_storage+104];
	add.f64 	%fd161, %fd159, %fd160;
	ld.shared.f64 	%fd162, [_ZZN3cub18CUB_300001_SM_10006detail6reduce28DeviceReduceSingleTileKernelINS2_10policy_hubIdjN4cuda3std3__44plusIdEEE10Policy1000EN6thrust24THRUST_300001_SM_1000_NS6detail15normal_iteratorINSD_10device_ptrIdEEEEPdjS9_ddNS7_10__identityEEEvT0_T1_T2_T3_T4_T6_E12temp_storage+112];
	add.f64 	%fd163, %fd161, %fd162;
	ld.shared.f64 	%fd164, [_ZZN3cub18CUB_300001_SM_10006detail6reduce28DeviceReduceSingleTileKernelINS2_10policy_hubIdjN4cuda3std3__44plusIdEEE10Policy1000EN6thrust24THRUST_300001_SM_1000_NS6detail15normal_iteratorINSD_10device_ptrIdEEEEPdjS9_ddNS7_10__identityEEEvT0_T1_T2_T3_T4_T6_E12temp_storage+120];
	add.f64 	%fd165, %fd163, %fd164;
	ld.shared.f64 	%fd166, [_ZZN3cub18CUB_300001_SM_10006detail6reduce28DeviceReduceSingleTileKernelINS2_10policy_hubIdjN4cuda3std3__44plusIdEEE10Policy1000EN6thrust24THRUST_300001_SM_1000_NS6detail15normal_iteratorINSD_10device_ptrIdEEEEPdjS9_ddNS7_10__identityEEEvT0_T1_T2_T3_T4_T6_E12temp_storage+128];
	add.f64 	%fd167, %fd165, %fd166;
	ld.shared.f64 	%fd168, [_ZZN3cub18CUB_300001_SM_10006detail6reduce28DeviceReduceSingleTileKernelINS2_10policy_hubIdjN4cuda3std3__44plusIdEEE10Policy1000EN6thrust24THRUST_300001_SM_1000_NS6detail15normal_iteratorINSD_10device_ptrIdEEEEPdjS9_ddNS7_10__identityEEEvT0_T1_T2_T3_T4_T6_E12temp_storage+136];
	add.f64 	%fd169, %fd167, %fd168;
	ld.shared.f64 	%fd170, [_ZZN3cub18CUB_300001_SM_10006detail6reduce28DeviceReduceSingleTileKernelINS2_10policy_hubIdjN4cuda3std3__44plusIdEEE10Policy1000EN6thrust24THRUST_300001_SM_1000_NS6detail15normal_iteratorINSD_10device_ptrIdEEEEPdjS9_ddNS7_10__identityEEEvT0_T1_T2_T3_T4_T6_E12temp_storage+144];
	add.f64 	%fd171, %fd169, %fd170;
	ld.shared.f64 	%fd172, [_ZZN3cub18CUB_300001_SM_10006detail6reduce28DeviceReduceSingleTileKernelINS2_10policy_hubIdjN4cuda3std3__44plusIdEEE10Policy1000EN6thrust24THRUST_300001_SM_1000_NS6detail15normal_iteratorINSD_10device_ptrIdEEEEPdjS9_ddNS7_10__identityEEEvT0_T1_T2_T3_T4_T6_E12temp_storage+152];
	add.f64 	%fd173, %fd171, %fd172;
	ld.shared.f64 	%fd174, [_ZZN3cub18CUB_300001_SM_10006detail6reduce28DeviceReduceSingleTileKernelINS2_10policy_hubIdjN4cuda3std3__44plusIdEEE10Policy1000EN6thrust24THRUST_300001_SM_1000_NS6detail15normal_iteratorINSD_10device_ptrIdEEEEPdjS9_ddNS7_10__identityEEEvT0_T1_T2_T3_T4_T6_E12temp_storage+160];
	add.f64 	%fd175, %fd173, %fd174;
	ld.shared.f64 	%fd176, [_ZZN3cub18CUB_300001_SM_10006detail6reduce28DeviceReduceSingleTileKernelINS2_10policy_hubIdjN4cuda3std3__44plusIdEEE10Policy1000EN6thrust24THRUST_300001_SM_1000_NS6detail15normal_iteratorINSD_10device_ptrIdEEEEPdjS9_ddNS7_10__identityEEEvT0_T1_T2_T3_T4_T6_E12temp_storage+168];
	add.f64 	%fd177, %fd175, %fd176;
	ld.shared.f64 	%fd178, [_ZZN3cub18CUB_300001_SM_10006detail6reduce28DeviceReduceSingleTileKernelINS2_10policy_hubIdjN4cuda3std3__44plusIdEEE10Policy1000EN6thrust24THRUST_300001_SM_1000_NS6detail15normal_iteratorINSD_10device_ptrIdEEEEPdjS9_ddNS7_10__identityEEEvT0_T1_T2_T3_T4_T6_E12temp_storage+176];
	add.f64 	%fd379, %fd177, %fd178;
$L__BB8_50:
	mov.u32 	%r269, %tid.x;
	setp.ne.s32 	%p69, %r269, 0;
	@%p69 bra 	$L__BB8_52;
	add.f64 	%fd357, %fd42, %fd379;
	st.global.f64 	[%rd1], %fd357;
$L__BB8_52:
	ret;

}
	// .globl	_ZN3cub18CUB_300001_SM_10006detail6reduce18DeviceReduceKernelINS2_10policy_hubIdjN4cuda3std3__44plusIdEEE10Policy1000EN6thrust24THRUST_300001_SM_1000_NS6detail15normal_iteratorINSD_10device_ptrIdEEEEjS9_dNS7_10__identityEEEvT0_PT3_T1_NS0_13GridEvenShareISN_EET2_T4_
.visible .entry _ZN3cub18CUB_300001_SM_10006detail6reduce18DeviceReduceKernelINS2_10policy_hubIdjN4cuda3std3__44plusIdEEE10Policy1000EN6thrust24THRUST_300001_SM_1000_NS6detail15normal_iteratorINSD_10device_ptrIdEEEEjS9_dNS7_10__identityEEEvT0_PT3_T1_NS0_13GridEvenShareISN_EET2_T4_(
	.param .align 8 .b8 _ZN3cub18CUB_300001_SM_10006detail6reduce18DeviceReduceKernelINS2_10policy_hubIdjN4cuda3std3__44plusIdEEE10Policy1000EN6thrust24THRUST_300001_SM_1000_NS6detail15normal_iteratorINSD_10device_ptrIdEEEEjS9_dNS7_10__identityEEEvT0_PT3_T1_NS0_13GridEvenShareISN_EET2_T4__param_0[8],
	.param .u64 .ptr .align 1 _ZN3cub18CUB_300001_SM_10006detail6reduce18DeviceReduceKernelINS2_10policy_hubIdjN4cuda3std3__44plusIdEEE10Policy1000EN6thrust24THRUST_300001_SM_1000_NS6detail15normal_iteratorINSD_10device_ptrIdEEEEjS9_dNS7_10__identityEEEvT0_PT3_T1_NS0_13GridEvenShareISN_EET2_T4__param_1,
	.param .u32 _ZN3cub18CUB_300001_SM_10006detail6reduce18DeviceReduceKernelINS2_10policy_hubIdjN4cuda3std3__44plusIdEEE10Policy1000EN6thrust24THRUST_300001_SM_1000_NS6detail15normal_iteratorINSD_10device_ptrIdEEEEjS9_dNS7_10__identityEEEvT0_PT3_T1_NS0_13GridEvenShareISN_EET2_T4__param_2,
	.param .align 4 .b8 _ZN3cub18CUB_300001_SM_10006detail6reduce18DeviceReduceKernelINS2_10policy_hubIdjN4cuda3std3__44plusIdEEE10Policy1000EN6thrust24THRUST_300001_SM_1000_NS6detail15normal_iteratorINSD_10device_ptrIdEEEEjS9_dNS7_10__identityEEEvT0_PT3_T1_NS0_13GridEvenShareISN_EET2_T4__param_3[40],
	.param .align 1 .b8 _ZN3cub18CUB_300001_SM_10006detail6reduce18DeviceReduceKernelINS2_10policy_hubIdjN4cuda3std3__44plusIdEEE10Policy1000EN6thrust24THRUST_300001_SM_1000_NS6detail15normal_iteratorINSD_10device_ptrIdEEEEjS9_dNS7_10__identityEEEvT0_PT3_T1_NS0_13GridEvenShareISN_EET2_T4__param_4[1],
	.param .align 1 .b8 _ZN3cub18CUB_300001_SM_10006detail6reduce18DeviceReduceKernelINS2_10policy_hubIdjN4cuda3std3__44plusIdEEE10Policy1000EN6thrust24THRUST_300001_SM_1000_NS6detail15normal_iteratorINSD_10device_ptrIdEEEEjS9_dNS7_10__identityEEEvT0_PT3_T1_NS0_13GridEvenShareISN_EET2_T4__param_5[1]
)
.maxntid 640
{
	.reg .pred 	%p<69>;
	.reg .b16 	%rs<4>;
	.reg .b32 	%r<356>;
	.reg .b64 	%rd<160>;
	.reg .b64 	%fd<376>;
	// demoted variable
	.shared .align 8 .b8 _ZZN3cub18CUB_300001_SM_10006detail6reduce18DeviceReduceKernelINS2_10policy_hubIdjN4cuda3std3__44plusIdEEE10Policy1000EN6thrust24THRUST_300001_SM_1000_NS6detail15normal_iteratorINSD_10device_ptrIdEEEEjS9_dNS7_10__identityEEEvT0_PT3_T1_NS0_13GridEvenShareISN_EET2_T4_E12temp_storage[192];
	ld.param.u32 	%r1, [_ZN3cub18CUB_300001_SM_10006detail6reduce18DeviceReduceKernelINS2_10policy_hubIdjN4cuda3std3__44plusIdEEE10Policy1000EN6thrust24THRUST_300001_SM_1000_NS6detail15normal_iteratorINSD_10device_ptrIdEEEEjS9_dNS7_10__identityEEEvT0_PT3_T1_NS0_13GridEvenShareISN_EET2_T4__param_3+20];
	ld.param.u32 	%r2, [_ZN3cub18CUB_300001_SM_10006detail6reduce18DeviceReduceKernelINS2_10policy_hubIdjN4cuda3std3__44plusIdEEE10Policy1000EN6thrust24THRUST_300001_SM_1000_NS6detail15normal_iteratorINSD_10device_ptrIdEEEEjS9_dNS7_10__identityEEEvT0_PT3_T1_NS0_13GridEvenShareISN_EET2_T4__param_3+24];
	ld.param.u64 	%rd3, [_ZN3cub18CUB_300001_SM_10006detail6reduce18DeviceReduceKernelINS2_10policy_hubIdjN4cuda3std3__44plusIdEEE10Policy1000EN6thrust24THRUST_300001_SM_1000_NS6detail15normal_iteratorINSD_10device_ptrIdEEEEjS9_dNS7_10__identityEEEvT0_PT3_T1_NS0_13GridEvenShareISN_EET2_T4__param_0];
	cvta.to.global.u64 	%rd1, %rd3;
	mov.u32 	%r3, %ctaid.x;
	mul.lo.s32 	%r4, %r2, 5120;
	mul.lo.s32 	%r347, %r3, 5120;
	sub.s32 	%r6, %r1, %r347;
	setp.gt.u32 	%p1, %r6, 5119;
	@%p1 bra 	$L__BB9_26;
	mov.u32 	%r7, %tid.x;
	setp.ge.u32 	%p23, %r7, %r6;
	mov.f64 	%fd364, 0d0000000000000000;
	mov.u32 	%r338, %r7;
	@%p23 bra 	$L__BB9_3;
	add.s32 	%r181, %r347, %r7;
	mul.wide.u32 	%rd76, %r181, 8;
	add.s64 	%rd77, %rd1, %rd76;
	ld.global.f64 	%fd364, [%rd77];
	add.s32 	%r338, %r7, 640;
$L__BB9_3:
	setp.ge.u32 	%p24, %r338, %r6;
	@%p24 bra 	$L__BB9_17;
	not.b32 	%r182, %r338;
	add.s32 	%r183, %r1, %r182;
	sub.s32 	%r184, %r183, %r347;
	mul.hi.u32 	%r185, %r184, -858993459;
	shr.u32 	%r186, %r185, 9;
	add.s32 	%r10, %r186, 1;
	and.b32  	%r11, %r10, 15;
	setp.lt.u32 	%p25, %r184, 9600;
	@%p25 bra 	$L__BB9_8;
	add.s32 	%r337, %r338, 5120;
	add.s32 	%r336, %r338, %r347;
	and.b32  	%r187, %r10, 16777200;
	neg.s32 	%r335, %r187;
$L__BB9_6:
	.pragma "nounroll";
	mul.wide.u32 	%rd78, %r336, 8;
	add.s64 	%rd79, %rd1, %rd78;
	ld.global.f64 	%fd179, [%rd79];
	add.f64 	%fd180, %fd364, %fd179;
	add.s32 	%r188, %r336, 640;
	mul.wide.u32 	%rd80, %r188, 8;
	add.s64 	%rd81, %rd1, %rd80;
	ld.global.f64 	%fd181, [%rd81];
	add.f64 	%fd182, %fd180, %fd181;
	add.s32 	%r189, %r336, 1280;
	mul.wide.u32 	%rd82, %r189, 8;
	add.s64 	%rd83, %rd1, %rd82;
	ld.global.f64 	%fd183, [%rd83];
	add.f64 	%fd184, %fd182, %fd183;
	add.s32 	%r190, %r336, 1920;
	mul.wide.u32 	%rd84, %r190, 8;
	add.s64 	%rd85, %rd1, %rd84;
	ld.global.f64 	%fd185, [%rd85];
	add.f64 	%fd186, %fd184, %fd185;
	add.s32 	%r191, %r336, 2560;
	mul.wide.u32 	%rd86, %r191, 8;
	add.s64 	%rd87, %rd1, %rd86;
	ld.global.f64 	%fd187, [%rd87];
	add.f64 	%fd188, %fd186, %fd187;
	add.s32 	%r192, %r336, 3200;
	mul.wide.u32 	%rd88, %r192, 8;
	add.s64 	%rd89, %rd1, %rd88;
	ld.global.f64 	%fd189, [%rd89];
	add.f64 	%fd190, %fd188, %fd189;
	add.s32 	%r193, %r336, 3840;
	mul.wide.u32 	%rd90, %r193, 8;
	add.s64 	%rd91, %rd1, %rd90;
	ld.global.f64 	%fd191, [%rd91];
	add.f64 	%fd192, %fd190, %fd191;
	add.s32 	%r194, %r336, 4480;
	mul.wide.u32 	%rd92, %r194, 8;
	add.s64 	%rd93, %rd1, %rd92;
	ld.global.f64 	%fd193, [%rd93];
	add.f64 	%fd194, %fd192, %fd193;
	add.s32 	%r195, %r336, 5120;
	mul.wide.u32 	%rd94, %r195, 8;
	add.s64 	%rd95, %rd1, %rd94;
	ld.global.f64 	%fd195, [%rd95];
	add.f64 	%fd196, %fd194, %fd195;
	add.s32 	%r196, %r336, 5760;
	mul.wide.u32 	%rd96, %r196, 8;
	add.s64 	%rd97, %rd1, %rd96;
	ld.global.f64 	%fd197, [%rd97];
	add.f64 	%fd198, %fd196, %fd197;
	add.s32 	%r197, %r336, 6400;
	mul.wide.u32 	%rd98, %r197, 8;
	add.s64 	%rd99, %rd1, %rd98;
	ld.global.f64 	%fd199, [%rd99];
	add.f64 	%fd200, %fd198, %fd199;
	add.s32 	%r198, %r336, 7040;
	mul.wide.u32 	%rd100, %r198, 8;
	add.s64 	%rd101, %rd1, %rd100;
	ld.global.f64 	%fd201, [%rd101];
	add.f64 	%fd202, %fd200, %fd201;
	add.s32 	%r199, %r336, 7680;
	mul.wide.u32 	%rd102, %r199, 8;
	add.s64 	%rd103, %rd1, %rd102;
	ld.global.f64 	%fd203, [%rd103];
	add.f64 	%fd204, %fd202, %fd203;
	add.s32 	%r200, %r336, 8320;
	mul.wide.u32 	%rd104, %r200, 8;
	add.s64 	%rd105, %rd1, %rd104;
	ld.global.f64 	%fd205, [%rd105];
	add.f64 	%fd206, %fd204, %fd205;
	add.s32 	%r201, %r336, 8960;
	mul.wide.u32 	%rd106, %r201, 8;
	add.s64 	%rd107, %rd1, %rd106;
	ld.global.f64 	%fd207, [%rd107];
	add.f64 	%fd208, %fd206, %fd207;
	add.s32 	%r202, %r336, 9600;
	mul.wide.u32 	%rd108, %r202, 8;
	add.s64 	%rd109, %rd1, %rd108;
	ld.global.f64 	%fd209, [%rd109];
	add.f64 	%fd364, %fd208, %fd209;
	add.s32 	%r337, %r337, 10240;
	add.s32 	%r336, %r336, 10240;
	add.s32 	%r335, %r335, 16;
	setp.ne.s32 	%p26, %r335, 0;
	@%p26 bra 	$L__BB9_6;
	add.s32 	%r338, %r337, -5120;
$L__BB9_8:
	setp.eq.s32 	%p27, %r11, 0;
	@%p27 bra 	$L__BB9_17;
	and.b32  	%r23, %r10, 7;
	setp.lt.u32 	%p28, %r11, 8;
	@%p28 bra 	$L__BB9_11;
	add.s32 	%r203, %r338, %r347;
	mul.wide.u32 	%rd110, %r203, 8;
	add.s64 	%rd111, %rd1, %rd110;
	ld.global.f64 	%fd211, [%rd111];
	add.f64 	%fd212, %fd364, %fd211;
	add.s32 	%r204, %r203, 640;
	mul.wide.u32 	%rd112, %r204, 8;
	add.s64 	%rd113, %rd1, %rd112;
	ld.global.f64 	%fd213, [%rd113];
	add.f64 	%fd214, %fd212, %fd213;
	add.s32 	%r205, %r203, 1280;
	mul.wide.u32 	%rd114, %r205, 8;
	add.s64 	%rd115, %rd1, %rd114;
	ld.global.f64 	%fd215, [%rd115];
	add.f64 	%fd216, %fd214, %fd215;
	add.s32 	%r206, %r203, 1920;
	mul.wide.u32 	%rd116, %r206, 8;
	add.s64 	%rd117, %rd1, %rd116;
	ld.global.f64 	%fd217, [%rd117];
	add.f64 	%fd218, %fd216, %fd217;
	add.s32 	%r207, %r203, 2560;
	mul.wide.u32 	%rd118, %r207, 8;
	add.s64 	%rd119, %rd1, %rd118;
	ld.global.f64 	%fd219, [%rd119];
	add.f64 	%fd220, %fd218, %fd219;
	add.s32 	%r208, %r203, 3200;
	mul.wide.u32 	%rd120, %r208, 8;
	add.s64 	%rd121, %rd1, %rd120;
	ld.global.f64 	%fd221, [%rd121];
	add.f64 	%fd222, %fd220, %fd221;
	add.s32 	%r209, %r203, 3840;
	mul.wide.u32 	%rd122, %r209, 8;
	add.s64 	%rd123, %rd1, %rd122;
	ld.global.f64 	%fd223, [%rd123];
	add.f64 	%fd224, %fd222, %fd223;
	add.s32 	%r210, %r203, 4480;
	mul.wide.u32 	%rd124, %r210, 8;
	add.s64 	%rd125, %rd1, %rd124;
	ld.global.f64 	%fd225, [%rd125];
	add.f64 	%fd364, %fd224, %fd225;
	add.s32 	%r338, %r338, 5120;
$L__BB9_11:
	setp.eq.s32 	%p29, %r23, 0;
	@%p29 bra 	$L__BB9_17;
	and.b32  	%r26, %r10, 3;
	setp.lt.u32 	%p30, %r23, 4;
	@%p30 bra 	$L__BB9_14;
	add.s32 	%r211, %r338, %r347;
	mul.wide.u32 	%rd126, %r211, 8;
	add.s64 	%rd127, %rd1, %rd126;
	ld.global.f64 	%fd227, [%rd127];
	add.f64 	%fd228, %fd364, %fd227;
	add.s32 	%r212, %r211, 640;
	mul.wide.u32 	%rd128, %r212, 8;
	add.s64 	%rd129, %rd1, %rd128;
	ld.global.f64 	%fd229, [%rd129];
	add.f64 	%fd230, %fd228, %fd229;
	add.s32 	%r213, %r211, 1280;
	mul.wide.u32 	%rd130, %r213, 8;
	add.s64 	%rd131, %rd1, %rd130;
	ld.global.f64 	%fd231, [%rd131];
	add.f64 	%fd232, %fd230, %fd231;
	add.s32 	%r214, %r211, 1920;
	mul.wide.u32 	%rd132, %r214, 8;
	add.s64 	%rd133, %rd1, %rd132;
	ld.global.f64 	%fd233, [%rd133];
	add.f64 	%fd364, %fd232, %fd233;
	add.s32 	%r338, %r338, 2560;
$L__BB9_14:
	setp.eq.s32 	%p31, %r26, 0;
	@%p31 bra 	$L__BB9_17;
	add.s32 	%r342, %r338, %r347;
	neg.s32 	%r341, %r26;
$L__BB9_16:
	.pragma "nounroll";
	mul.wide.u32 	%rd134, %r342, 8;
	add.s64 	%rd135, %rd1, %rd134;
	ld.global.f64 	%fd234, [%rd135];
	add.f64 	%fd364, %fd364, %fd234;
	add.s32 	%r342, %r342, 640;
	add.s32 	%r341, %r341, 1;
	setp.ne.s32 	%p32, %r341, 0;
	@%p32 bra 	$L__BB9_16;
$L__BB9_17:
	setp.lt.u32 	%p33, %r6, 640;
	@%p33 bra 	$L__BB9_22;
	// begin inline asm
	mov.u32 %r278, %laneid;
	// end inline asm
	mov.b64 	%rd146, %fd364;
	mov.b64 	{%r280, %r285}, %rd146;
	mov.b32 	%r286, 1;
	mov.b32 	%r327, 31;
	mov.b32 	%r328, -1;
	// begin inline asm
	shfl.sync.down.b32 %r279, %r280, %r286, %r327, %r328;
	// end inline asm
	// begin inline asm
	shfl.sync.down.b32 %r284, %r285, %r286, %r327, %r328;
	// end inline asm
	mov.b64 	%rd147, {%r279, %r284};
	mov.b64 	%fd305, %rd147;
	setp.gt.s32 	%p61, %r278, 30;
	add.f64 	%fd306, %fd364, %fd305;
	selp.f64 	%fd307, %fd364, %fd306, %p61;
	mov.b64 	%rd148, %fd307;
	mov.b64 	{%r290, %r295}, %rd148;
	mov.b32 	%r296, 2;
	// begin inline asm
	shfl.sync.down.b32 %r289, %r290, %r296, %r327, %r328;
	// end inline asm
	// begin inline asm
	shfl.sync.down.b32 %r294, %r295, %r296, %r327, %r328;
	// end inline asm
	mov.b64 	%rd149, {%r289, %r294};
	mov.b64 	%fd308, %rd149;
	setp.gt.s32 	%p62, %r278, 29;
	add.f64 	%fd309, %fd307, %fd308;
	selp.f64 	%fd310, %fd307, %fd309, %p62;
	mov.b64 	%rd150, %fd310;
	mov.b64 	{%r300, %r305}, %rd150;
	mov.b32 	%r306, 4;
	// begin inline asm
	shfl.sync.down.b32 %r299, %r300, %r306, %r327, %r328;
	// end inline asm
	// begin inline asm
	shfl.sync.down.b32 %r304, %r305, %r306, %r327, %r328;
	// end inline asm
	mov.b64 	%rd151, {%r299, %r304};
	mov.b64 	%fd311, %rd151;
	setp.gt.s32 	%p63, %r278, 27;
	add.f64 	%fd312, %fd310, %fd311;
	selp.f64 	%fd313, %fd310, %fd312, %p63;
	mov.b64 	%rd152, %fd313;
	mov.b64 	{%r310, %r315}, %rd152;
	mov.b32 	%r316, 8;
	// begin inline asm
	shfl.sync.down.b32 %r309, %r310, %r316, %r327, %r328;
	// end inline asm
	// begin inline asm
	shfl.sync.down.b32 %r314, %r315, %r316, %r327, %r328;
	// end inline asm
	mov.b64 	%rd153, {%r309, %r314};
	mov.b64 	%fd314, %rd153;
	setp.gt.s32 	%p64, %r278, 23;
	add.f64 	%fd315, %fd313, %fd314;
	selp.f64 	%fd316, %fd313, %fd315, %p64;
	mov.b64 	%rd154, %fd316;
	mov.b64 	{%r320, %r325}, %rd154;
	mov.b32 	%r326, 16;
	// begin inline asm
	shfl.sync.down.b32 %r319, %r320, %r326, %r327, %r328;
	// end inline asm
	// begin inline asm
	shfl.sync.down.b32 %r324, %r325, %r326, %r327, %r328;
	// end inline asm
	mov.b64 	%rd155, {%r319, %r324};
	mov.b64 	%fd317, %rd155;
	setp.gt.s32 	%p65, %r278, 15;
	add.f64 	%fd16, %fd316, %fd317;
	selp.f64 	%fd375, %fd316, %fd16, %p65;
	setp.ne.s32 	%p66, %r278, 0;
	@%p66 bra 	$L__BB9_20;
	shr.u32 	%r329, %r7, 2;
	and.b32  	%r330, %r329, 248;
	mov.u32 	%r331, _ZZN3cub18CUB_300001_SM_10006detail6reduce18DeviceReduceKernelINS2_10policy_hubIdjN4cuda3std3__44plusIdEEE10Policy1000EN6thrust24THRUST_300001_SM_1000_NS6detail15normal_iteratorINSD_10device_ptrIdEEEEjS9_dNS7_10__identityEEEvT0_PT3_T1_NS0_13GridEvenShareISN_EET2_T4_E12temp_storage;
	add.s32 	%r332, %r331, %r330;
	st.shared.f64 	[%r332+24], %fd16;
$L__BB9_20:
	bar.sync 	0;
	setp.ne.s32 	%p67, %r7, 0;
	@%p67 bra 	$L__BB9_48;
	ld.shared.f64 	%fd318, [_ZZN3cub18CUB_300001_SM_10006detail6reduce18DeviceReduceKernelINS2_10policy_hubIdjN4cuda3std3__44plusIdEEE10Policy1000EN6thrust24THRUST_300001_SM_1000_NS6detail15normal_iteratorINSD_10device_ptrIdEEEEjS9_dNS7_10__identityEEEvT0_PT3_T1_NS0_13GridEvenShareISN_EET2_T4_E12temp_storage+32];
	add.f64 	%fd319, %fd375, %fd318;
	ld.shared.f64 	%fd320, [_ZZN3cub18CUB_300001_SM_10006detail6reduce18DeviceReduceKernelINS2_10policy_hubIdjN4cuda3std3__44plusIdEEE10Policy1000EN6thrust24THRUST_300001_SM_1000_NS6detail15normal_iteratorINSD_10device_ptrIdEEEEjS9_dNS7_10__identityEEEvT0_PT3_T1_NS0_13GridEvenShareISN_EET2_T4_E12temp_storage+40];
	add.f64 	%fd321, %fd319, %fd320;
	ld.shared.f64 	%fd322, [_ZZN3cub18CUB_300001_SM_10006detail6reduce18DeviceReduceKernelINS2_10policy_hubIdjN4cuda3std3__44plusIdEEE10Policy1000EN6thrust24THRUST_300001_SM_1000_NS6detail15normal_iteratorINSD_10device_ptrIdEEEEjS9_dNS7_10__identityEEEvT0_PT3_T1_NS0_13GridEvenShareISN_EET2_T4_E12temp_storage+48];
	add.f64 	%fd323, %fd321, %fd322;
	ld.shared.f64 	%fd324, [_ZZN3cub18CUB_300001_SM_10006detail6reduce18DeviceReduceKernelINS2_10policy_hubIdjN4cuda3std3__44plusIdEEE10Policy1000EN6thrust24THRUST_300001_SM_1000_NS6detail15normal_iteratorINSD_10device_ptrIdEEEEjS9_dNS7_10__identityEEEvT0_PT3_T1_NS0_13GridEvenShareISN_EET2_T4_E12temp_storage+56];
	add.f64 	%fd325, %fd323, %fd324;
	ld.shared.f64 	%fd326, [_ZZN3cub18CUB_300001_SM_10006detail6reduce18DeviceReduceKernelINS2_10policy_hubIdjN4cuda3std3__44plusIdEEE10Policy1000EN6thrust24THRUST_300001_SM_1000_NS6detail15normal_iteratorINSD_10device_ptrIdEEEEjS9_dNS7_10__identityEEEvT0_PT3_T1_NS0_13GridEvenShareISN_EET2_T4_E12temp_storage+64];
	add.f64 	%fd327, %fd325, %fd326;
	ld.shared.f64 	%fd328, [_ZZN3cub18CUB_300001_SM_10006detail6reduce18DeviceReduceKernelINS2_10policy_hubIdjN4cuda3std3__44plusIdEEE10Policy1000EN6thrust24THRUST_300001_SM_1000_NS6detail15normal_iteratorINSD_10device_ptrIdEEEEjS9_dNS7_10__identityEEEvT0_PT3_T1_NS0_13GridEvenShareISN_EET2_T4_E12temp_storage+72];
	add.f64 	%fd329, %fd327, %fd328;
	ld.shared.f64 	%fd330, [_ZZN3cub18CUB_300001_SM_10006detail6reduce18DeviceReduceKernelINS2_10policy_hubIdjN4cuda3std3__44plusIdEEE10Policy1000EN6thrust24THRUST_300001_SM_1000_NS6detail15normal_iteratorINSD_10device_ptrIdEEEEjS9_dNS7_10__identityEEEvT0_PT3_T1_NS0_13GridEvenShareISN_EET2_T4_E12temp_storage+80];
	add.f64 	%fd331, %fd329, %fd330;
	ld.shared.f64 	%fd332, [_ZZN3cub18CUB_300001_SM_10006detail6reduce18DeviceReduceKernelINS2_10policy_hubIdjN4cuda3std3__44plusIdEEE10Policy1000EN6thrust24THRUST_300001_SM_1000_NS6detail15normal_iteratorINSD_10device_ptrIdEEEEjS9_dNS7_10__identityEEEvT0_PT3_T1_NS0_13GridEvenShareISN_EET2_T4_E12temp_storage+88];
	add.f64 	%fd333, %fd331, %fd332;
	ld.shared.f64 	%fd334, [_ZZN3cub18CUB_300001_SM_10006detail6reduce18DeviceReduceKernelINS2_10policy_hubIdjN4cuda3std3__44plusIdEEE10Policy1000EN6thrust24THRUST_300001_SM_1000_NS6detail15normal_iteratorINSD_10device_ptrIdEEEEjS9_dNS7_10__identityEEEvT0_PT3_T1_NS0_13GridEvenShareISN_EET2_T4_E12temp_storage+96];
	add.f64 	%fd335, %fd333, %fd334;
	ld.shared.f64 	%fd336, [_ZZN3cub18CUB_300001_SM_10006detail6reduce18DeviceReduceKernelINS2_10policy_hubIdjN4cuda3std3__44plusIdEEE10Policy1000EN6thrust24THRUST_300001_SM_1000_NS6detail15normal_iteratorINSD_10device_ptrIdEEEEjS9_dNS7_10__identityEEEvT0_PT3_T1_NS0_13GridEvenShareISN_EET2_T4_E12temp_storage+104];
	add.f64 	%fd337, %fd335, %fd336;
	ld.shared.f64 	%fd338, [_ZZN3cub18CUB_300001_SM_10006detail6reduce18DeviceReduceKernelINS2_10policy_hubIdjN4cuda3std3__44plusIdEEE10Policy1000EN6thrust24THRUST_300001_SM_1000_NS6detail15normal_iteratorINSD_10device_ptrIdEEEEjS9_dNS7_10__identityEEEvT0_PT3_T1_NS0_13GridEvenShareISN_EET2_T4_E12temp_storage+112];
	add.f64 	%fd339, %fd337, %fd338;
	ld.shared.f64 	%fd340, [_ZZN3cub18CUB_300001_SM_10006detail6reduce18DeviceReduceKernelINS2_10policy_hubIdjN4cuda3std3__44plusIdEEE10Policy1000EN6thrust24THRUST_300001_SM_1000_NS6detail15normal_iteratorINSD_10device_ptrIdEEEEjS9_dNS7_10__identityEEEvT0_PT3_T1_NS0_13GridEvenShareISN_EET2_T4_E12temp_storage+120];
	add.f64 	%fd341, %fd339, %fd340;
	ld.shared.f64 	%fd342, [_ZZN3cub18CUB_300001_SM_10006detail6reduce18DeviceReduceKernelINS2_10policy_hubIdjN4cuda3std3__44plusIdEEE10Policy1000EN6thrust24THRUST_300001_SM_1000_NS6detail15normal_iteratorINSD_10device_ptrIdEEEEjS9_dNS7_10__identityEEEvT0_PT3_T1_NS0_13GridEvenShareISN_EET2_T4_E12temp_storage+128];
	add.f64 	%fd343, %fd341, %fd342;
	ld.shared.f64 	%fd344, [_ZZN3cub18CUB_300001_SM_10006detail6reduce18DeviceReduceKernelINS2_10policy_hubIdjN4cuda3std3__44plusIdEEE10Policy1000EN6thrust24THRUST_300001_SM_1000_NS6detail15normal_iteratorINSD_10device_ptrIdEEEEjS9_dNS7_10__identityEEEvT0_PT3_T1_NS0_13GridEvenShareISN_EET2_T4_E12temp_storage+136];
	add.f64 	%fd345, %fd343, %fd344;
	ld.shared.f64 	%fd346, [_ZZN3cub18CUB_300001_SM_10006detail6reduce18DeviceReduceKernelINS2_10policy_hubIdjN4cuda3std3__44plusIdEEE10Policy1000EN6thrust24THRUST_300001_SM_1000_NS6detail15normal_iteratorINSD_10device_ptrIdEEEEjS9_dNS7_10__identityEEEvT0_PT3_T1_NS0_13GridEvenShareISN_EET2_T4_E12temp_storage+144];
	add.f64 	%fd347, %fd345, %fd346;
	ld.shared.f64 	%fd348, [_ZZN3cub18CUB_300001_SM_10006detail6reduce18DeviceReduceKernelINS2_10policy_hubIdjN4cuda3std3__44plusIdEEE10Policy1000EN6thrust24THRUST_300001_SM_1000_NS6detail15normal_iteratorINSD_10device_ptrIdEEEEjS9_dNS7_10__identityEEEvT0_PT3_T1_NS0_13GridEvenShareISN_EET2_T4_E12temp_storage+152];
	add.f64 	%fd349, %fd347, %fd348;
	ld.shared.f64 	%fd350, [_ZZN3cub18CUB_300001_SM_10006detail6reduce18DeviceReduceKernelINS2_10policy_hubIdjN4cuda3std3__44plusIdEEE10Policy1000EN6thrust24THRUST_300001_SM_1000_NS6detail15normal_iteratorINSD_10device_ptrIdEEEEjS9_dNS7_10__identityEEEvT0_PT3_T1_NS0_13GridEvenShareISN_EET2_T4_E12temp_storage+160];
	add.f64 	%fd351, %fd349, %fd350;
	ld.shared.f64 	%fd352, [_ZZN3cub18CUB_300001_SM_10006detail6reduce18DeviceReduceKernelINS2_10policy_hubIdjN4cuda3std3__44plusIdEEE10Policy1000EN6thrust24THRUST_300001_SM_1000_NS6detail15normal_iteratorINSD_10device_ptrIdEEEEjS9_dNS7_10__identityEEEvT0_PT3_T1_NS0_13GridEvenShareISN_EET2_T4_E12temp_storage+168];
	add.f64 	%fd353, %fd351, %fd352;
	ld.shared.f64 	%fd354, [_ZZN3cub18CUB_300001_SM_10006detail6reduce18DeviceReduceKernelINS2_10policy_hubIdjN4cuda3std3__44plusIdEEE10Policy1000EN6thrust24THRUST_300001_SM_1000_NS6detail15normal_iteratorINSD_10device_ptrIdEEEEjS9_dNS7_10__identityEEEvT0_PT3_T1_NS0_13GridEvenShareISN_EET2_T4_E12temp_storage+176];
	add.f64 	%fd375, %fd353, %fd354;
	bra.uni 	$L__BB9_48;
$L__BB9_22:
	// begin inline asm
	mov.u32 %r215, %laneid;
	// end inline asm
	and.b32  	%r266, %r7, 992;
	add.s32 	%r267, %r266, 32;
	setp.gt.u32 	%p34, %r267, %r6;
	not.b32 	%r268, %r266;
	add.s32 	%r269, %r6, %r268;
	selp.b32 	%r264, %r269, 31, %p34;
	mov.b64 	%rd136, %fd364;
	mov.b64 	{%r217, %r222}, %rd136;
	mov.b32 	%r223, 1;
	mov.b32 	%r265, -1;
	// begin inline asm
	shfl.sync.down.b32 %r216, %r217, %r223, %r264, %r265;
	// end inline asm
	// begin inline asm
	shfl.sync.down.b32 %r221, %r222, %r223, %r264, %r265;
	// end inline asm
	mov.b64 	%rd137, {%r216, %r221};
	mov.b64 	%fd235, %rd137;
	setp.lt.s32 	%p35, %r215, %r264;
	add.f64 	%fd236, %fd364, %fd235;
	selp.f64 	%fd237, %fd236, %fd364, %p35;
	mov.b64 	%rd138, %fd237;
	mov.b64 	{%r227, %r232}, %rd138;
	mov.b32 	%r233, 2;
	// begin inline asm
	shfl.sync.down.b32 %r226, %r227, %r233, %r264, %r265;
	// end inline asm
	// begin inline asm
	shfl.sync.down.b32 %r231, %r232, %r233, %r264, %r265;
	// end inline asm
	mov.b64 	%rd139, {%r226, %r231};
	mov.b64 	%fd238, %rd139;
	add.s32 	%r270, %r215, 2;
	setp.gt.s32 	%p36, %r270, %r264;
	add.f64 	%fd239, %fd237, %fd238;
	selp.f64 	%fd240, %fd237, %fd239, %p36;
	mov.b64 	%rd140, %fd240;
	mov.b64 	{%r237, %r242}, %rd140;
	mov.b32 	%r243, 4;
	// begin inline asm
	shfl.sync.down.b32 %r236, %r237, %r243, %r264, %r265;
	// end inline asm
	// begin inline asm
	shfl.sync.down.b32 %r241, %r242, %r243, %r264, %r265;
	// end inline asm
	mov.b64 	%rd141, {%r236, %r241};
	mov.b64 	%fd241, %rd141;
	add.s32 	%r271, %r215, 4;
	setp.gt.s32 	%p37, %r271, %r264;
	add.f64 	%fd242, %fd240, %fd241;
	selp.f64 	%fd243, %fd240, %fd242, %p37;
	mov.b64 	%rd142, %fd243;
	mov.b64 	{%r247, %r252}, %rd142;
	mov.b32 	%r253, 8;
	// begin inline asm
	shfl.sync.down.b32 %r246, %r247, %r253, %r264, %r265;
	// end inline asm
	// begin inline asm
	shfl.sync.down.b32 %r251, %r252, %r253, %r264, %r265;
	// end inline asm
	mov.b64 	%rd143, {%r246, %r251};
	mov.b64 	%fd244, %rd143;
	add.s32 	%r272, %r215, 8;
	setp.gt.s32 	%p38, %r272, %r264;
	add.f64 	%fd245, %fd243, %fd244;
	selp.f64 	%fd246, %fd243, %fd245, %p38;
	mov.b64 	%rd144, %fd246;
	mov.b64 	{%r257, %r262}, %rd144;
	mov.b32 	%r263, 16;
	// begin inline asm
	shfl.sync.down.b32 %r256, %r257, %r263, %r264, %r265;
	// end inline asm
	// begin inline asm
	shfl.sync.down.b32 %r261, %r262, %r263, %r264, %r265;
	// end inline asm
	mov.b64 	%rd145, {%r256, %r261};
	mov.b64 	%fd247, %rd145;
	add.s32 	%r273, %r215, 16;
	setp.gt.s32 	%p39, %r273, %r264;
	add.f64 	%fd248, %fd246, %fd247;
	selp.f64 	%fd375, %fd246, %fd248, %p39;
	setp.ne.s32 	%p40, %r215, 0;
	@%p40 bra 	$L__BB9_24;
	shr.u32 	%r274, %r7, 2;
	and.b32  	%r275, %r274, 248;
	mov.u32 	%r276, _ZZN3cub18CUB_300001_SM_10006detail6reduce18DeviceReduceKernelINS2_10policy_hubIdjN4cuda3std3__44plusIdEEE10Policy1000EN6thrust24THRUST_300001_SM_1000_NS6detail15normal_iteratorINSD_10device_ptrIdEEEEjS9_dNS7_10__identityEEEvT0_PT3_T1_NS0_13GridEvenShareISN_EET2_T4_E12temp_storage;
	add.s32 	%r277, %r276, %r275;
	st.shared.f64 	[%r277+24], %fd375;
$L__BB9_24:
	bar.sync 	0;
	setp.ne.s32 	%p41, %r7, 0;
	@%p41 bra 	$L__BB9_48;
	setp.gt.u32 	%p42, %r6, 32;
	ld.shared.f64 	%fd249, [_ZZN3cub18CUB_300001_SM_10006detail6reduce18DeviceReduceKernelINS2_10policy_hubIdjN4cuda3std3__44plusIdEEE10Policy1000EN6thrust24THRUST_300001_SM_1000_NS6detail15normal_iteratorINSD_10device_ptrIdEEEEjS9_dNS7_10__identityEEEvT0_PT3_T1_NS0_13GridEvenShareISN_EET2_T4_E12temp_storage+32];
	add.f64 	%fd250, %fd375, %fd249;
	selp.f64 	%fd251, %fd250, %fd375, %p42;
	setp.gt.u32 	%p43, %r6, 64;
	ld.shared.f64 	%fd252, [_ZZN3cub18CUB_300001_SM_10006detail6reduce18DeviceReduceKernelINS2_10policy_hubIdjN4cuda3std3__44plusIdEEE10Policy1000EN6thrust24THRUST_300001_SM_1000_NS6detail15normal_iteratorINSD_10device_ptrIdEEEEjS9_dNS7_10__identityEEEvT0_PT3_T1_NS0_13GridEvenShareISN_EET2_T4_E12temp_storage+40];
	add.f64 	%fd253, %fd252, %fd251;
	selp.f64 	%fd254, %fd253, %fd251, %p43;
	setp.gt.u32 	%p44, %r6, 96;
	ld.shared.f64 	%fd255, [_ZZN3cub18CUB_300001_SM_10006detail6reduce18DeviceReduceKernelINS2_10policy_hubIdjN4cuda3std3__44plusIdEEE10Policy1000EN6thrust24THRUST_300001_SM_1000_NS6detail15normal_iteratorINSD_10device_ptrIdEEEEjS9_dNS7_10__identityEEEvT0_PT3_T1_NS0_13GridEvenShareISN_EET2_T4_E12temp_storage+48];
	add.f64 	%fd256, %fd255, %fd254;
	selp.f64 	%fd257, %fd256, %fd254, %p44;
	setp.gt.u32 	%p45, %r6, 128;
	ld.shared.f64 	%fd258, [_ZZN3cub18CUB_300001_SM_10006detail6reduce18DeviceReduceKernelINS2_10policy_hubIdjN4cuda3std3__44plusIdEEE10Policy1000EN6thrust24THRUST_300001_SM_1000_NS6detail15normal_iteratorINSD_10device_ptrIdEEEEjS9_dNS7_10__identityEEEvT0_PT3_T1_NS0_13GridEvenShareISN_EET2_T4_E12temp_storage+56];
	add.f64 	%fd259, %fd258, %fd257;
	selp.f64 	%fd260, %fd259, %fd257, %p45;
	setp.gt.u32 	%p46, %r6, 160;
	ld.shared.f64 	%fd261, [_ZZN3cub18CUB_300001_SM_10006detail6reduce18DeviceReduceKernelINS2_10policy_hubIdjN4cuda3std3__44plusIdEEE10Policy1000EN6thrust24THRUST_300001_SM_1000_NS6detail15normal_iteratorINSD_10device_ptrIdEEEEjS9_dNS7_10__identityEEEvT0_PT3_T1_NS0_13GridEvenShareISN_EET2_T4_E12temp_storage+64];
	add.f64 	%fd262, %fd261, %fd260;
	selp.f64 	%fd263, %fd262, %fd260, %p46;
	setp.gt.u32 	%p47, %r6, 192;
	ld.shared.f64 	%fd264, [_ZZN3cub18CUB_300001_SM_10006detail6reduce18DeviceReduceKernelINS2_10policy_hubIdjN4cuda3std3__44plusIdEEE10Policy1000EN6thrust24THRUST_300001_SM_1000_NS6detail15normal_iteratorINSD_10device_ptrIdEEEEjS9_dNS7_10__identityEEEvT0_PT3_T1_NS0_13GridEvenShareISN_EET2_T4_E12temp_storage+72];
	add.f64 	%fd265, %fd264, %fd263;
	selp.f64 	%fd266, %fd265, %fd263, %p47;
	setp.gt.u32 	%p48, %r6, 224;
	ld.shared.f64 	%fd267, [_ZZN3cub18CUB_300001_SM_10006detail6reduce18DeviceReduceKernelINS2_10policy_hubIdjN4cuda3std3__44plusIdEEE10Policy1000EN6thrust24THRUST_300001_SM_1000_NS6detail15normal_iteratorINSD_10device_ptrIdEEEEjS9_dNS7_10__identityEEEvT0_PT3_T1_NS0_13GridEvenShareISN_EET2_T4_E12temp_storage+80];
	add.f64 	%fd268, %fd267, %fd266;
	selp.f64 	%fd269, %fd268, %fd266, %p48;
	setp.gt.u32 	%p49, %r6, 256;
	ld.shared.f64 	%fd270, [_ZZN3cub18CUB_300001_SM_10006detail6reduce18DeviceReduceKernelINS2_10policy_hubIdjN4cuda3std3__44plusIdEEE10Policy1000EN6thrust24THRUST_300001_SM_1000_NS6detail15normal_iteratorINSD_10device_ptrIdEEEEjS9_dNS7_10__identityEEEvT0_PT3_T1_NS0_13GridEvenShareISN_EET2_T4_E12temp_storage+88];
	add.f64 	%fd271, %fd270, %fd269;
	selp.f64 	%fd272, %fd271, %fd269, %p49;
	setp.gt.u32 	%p50, %r6, 288;
	ld.shared.f64 	%fd273, [_ZZN3cub18CUB_300001_SM_10006detail6reduce18DeviceReduceKernelINS2_10policy_hubIdjN4cuda3std3__44plusIdEEE10Policy1000EN6thrust24THRUST_300001_SM_1000_NS6detail15normal_iteratorINSD_10device_ptrIdEEEEjS9_dNS7_10__identityEEEvT0_PT3_T1_NS0_13GridEvenShareISN_EET2_T4_E12temp_storage+96];
	add.f64 	%fd274, %fd273, %fd272;
	selp.f64 	%fd275, %fd274, %fd272, %p50;
	setp.gt.u32 	%p51, %r6, 320;
	ld.shared.f64 	%fd276, [_ZZN3cub18CUB_300001_SM_10006detail6reduce18DeviceReduceKernelINS2_10policy_hubIdjN4cuda3std3__44plusIdEEE10Policy1000EN6thrust24THRUST_300001_SM_1000_NS6detail15normal_iteratorINSD_10device_ptrIdEEEEjS9_dNS7_10__identityEEEvT0_PT3_T1_NS0_13GridEvenShareISN_EET2_T4_E12temp_storage+104];
	add.f64 	%fd277, %fd276, %fd275;
	selp.f64 	%fd278, %fd277, %fd275, %p51;
	setp.gt.u32 	%p52, %r6, 352;
	ld.shared.f64 	%fd279, [_ZZN3cub18CUB_300001_SM_10006detail6reduce18DeviceReduceKernelINS2_10policy_hubIdjN4cuda3std3__44plusIdEEE10Policy1000EN6thrust24THRUST_300001_SM_1000_NS6detail15normal_iteratorINSD_10device_ptrIdEEEEjS9_dNS7_10__identityEEEvT0_PT3_T1_NS0_13GridEvenShareISN_EET2_T4_E12temp_storage+112];
	add.f64 	%fd280, %fd279, %fd278;
	selp.f64 	%fd281, %fd280, %fd278, %p52;
	setp.gt.u32 	%p53, %r6, 384;
	ld.shared.f64 	%fd282, [_ZZN3cub18CUB_300001_SM_10006detail6reduce18DeviceReduceKernelINS2_10policy_hubIdjN4cuda3std3__44plusIdEEE10Policy1000EN6thrust24THRUST_300001_SM_1000_NS6detail15normal_iteratorINSD_10device_ptrIdEEEEjS9_dNS7_10__identityEEEvT0_PT3_T1_NS0_13GridEvenShareISN_EET2_T4_E12temp_storage+120];
	add.f64 	%fd283, %fd282, %fd281;
	selp.f64 	%fd284, %fd283, %fd281, %p53;
	setp.gt.u32 	%p54, %r6, 416;
	ld.shared.f64 	%fd285, [_ZZN3cub18CUB_300001_SM_10006detail6reduce18DeviceReduceKernelINS2_10policy_hubIdjN4cuda3std3__44plusIdEEE10Policy1000EN6thrust24THRUST_300001_SM_1000_NS6detail15normal_iteratorINSD_10device_ptrIdEEEEjS9_dNS7_10__identityEEEvT0_PT3_T1_NS0_13GridEvenShareISN_EET2_T4_E12temp_storage+128];
	add.f64 	%fd286, %fd285, %fd284;
	selp.f64 	%fd287, %fd286, %fd284, %p54;
	setp.gt.u32 	%p55, %r6, 448;
	ld.shared.f64 	%fd288, [_ZZN3cub18CUB_300001_SM_10006detail6reduce18DeviceReduceKernelINS2_10policy_hubIdjN4cuda3std3__44plusIdEEE10Policy1000EN6thrust24THRUST_300001_SM_1000_NS6detail15normal_iteratorINSD_10device_ptrIdEEEEjS9_dNS7_10__identityEEEvT0_PT3_T1_NS0_13GridEvenShareISN_EET2_T4_E12temp_storage+136];
	add.f64 	%fd289, %fd288, %fd287;
	selp.f64 	%fd290, %fd289, %fd287, %p55;
	setp.gt.u32 	%p56, %r6, 480;
	ld.shared.f64 	%fd291, [_ZZN3cub18CUB_300001_SM_10006detail6reduce18DeviceReduceKernelINS2_10policy_hubIdjN4cuda3std3__44plusIdEEE10Policy1000EN6thrust24THRUST_300001_SM_1000_NS6detail15normal_iteratorINSD_10device_ptrIdEEEEjS9_dNS7_10__identityEEEvT0_PT3_T1_NS0_13GridEvenShareISN_EET2_T4_E12temp_storage+144];
	add.f64 	%fd292, %fd291, %fd290;
	selp.f64 	%fd293, %fd292, %fd290, %p56;
	setp.gt.u32 	%p57, %r6, 512;
	ld.shared.f64 	%fd294, [_ZZN3cub18CUB_300001_SM_10006detail6reduce18DeviceReduceKernelINS2_10policy_hubIdjN4cuda3std3__44plusIdEEE10Policy1000EN6thrust24THRUST_300001_SM_1000_NS6detail15normal_iteratorINSD_10device_ptrIdEEEEjS9_dNS7_10__identityEEEvT0_PT3_T1_NS0_13GridEvenShareISN_EET2_T4_E12temp_storage+152];
	add.f64 	%fd295, %fd294, %fd293;
	selp.f64 	%fd296, %fd295, %fd293, %p57;
	setp.gt.u32 	%p58, %r6, 544;
	ld.shared.f64 	%fd297, [_ZZN3cub18CUB_300001_SM_10006detail6reduce18DeviceReduceKernelINS2_10policy_hubIdjN4cuda3std3__44plusIdEEE10Policy1000EN6thrust24THRUST_300001_SM_1000_NS6detail15normal_iteratorINSD_10device_ptrIdEEEEjS9_dNS7_10__identityEEEvT0_PT3_T1_NS0_13GridEvenShareISN_EET2_T4_E12temp_storage+160];
	add.f64 	%fd298, %fd297, %fd296;
	selp.f64 	%fd299, %fd298, %fd296, %p58;
	setp.gt.u32 	%p59, %r6, 576;
	ld.shared.f64 	%fd300, [_ZZN3cub18CUB_300001_SM_10006detail6reduce18DeviceReduceKernelINS2_10policy_hubIdjN4cuda3std3__44plusIdEEE10Policy1000EN6thrust24THRUST_300001_SM_1000_NS6detail15normal_iteratorINSD_10device_ptrIdEEEEjS9_dNS7_10__identityEEEvT0_PT3_T1_NS0_13GridEvenShareISN_EET2_T4_E12temp_storage+168];
	add.f64 	%fd301, %fd300, %fd299;
	selp.f64 	%fd302, %fd301, %fd299, %p59;
	setp.gt.u32 	%p60, %r6, 608;
	ld.shared.f64 	%fd303, [_ZZN3cub18CUB_300001_SM_10006detail6reduce18DeviceReduceKernelINS2_10policy_hubIdjN4cuda3std3__44plusIdEEE10Policy1000EN6thrust24THRUST_300001_SM_1000_NS6detail15normal_iteratorINSD_10device_ptrIdEEEEjS9_dNS7_10__identityEEEvT0_PT3_T1_NS0_13GridEvenShareISN_EET2_T4_E12temp_storage+176];
	add.f64 	%fd304, %fd303, %fd302;
	selp.f64 	%fd375, %fd304, %fd302, %p60;
	bra.uni 	$L__BB9_48;
$L__BB9_26:
	mov.u32 	%r35, %tid.x;
	add.s32 	%r72, %r347, %r35;
	mul.wide.u32 	%rd4, %r72, 8;
	add.s64 	%rd5, %rd1, %rd4;
	ld.global.f64 	%fd41, [%rd5];
	ld.global.f64 	%fd42, [%rd5+5120];
	ld.global.f64 	%fd43, [%rd5+10240];
	ld.global.f64 	%fd44, [%rd5+15360];
	ld.global.f64 	%fd45, [%rd5+20480];
	ld.global.f64 	%fd46, [%rd5+25600];
	ld.global.f64 	%fd47, [%rd5+30720];
	ld.global.f64 	%fd48, [%rd5+35840];
	add.f64 	%fd49, %fd41, %fd42;
	add.f64 	%fd50, %fd49, %fd43;
	add.f64 	%fd51, %fd50, %fd44;
	add.f64 	%fd52, %fd51, %fd45;
	add.f64 	%fd53, %fd52, %fd46;
	add.f64 	%fd54, %fd53, %fd47;
	add.f64 	%fd374, %fd54, %fd48;
	setp.lt.u32 	%p2, %r6, %r4;
	@%p2 bra 	$L__BB9_44;
	add.s32 	%r36, %r4, %r347;
	not.b32 	%r74, %r35;
	add.s32 	%r75, %r74, %r1;
	sub.s32 	%r76, %r75, %r4;
	sub.s32 	%r344, %r76, %r347;
	add.s32 	%r77, %r36, %r35;
	add.s32 	%r343, %r77, 5120;
	mov.b32 	%r346, 0;
	mov.u32 	%r345, %r36;
$L__BB9_28:
	mad.lo.s32 	%r347, %r2, 5120, %r347;
	add.s32 	%r78, %r1, -5120;
	setp.gt.u32 	%p3, %r347, %r78;
	@%p3 bra 	$L__BB9_30;
	add.s32 	%r79, %r35, %r347;
	mul.wide.u32 	%rd6, %r79, 8;
	add.s64 	%rd7, %rd1, %rd6;
	ld.global.f64 	%fd55, [%rd7];
	ld.global.f64 	%fd56, [%rd7+5120];
	ld.global.f64 	%fd57, [%rd7+10240];
	ld.global.f64 	%fd58, [%rd7+15360];
	ld.global.f64 	%fd59, [%rd7+20480];
	ld.global.f64 	%fd60, [%rd7+25600];
	ld.global.f64 	%fd61, [%rd7+30720];
	ld.global.f64 	%fd62, [%rd7+35840];
	add.f64 	%fd63, %fd374, %fd55;
	add.f64 	%fd64, %fd63, %fd56;
	add.f64 	%fd65, %fd64, %fd57;
	add.f64 	%fd66, %fd65, %fd58;
	add.f64 	%fd67, %fd66, %fd59;
	add.f64 	%fd68, %fd67, %fd60;
	add.f64 	%fd69, %fd68, %fd61;
	add.f64 	%fd374, %fd69, %fd62;
	sub.s32 	%r80, %r1, %r347;
	mul.lo.s32 	%r81, %r2, 5120;
	setp.lt.u32 	%p4, %r80, %r81;
	add.s32 	%r346, %r346, 1;
	add.s32 	%r345, %r345, %r81;
	sub.s32 	%r344, %r344, %r81;
	add.s32 	%r343, %r343, %r81;
	@%p4 bra 	$L__BB9_44;
	bra.uni 	$L__BB9_28;
$L__BB9_30:
	setp.le.u32 	%p5, %r1, %r347;
	sub.s32 	%r82, %r1, %r347;
	setp.ge.s32 	%p6, %r35, %r82;
	or.pred  	%p7, %p5, %p6;
	@%p7 bra 	$L__BB9_44;
	not.b32 	%r84, %r35;
	add.s32 	%r85, %r1, %r84;
	sub.s32 	%r86, %r85, %r36;
	mul.lo.s32 	%r87, %r2, %r346;
	mad.lo.s32 	%r88, %r87, -5120, %r86;
	mul.hi.u32 	%r89, %r88, -858993459;
	shr.u32 	%r90, %r89, 9;
	add.s32 	%r49, %r90, 1;
	and.b32  	%r50, %r49, 15;
	setp.lt.u32 	%p8, %r88, 9600;
	mov.u32 	%r352, %r35;
	@%p8 bra 	$L__BB9_35;
	or.b32  	%r350, %r35, 5120;
	mul.hi.u32 	%r91, %r344, -858993459;
	shr.u32 	%r92, %r91, 9;
	add.s32 	%r93, %r92, 1;
	and.b32  	%r94, %r93, 16777200;
	neg.s32 	%r348, %r94;
$L__BB9_33:
	.pragma "nounroll";
	add.s32 	%r95, %r343, -5120;
	mul.wide.u32 	%rd8, %r95, 8;
	add.s64 	%rd9, %rd1, %rd8;
	ld.global.f64 	%fd71, [%rd9];
	add.f64 	%fd72, %fd374, %fd71;
	add.s32 	%r96, %r343, -4480;
	mul.wide.u32 	%rd10, %r96, 8;
	add.s64 	%rd11, %rd1, %rd10;
	ld.global.f64 	%fd73, [%rd11];
	add.f64 	%fd74, %fd72, %fd73;
	add.s32 	%r97, %r343, -3840;
	mul.wide.u32 	%rd12, %r97, 8;
	add.s64 	%rd13, %rd1, %rd12;
	ld.global.f64 	%fd75, [%rd13];
	add.f64 	%fd76, %fd74, %fd75;
	add.s32 	%r98, %r343, -3200;
	mul.wide.u32 	%rd14, %r98, 8;
	add.s64 	%rd15, %rd1, %rd14;
	ld.global.f64 	%fd77, [%rd15];
	add.f64 	%fd78, %fd76, %fd77;
	add.s32 	%r99, %r343, -2560;
	mul.wide.u32 	%rd16, %r99, 8;
	add.s64 	%rd17, %rd1, %rd16;
	ld.global.f64 	%fd79, [%rd17];
	add.f64 	%fd80, %fd78, %fd79;
	add.s32 	%r100, %r343, -1920;
	mul.wide.u32 	%rd18, %r100, 8;
	add.s64 	%rd19, %rd1, %rd18;
	ld.global.f64 	%fd81, [%rd19];
	add.f64 	%fd82, %fd80, %fd81;
	add.s32 	%r101, %r343, -1280;
	mul.wide.u32 	%rd20, %r101, 8;
	add.s64 	%rd21, %rd1, %rd20;
	ld.global.f64 	%fd83, [%rd21];
	add.f64 	%fd84, %fd82, %fd83;
	add.s32 	%r102, %r343, 4480;
	add.s32 	%r103, %r343, -640;
	mul.wide.u32 	%rd22, %r103, 8;
	add.s64 	%rd23, %rd1, %rd22;
	ld.global.f64 	%fd85, [%rd23];
	add.f64 	%fd86, %fd84, %fd85;
	mul.wide.u32 	%rd24, %r343, 8;
	add.s64 	%rd25, %rd1, %rd24;
	ld.global.f64 	%fd87, [%rd25];
	add.f64 	%fd88, %fd86, %fd87;
	add.s32 	%r104, %r343, 640;
	mul.wide.u32 	%rd26, %r104, 8;
	add.s64 	%rd27, %rd1, %rd26;
	ld.global.f64 	%fd89, [%rd27];
	add.f64 	%fd90, %fd88, %fd89;
	add.s32 	%r105, %r343, 1280;
	mul.wide.u32 	%rd28, %r105, 8;
	add.s64 	%rd29, %rd1, %rd28;
	ld.global.f64 	%fd91, [%rd29];
	add.f64 	%fd92, %fd90, %fd91;
	add.s32 	%r106, %r343, 1920;
	mul.wide.u32 	%rd30, %r106, 8;
	add.s64 	%rd31, %rd1, %rd30;
	ld.global.f64 	%fd93, [%rd31];
	add.f64 	%fd94, %fd92, %fd93;
	add.s32 	%r107, %r343, 2560;
	mul.wide.u32 	%rd32, %r107, 8;
	add.s64 	%rd33, %rd1, %rd32;
	ld.global.f64 	%fd95, [%rd33];
	add.f64 	%fd96, %fd94, %fd95;
	add.s32 	%r108, %r343, 3200;
	mul.wide.u32 	%rd34, %r108, 8;
	add.s64 	%rd35, %rd1, %rd34;
	ld.global.f64 	%fd97, [%rd35];
	add.f64 	%fd98, %fd96, %fd97;
	add.s32 	%r109, %r343, 3840;
	mul.wide.u32 	%rd36, %r109, 8;
	add.s64 	%rd37, %rd1, %rd36;
	ld.global.f64 	%fd99, [%rd37];
	add.f64 	%fd100, %fd98, %fd99;
	mul.wide.u32 	%rd38, %r102, 8;
	add.s64 	%rd39, %rd1, %rd38;
	ld.global.f64 	%fd101, [%rd39];
	add.f64 	%fd374, %fd100, %fd101;
	add.s32 	%r350, %r350, 10240;
	add.s32 	%r343, %r343, 10240;
	add.s32 	%r348, %r348, 16;
	setp.ne.s32 	%p9, %r348, 0;
	@%p9 bra 	$L__BB9_33;
	add.s32 	%r352, %r350, -5120;
$L__BB9_35:
	setp.eq.s32 	%p10, %r50, 0;
	@%p10 bra 	$L__BB9_44;
	and.b32  	%r61, %r49, 7;
	setp.lt.u32 	%p11, %r50, 8;
	@%p11 bra 	$L__BB9_38;
	add.s32 	%r110, %r352, %r347;
	mul.wide.u32 	%rd40, %r110, 8;
	add.s64 	%rd41, %rd1, %rd40;
	ld.global.f64 	%fd103, [%rd41];
	add.f64 	%fd104, %fd374, %fd103;
	add.s32 	%r111, %r110, 640;
	mul.wide.u32 	%rd42, %r111, 8;
	add.s64 	%rd43, %rd1, %rd42;
	ld.global.f64 	%fd105, [%rd43];
	add.f64 	%fd106, %fd104, %fd105;
	add.s32 	%r112, %r110, 1280;
	mul.wide.u32 	%rd44, %r112, 8;
	add.s64 	%rd45, %rd1, %rd44;
	ld.global.f64 	%fd107, [%rd45];
	add.f64 	%fd108, %fd106, %fd107;
	add.s32 	%r113, %r110, 1920;
	mul.wide.u32 	%rd46, %r113, 8;
	add.s64 	%rd47, %rd1, %rd46;
	ld.global.f64 	%fd109, [%rd47];
	add.f64 	%fd110, %fd108, %fd109;
	add.s32 	%r114, %r110, 2560;
	mul.wide.u32 	%rd48, %r114, 8;
	add.s64 	%rd49, %rd1, %rd48;
	ld.global.f64 	%fd111, [%rd49];
	add.f64 	%fd112, %fd110, %fd111;
	add.s32 	%r115, %r110, 3200;
	mul.wide.u32 	%rd50, %r115, 8;
	add.s64 	%rd51, %rd1, %rd50;
	ld.global.f64 	%fd113, [%rd51];
	add.f64 	%fd114, %fd112, %fd113;
	add.s32 	%r116, %r110, 3840;
	mul.wide.u32 	%rd52, %r116, 8;
	add.s64 	%rd53, %rd1, %rd52;
	ld.global.f64 	%fd115, [%rd53];
	add.f64 	%fd116, %fd114, %fd115;
	add.s32 	%r117, %r110, 4480;
	mul.wide.u32 	%rd54, %r117, 8;
	add.s64 	%rd55, %rd1, %rd54;
	ld.global.f64 	%fd117, [%rd55];
	add.f64 	%fd374, %fd116, %fd117;
	add.s32 	%r352, %r352, 5120;
$L__BB9_38:
	setp.eq.s32 	%p12, %r61, 0;
	@%p12 bra 	$L__BB9_44;
	setp.lt.u32 	%p13, %r61, 4;
	@%p13 bra 	$L__BB9_41;
	add.s32 	%r118, %r352, %r347;
	mul.wide.u32 	%rd56, %r118, 8;
	add.s64 	%rd57, %rd1, %rd56;
	ld.global.f64 	%fd119, [%rd57];
	add.f64 	%fd120, %fd374, %fd119;
	add.s32 	%r119, %r118, 640;
	mul.wide.u32 	%rd58, %r119, 8;
	add.s64 	%rd59, %rd1, %rd58;
	ld.global.f64 	%fd121, [%rd59];
	add.f64 	%fd122, %fd120, %fd121;
	add.s32 	%r120, %r118, 1280;
	mul.wide.u32 	%rd60, %r120, 8;
	add.s64 	%rd61, %rd1, %rd60;
	ld.global.f64 	%fd123, [%rd61];
	add.f64 	%fd124, %fd122, %fd123;
	add.s32 	%r121, %r118, 1920;
	mul.wide.u32 	%rd62, %r121, 8;
	add.s64 	%rd63, %rd1, %rd62;
	ld.global.f64 	%fd125, [%rd63];
	add.f64 	%fd374, %fd124, %fd125;
	add.s32 	%r352, %r352, 2560;
$L__BB9_41:
	and.b32  	%r122, %r49, 3;
	setp.eq.s32 	%p14, %r122, 0;
	@%p14 bra 	$L__BB9_44;
	add.s32 	%r355, %r352, %r345;
	mul.hi.u32 	%r123, %r344, -858993459;
	cvt.u16.u32 	%rs1, %r123;
	shr.u16 	%rs2, %rs1, 9;
	add.s16 	%rs3, %rs2, 1;
	cvt.u32.u16 	%r124, %rs3;
	and.b32  	%r125, %r124, 3;
	neg.s32 	%r354, %r125;
$L__BB9_43:
	.pragma "nounroll";
	mul.wide.u32 	%rd64, %r355, 8;
	add.s64 	%rd65, %rd1, %rd64;
	ld.global.f64 	%fd126, [%rd65];
	add.f64 	%fd374, %fd374, %fd126;
	add.s32 	%r355, %r355, 640;
	add.s32 	%r354, %r354, 1;
	setp.ne.s32 	%p15, %r354, 0;
	@%p15 bra 	$L__BB9_43;
$L__BB9_44:
	// begin inline asm
	mov.u32 %r126, %laneid;
	// end inline asm
	mov.b64 	%rd66, %fd374;
	mov.b64 	{%r128, %r133}, %rd66;
	mov.b32 	%r134, 1;
	mov.b32 	%r175, 31;
	mov.b32 	%r176, -1;
	// begin inline asm
	shfl.sync.down.b32 %r127, %r128, %r134, %r175, %r176;
	// end inline asm
	// begin inline asm
	shfl.sync.down.b32 %r132, %r133, %r134, %r175, %r176;
	// end inline asm
	mov.b64 	%rd67, {%r127, %r132};
	mov.b64 	%fd127, %rd67;
	setp.gt.s32 	%p16, %r126, 30;
	add.f64 	%fd128, %fd374, %fd127;
	selp.f64 	%fd129, %fd374, %fd128, %p16;
	mov.b64 	%rd68, %fd129;
	mov.b64 	{%r138, %r143}, %rd68;
	mov.b32 	%r144, 2;
	// begin inline asm
	shfl.sync.down.b32 %r137, %r138, %r144, %r175, %r176;
	// end inline asm
	// begin inline asm
	shfl.sync.down.b32 %r142, %r143, %r144, %r175, %r176;
	// end inline asm
	mov.b64 	%rd69, {%r137, %r142};
	mov.b64 	%fd130, %rd69;
	setp.gt.s32 	%p17, %r126, 29;
	add.f64 	%fd131, %fd129, %fd130;
	selp.f64 	%fd132, %fd129, %fd131, %p17;
	mov.b64 	%rd70, %fd132;
	mov.b64 	{%r148, %r153}, %rd70;
	mov.b32 	%r154, 4;
	// begin inline asm
	shfl.sync.down.b32 %r147, %r148, %r154, %r175, %r176;
	// end inline asm
	// begin inline asm
	shfl.sync.down.b32 %r152, %r153, %r154, %r175, %r176;
	// end inline asm
	mov.b64 	%rd71, {%r147, %r152};
	mov.b64 	%fd133, %rd71;
	setp.gt.s32 	%p18, %r126, 27;
	add.f64 	%fd134, %fd132, %fd133;
	selp.f64 	%fd135, %fd132, %fd134, %p18;
	mov.b64 	%rd72, %fd135;
	mov.b64 	{%r158, %r163}, %rd72;
	mov.b32 	%r164, 8;
	// begin inline asm
	shfl.sync.down.b32 %r157, %r158, %r164, %r175, %r176;
	// end inline asm
	// begin inline asm
	shfl.sync.down.b32 %r162, %r163, %r164, %r175, %r176;
	// end inline asm
	mov.b64 	%rd73, {%r157, %r162};
	mov.b64 	%fd136, %rd73;
	setp.gt.s32 	%p19, %r126, 23;
	add.f64 	%fd137, %fd135, %fd136;
	selp.f64 	%fd138, %fd135, %fd137, %p19;
	mov.b64 	%rd74, %fd138;
	mov.b64 	{%r168, %r173}, %rd74;
	mov.b32 	%r174, 16;
	// begin inline asm
	shfl.sync.down.b32 %r167, %r168, %r174, %r175, %r176;
	// end inline asm
	// begin inline asm
	shfl.sync.down.b32 %r172, %r173, %r174, %r175, %r176;
	// end inline asm
	mov.b64 	%rd75, {%r167, %r172};
	mov.b64 	%fd139, %rd75;
	setp.gt.s32 	%p20, %r126, 15;
	add.f64 	%fd37, %fd138, %fd139;
	selp.f64 	%fd375, %fd138, %fd37, %p20;
	setp.ne.s32 	%p21, %r126, 0;
	@%p21 bra 	$L__BB9_46;
	shr.u32 	%r177, %r35, 2;
	and.b32  	%r178, %r177, 248;
	mov.u32 	%r179, _ZZN3cub18CUB_300001_SM_10006detail6reduce18DeviceReduceKernelINS2_10policy_hubIdjN4cuda3std3__44plusIdEEE10Policy1000EN6thrust24THRUST_300001_SM_1000_NS6detail15normal_iteratorINSD_10device_ptrIdEEEEjS9_dNS7_10__identityEEEvT0_PT3_T1_NS0_13GridEvenShareISN_EET2_T4_E12temp_storage;
	add.s32 	%r180, %r179, %r178;
	st.shared.f64 	[%r180+24], %fd37;
$L__BB9_46:
	bar.sync 	0;
	setp.ne.s32 	%p22, %r35, 0;
	@%p22 bra 	$L__BB9_48;
	ld.shared.f64 	%fd140, [_ZZN3cub18CUB_300001_SM_10006detail6reduce18DeviceReduceKernelINS2_10policy_hubIdjN4cuda3std3__44plusIdEEE10Policy1000EN6thrust24THRUST_300001_SM_1000_NS6detail15normal_iteratorINSD_10device_ptrIdEEEEjS9_dNS7_10__identityEEEvT0_PT3_T1_NS0_13GridEvenShareISN_EET2_T4_E12temp_storage+32];
	add.f64 	%fd141, %fd375, %fd140;
	ld.shared.f64 	%fd142, [_ZZN3cub18CUB_300001_SM_10006detail6reduce18DeviceReduceKernelINS2_10policy_hubIdjN4cuda3std3__44plusIdEEE10Policy1000EN6thrust24THRUST_300001_SM_1000_NS6detail15normal_iteratorINSD_10device_ptrIdEEEEjS9_dNS7_10__identityEEEvT0_PT3_T1_NS0_13GridEvenShareISN_EET2_T4_E12temp_storage+40];
	add.f64 	%fd143, %fd141, %fd142;
	ld.shared.f64 	%fd144, [_ZZN3cub18CUB_300001_SM_10006detail6reduce18DeviceReduceKernelINS2_10policy_hubIdjN4cuda3std3__44plusIdEEE10Policy1000EN6thrust24THRUST_300001_SM_1000_NS6detail15normal_iteratorINSD_10device_ptrIdEEEEjS9_dNS7_10__identityEEEvT0_PT3_T1_NS0_13GridEvenShareISN_EET2_T4_E12temp_storage+48];
	add.f64 	%fd145, %fd143, %fd144;
	ld.shared.f64 	%fd146, [_ZZN3cub18CUB_300001_SM_10006detail6reduce18DeviceReduceKernelINS2_10policy_hubIdjN4cuda3std3__44plusIdEEE10Policy1000EN6thrust24THRUST_300001_SM_1000_NS6detail15normal_iteratorINSD_10device_ptrIdEEEEjS9_dNS7_10__identityEEEvT0_PT3_T1_NS0_13GridEvenShareISN_EET2_T4_E12temp_storage+56];
	add.f64 	%fd147, %fd145, %fd146;
	ld.shared.f64 	%fd148, [_ZZN3cub18CUB_300001_SM_10006detail6reduce18DeviceReduceKernelINS2_10policy_hubIdjN4cuda3std3__44plusIdEEE10Policy1000EN6thrust24THRUST_300001_SM_1000_NS6detail15normal_iteratorINSD_10device_ptrIdEEEEjS9_dNS7_10__identityEEEvT0_PT3_T1_NS0_13GridEvenShareISN_EET2_T4_E12temp_storage+64];
	add.f64 	%fd149, %fd147, %fd148;
	ld.shared.f64 	%fd150, [_ZZN3cub18CUB_300001_SM_10006detail6reduce18DeviceReduceKernelINS2_10policy_hubIdjN4cuda3std3__44plusIdEEE10Policy1000EN6thrust24THRUST_300001_SM_1000_NS6detail15normal_iteratorINSD_10device_ptrIdEEEEjS9_dNS7_10__identityEEEvT0_PT3_T1_NS0_13GridEvenShareISN_EET2_T4_E12temp_storage+72];
	add.f64 	%fd151, %fd149, %fd150;
	ld.shared.f64 	%fd152, [_ZZN3cub18CUB_300001_SM_10006detail6reduce18DeviceReduceKernelINS2_10policy_hubIdjN4cuda3std3__44plusIdEEE10Policy1000EN6thrust24THRUST_300001_SM_1000_NS6detail15normal_iteratorINSD_10device_ptrIdEEEEjS9_dNS7_10__identityEEEvT0_PT3_T1_NS0_13GridEvenShareISN_EET2_T4_E12temp_storage+80];
	add.f64 	%fd153, %fd151, %fd152;
	ld.shared.f64 	%fd154, [_ZZN3cub18CUB_300001_SM_10006detail6reduce18DeviceReduceKernelINS2_10policy_hubIdjN4cuda3std3__44plusIdEEE10Policy1000EN6thrust24THRUST_300001_SM_1000_NS6detail15normal_iteratorINSD_10device_ptrIdEEEEjS9_dNS7_10__identityEEEvT0_PT3_T1_NS0_13GridEvenShareISN_EET2_T4_E12temp_storage+88];
	add.f64 	%fd155, %fd153, %fd154;
	ld.shared.f64 	%fd156, [_ZZN3cub18CUB_300001_SM_10006detail6reduce18DeviceReduceKernelINS2_10policy_hubIdjN4cuda3std3__44plusIdEEE10Policy1000EN6thrust24THRUST_300001_SM_1000_NS6detail15normal_iteratorINSD_10device_ptrIdEEEEjS9_dNS7_10__identityEEEvT0_PT3_T1_NS0_13GridEvenShareISN_EET2_T4_E12temp_storage+96];
	add.f64 	%fd157, %fd155, %fd156;
	ld.shared.f64 	%fd158, [_ZZN3cub18CUB_300001_SM_10006detail6reduce18DeviceReduceKernelINS2_10policy_hubIdjN4cuda3std3__44plusIdEEE10Policy1000EN6thrust24THRUST_300001_SM_1000_NS6detail15normal_iteratorINSD_10device_ptrIdEEEEjS9_dNS7_10__identityEEEvT0_PT3_T1_NS0_13GridEvenShareISN_EET2_T4_E12temp_storage+104];
	add.f64 	%fd159, %fd157, %fd158;
	ld.shared.f64 	%fd160, [_ZZN3cub18CUB_300001_SM_10006detail6reduce18DeviceReduceKernelINS2_10policy_hubIdjN4cuda3std3__44plusIdEEE10Policy1000EN6thrust24THRUST_300001_SM_1000_NS6detail15normal_iteratorINSD_10device_ptrIdEEEEjS9_dNS7_10__identityEEEvT0_PT3_T1_NS0_13GridEvenShareISN_EET2_T4_E12temp_storage+112];
	add.f64 	%fd161, %fd159, %fd160;
	ld.shared.f64 	%fd162, [_ZZN3cub18CUB_300001_SM_10006detail6reduce18DeviceReduceKernelINS2_10policy_hubIdjN4cuda3std3__44plusIdEEE10Policy1000EN6thrust24THRUST_300001_SM_1000_NS6detail15normal_iteratorINSD_10device_ptrIdEEEEjS9_dNS7_10__identityEEEvT0_PT3_T1_NS0_13GridEvenShareISN_EET2_T4_E12temp_storage+120];
	add.f64 	%fd163, %fd161, %fd162;
	ld.shared.f64 	%fd164, [_ZZN3cub18CUB_300001_SM_10006detail6reduce18DeviceReduceKernelINS2_10policy_hubIdjN4cuda3std3__44plusIdEEE10Policy1000EN6thrust24THRUST_300001_SM_1000_NS6detail15normal_iteratorINSD_10device_ptrIdEEEEjS9_dNS7_10__identityEEEvT0_PT3_T1_NS0_13GridEvenShareISN_EET2_T4_E12temp_storage+128];
	add.f64 	%fd165, %fd163, %fd164;
	ld.shared.f64 	%fd166, [_ZZN3cub18CUB_300001_SM_10006detail6reduce18DeviceReduceKernelINS2_10policy_hubIdjN4cuda3std3__44plusIdEEE10Policy1000EN6thrust24THRUST_300001_SM_1000_NS6detail15normal_iteratorINSD_10device_ptrIdEEEEjS9_dNS7_10__identityEEEvT0_PT3_T1_NS0_13GridEvenShareISN_EET2_T4_E12temp_storage+136];
	add.f64 	%fd167, %fd165, %fd166;
	ld.shared.f64 	%fd168, [_ZZN3cub18CUB_300001_SM_10006detail6reduce18DeviceReduceKernelINS2_10policy_hubIdjN4cuda3std3__44plusIdEEE10Policy1000EN6thrust24THRUST_300001_SM_1000_NS6detail15normal_iteratorINSD_10device_ptrIdEEEEjS9_dNS7_10__identityEEEvT0_PT3_T1_NS0_13GridEvenShareISN_EET2_T4_E12temp_storage+144];
	add.f64 	%fd169, %fd167, %fd168;
	ld.shared.f64 	%fd170, [_ZZN3cub18CUB_300001_SM_10006detail6reduce18DeviceReduceKernelINS2_10policy_hubIdjN4cuda3std3__44plusIdEEE10Policy1000EN6thrust24THRUST_300001_SM_1000_NS6detail15normal_iteratorINSD_10device_ptrIdEEEEjS9_dNS7_10__identityEEEvT0_PT3_T1_NS0_13GridEvenShareISN_EET2_T4_E12temp_storage+152];
	add.f64 	%fd171, %fd169, %fd170;
	ld.shared.f64 	%fd172, [_ZZN3cub18CUB_300001_SM_10006detail6reduce18DeviceReduceKernelINS2_10policy_hubIdjN4cuda3std3__44plusIdEEE10Policy1000EN6thrust24THRUST_300001_SM_1000_NS6detail15normal_iteratorINSD_10device_ptrIdEEEEjS9_dNS7_10__identityEEEvT0_PT3_T1_NS0_13GridEvenShareISN_EET2_T4_E12temp_storage+160];
	add.f64 	%fd173, %fd171, %fd172;
	ld.shared.f64 	%fd174, [_ZZN3cub18CUB_300001_SM_10006detail6reduce18DeviceReduceKernelINS2_10policy_hubIdjN4cuda3std3__44plusIdEEE10Policy1000EN6thrust24THRUST_300001_SM_1000_NS6detail15normal_iteratorINSD_10device_ptrIdEEEEjS9_dNS7_10__identityEEEvT0_PT3_T1_NS0_13GridEvenShareISN_EET2_T4_E12temp_storage+168];
	add.f64 	%fd175, %fd173, %fd174;
	ld.shared.f64 	%fd176, [_ZZN3cub18CUB_300001_SM_10006detail6reduce18DeviceReduceKernelINS2_10policy_hubIdjN4cuda3std3__44plusIdEEE10Policy1000EN6thrust24THRUST_300001_SM_1000_NS6detail15normal_iteratorINSD_10device_ptrIdEEEEjS9_dNS7_10__identityEEEvT0_PT3_T1_NS0_13GridEvenShareISN_EET2_T4_E12temp_storage+176];
	add.f64 	%fd375, %fd175, %fd176;
$L__BB9_48:
	mov.u32 	%r333, %tid.x;
	setp.ne.s32 	%p68, %r333, 0;
	@%p68 bra 	$L__BB9_50;
	ld.param.u64 	%rd159, [_ZN3cub18CUB_300001_SM_10006detail6reduce18DeviceReduceKernelINS2_10policy_hubIdjN4cuda3std3__44plusIdEEE10Policy1000EN6thrust24THRUST_300001_SM_1000_NS6detail15normal_iteratorINSD_10device_ptrIdEEEEjS9_dNS7_10__identityEEEvT0_PT3_T1_NS0_13GridEvenShareISN_EET2_T4__param_1];
	cvta.to.global.u64 	%rd156, %rd159;
	mul.wide.u32 	%rd157, %r3, 8;
	add.s64 	%rd158, %rd156, %rd157;
	st.global.f64 	[%rd158], %fd375;
$L__BB9_50:
	ret;

}
	// .globl	_ZN3cub18CUB_300001_SM_10006detail6reduce28DeviceReduceSingleTileKernelINS2_10policy_hubIdjN4cuda3std3__44plusIdEEE10Policy1000EPdSC_iS9_ddNS7_10__identityEEEvT0_T1_T2_T3_T4_T6_
.visible .entry _ZN3cub18CUB_300001_SM_10006detail6reduce28DeviceReduceSingleTileKernelINS2_10policy_hubIdjN4cuda3std3__44plusIdEEE10Policy1000EPdSC_iS9_ddNS7_10__identityEEEvT0_T1_T2_T3_T4_T6_(
	.param .u64 .ptr .align 1 _ZN3cub18CUB_300001_SM_10006detail6reduce28DeviceReduceSingleTileKernelINS2_10policy_hubIdjN4cuda3std3__44plusIdEEE10Policy1000EPdSC_iS9_ddNS7_10__identityEEEvT0_T1_T2_T3_T4_T6__param_0,
	.param .u64 .ptr .align 1 _ZN3cub18CUB_300001_SM_10006detail6reduce28DeviceReduceSingleTileKernelINS2_10policy_hubIdjN4cuda3std3__44plusIdEEE10Policy1000EPdSC_iS9_ddNS7_10__identityEEEvT0_T1_T2_T3_T4_T6__param_1,
	.param .u32 _ZN3cub18CUB_300001_SM_10006detail6reduce28DeviceReduceSingleTileKernelINS2_10policy_hubIdjN4cuda3std3__44plusIdEEE10Policy1000EPdSC_iS9_ddNS7_10__identityEEEvT0_T1_T2_T3_T4_T6__param_2,
	.param .align 1 .b8 _ZN3cub18CUB_300001_SM_10006detail6reduce28DeviceReduceSingleTileKernelINS2_10policy_hubIdjN4cuda3std3__44plusIdEEE10Policy1000EPdSC_iS9_ddNS7_10__identityEEEvT0_T1_T2_T3_T4_T6__param_3[1],
	.param .f64 _ZN3cub18CUB_300001_SM_10006detail6reduce28DeviceReduceSingleTileKernelINS2_10policy_hubIdjN4cuda3std3__44plusIdEEE10Policy1000EPdSC_iS9_ddNS7_10__identityEEEvT0_T1_T2_T3_T4_T6__param_4,
	.param .align 1 .b8 _ZN3cub18CUB_300001_SM_10006detail6reduce28DeviceReduceSingleTileKernelINS2_10policy_hubIdjN4cuda3std3__44plusIdEEE10Policy1000EPdSC_iS9_ddNS7_10__identityEEEvT0_T1_T2_T3_T4_T6__param_5[1]
)
.maxntid 640
.minnctapersm 1
{
	.reg .pred 	%p<62>;
	.reg .b32 	%r<239>;
	.reg .b64 	%rd<109>;
	.reg .b64 	%fd<264>;
	// demoted variable
	.shared .align 8 .b8 _ZZN3cub18CUB_300001_SM_10006detail6reduce28DeviceReduceSingleTileKernelINS2_10policy_hubIdjN4cuda3std3__44plusIdEEE10Policy1000EPdSC_iS9_ddNS7_10__identityEEEvT0_T1_T2_T3_T4_T6_E12temp_storage[192];
	ld.param.u64 	%rd9, [_ZN3cub18CUB_300001_SM_10006detail6reduce28DeviceReduceSingleTileKernelINS2_10policy_hubIdjN4cuda3std3__44plusIdEEE10Policy1000EPdSC_iS9_ddNS7_10__identityEEEvT0_T1_T2_T3_T4_T6__param_0];
	ld.param.u64 	%rd10, [_ZN3cub18CUB_300001_SM_10006detail6reduce28DeviceReduceSingleTileKernelINS2_10policy_hubIdjN4cuda3std3__44plusIdEEE10Policy1000EPdSC_iS9_ddNS7_10__identityEEEvT0_T1_T2_T3_T4_T6__param_1];
	ld.param.u32 	%r36, [_ZN3cub18CUB_300001_SM_10006detail6reduce28DeviceReduceSingleTileKernelINS2_10policy_hubIdjN4cuda3std3__44plusIdEEE10Policy1000EPdSC_iS9_ddNS7_10__identityEEEvT0_T1_T2_T3_T4_T6__param_2];
	ld.param.f64 	%fd30, [_ZN3cub18CUB_300001_SM_10006detail6reduce28DeviceReduceSingleTileKernelINS2_10policy_hubIdjN4cuda3std3__44plusIdEEE10Policy1000EPdSC_iS9_ddNS7_10__identityEEEvT0_T1_T2_T3_T4_T6__param_4];
	cvta.to.global.u64 	%rd1, %rd10;
	setp.ne.s32 	%p1, %r36, 0;
	@%p1 bra 	$L__BB10_3;
	mov.u32 	%r225, %tid.x;
	setp.ne.s32 	%p61, %r225, 0;
	@%p61 bra 	$L__BB10_39;
	st.global.f64 	[%rd1], %fd30;
	bra.uni 	$L__BB10_39;
$L__BB10_3:
	setp.gt.s32 	%p2, %r36, 5119;
	@%p2 bra 	$L__BB10_21;
	mov.u32 	%r1, %tid.x;
	setp.ge.s32 	%p19, %r1, %r36;
	mov.f64 	%fd255, 0d0000000000000000;
	mov.u32 	%r229, %r1;
	@%p19 bra 	$L__BB10_6;
	mul.wide.u32 	%rd74, %r1, 8;
	add.s64 	%rd73, %rd9, %rd74;
	// begin inline asm
	ld.global.nc.u64 %rd72, [%rd73];
	// end inline asm
	mov.b64 	%fd255, %rd72;
	add.s32 	%r229, %r1, 640;
$L__BB10_6:
	setp.ge.s32 	%p20, %r229, %r36;
	@%p20 bra 	$L__BB10_12;
	not.b32 	%r101, %r229;
	add.s32 	%r4, %r36, %r101;
	mul.hi.u32 	%r102, %r4, -858993459;
	shr.u32 	%r103, %r102, 9;
	add.s32 	%r5, %r103, 1;
	and.b32  	%r104, %r103, 3;
	setp.eq.s32 	%p21, %r104, 3;
	@%p21 bra 	$L__BB10_10;
	mul.wide.u32 	%rd75, %r229, 8;
	add.s64 	%rd107, %rd9, %rd75;
	and.b32  	%r105, %r5, 3;
	neg.s32 	%r227, %r105;
$L__BB10_9:
	.pragma "nounroll";
	// begin inline asm
	ld.global.nc.u64 %rd76, [%rd107];
	// end inline asm
	mov.b64 	%fd121, %rd76;
	add.f64 	%fd255, %fd255, %fd121;
	add.s32 	%r229, %r229, 640;
	add.s64 	%rd107, %rd107, 5120;
	add.s32 	%r227, %r227, 1;
	setp.ne.s32 	%p22, %r227, 0;
	@%p22 bra 	$L__BB10_9;
$L__BB10_10:
	setp.lt.u32 	%p23, %r4, 1920;
	@%p23 bra 	$L__BB10_12;
$L__BB10_11:
	mul.wide.s32 	%rd86, %r229, 8;
	add.s64 	%rd79, %rd9, %rd86;
	// begin inline asm
	ld.global.nc.u64 %rd78, [%rd79];
	// end inline asm
	mov.b64 	%fd122, %rd78;
	add.f64 	%fd123, %fd255, %fd122;
	add.s64 	%rd81, %rd79, 5120;
	// begin inline asm
	ld.global.nc.u64 %rd80, [%rd81];
	// end inline asm
	mov.b64 	%fd124, %rd80;
	add.f64 	%fd125, %fd123, %fd124;
	add.s64 	%rd83, %rd79, 10240;
	// begin inline asm
	ld.global.nc.u64 %rd82, [%rd83];
	// end inline asm
	mov.b64 	%fd126, %rd82;
	add.f64 	%fd127, %fd125, %fd126;
	add.s64 	%rd85, %rd79, 15360;
	// begin inline asm
	ld.global.nc.u64 %rd84, [%rd85];
	// end inline asm
	mov.b64 	%fd128, %rd84;
	add.f64 	%fd255, %fd127, %fd128;
	add.s32 	%r229, %r229, 2560;
	setp.lt.s32 	%p24, %r229, %r36;
	@%p24 bra 	$L__BB10_11;
$L__BB10_12:
	setp.lt.s32 	%p25, %r36, 640;
	@%p25 bra 	$L__BB10_17;
	// begin inline asm
	mov.u32 %r169, %laneid;
	// end inline asm
	mov.b64 	%rd97, %fd255;
	mov.b64 	{%r171, %r176}, %rd97;
	mov.b32 	%r177, 1;
	mov.b32 	%r218, 31;
	mov.b32 	%r219, -1;
	// begin inline asm
	shfl.sync.down.b32 %r170, %r171, %r177, %r218, %r219;
	// end inline asm
	// begin inline asm
	shfl.sync.down.b32 %r175, %r176, %r177, %r218, %r219;
	// end inline asm
	mov.b64 	%rd98, {%r170, %r175};
	mov.b64 	%fd199, %rd98;
	setp.gt.s32 	%p53, %r169, 30;
	add.f64 	%fd200, %fd255, %fd199;
	selp.f64 	%fd201, %fd255, %fd200, %p53;
	mov.b64 	%rd99, %fd201;
	mov.b64 	{%r181, %r186}, %rd99;
	mov.b32 	%r187, 2;
	// begin inline asm
	shfl.sync.down.b32 %r180, %r181, %r187, %r218, %r219;
	// end inline asm
	// begin inline asm
	shfl.sync.down.b32 %r185, %r186, %r187, %r218, %r219;
	// end inline asm
	mov.b64 	%rd100, {%r180, %r185};
	mov.b64 	%fd202, %rd100;
	setp.gt.s32 	%p54, %r169, 29;
	add.f64 	%fd203, %fd201, %fd202;
	selp.f64 	%fd204, %fd201, %fd203, %p54;
	mov.b64 	%rd101, %fd204;
	mov.b64 	{%r191, %r196}, %rd101;
	mov.b32 	%r197, 4;
	// begin inline asm
	shfl.sync.down.b32 %r190, %r191, %r197, %r218, %r219;
	// end inline asm
	// begin inline asm
	shfl.sync.down.b32 %r195, %r196, %r197, %r218, %r219;
	// end inline asm
	mov.b64 	%rd102, {%r190, %r195};
	mov.b64 	%fd205, %rd102;
	setp.gt.s32 	%p55, %r169, 27;
	add.f64 	%fd206, %fd204, %fd205;
	selp.f64 	%fd207, %fd204, %fd206, %p55;
	mov.b64 	%rd103, %fd207;
	mov.b64 	{%r201, %r206}, %rd103;
	mov.b32 	%r207, 8;
	// begin inline asm
	shfl.sync.down.b32 %r200, %r201, %r207, %r218, %r219;
	// end inline asm
	// begin inline asm
	shfl.sync.down.b32 %r205, %r206, %r207, %r218, %r219;
	// end inline asm
	mov.b64 	%rd104, {%r200, %r205};
	mov.b64 	%fd208, %rd104;
	setp.gt.s32 	%p56, %r169, 23;
	add.f64 	%fd209, %fd207, %fd208;
	selp.f64 	%fd210, %fd207, %fd209, %p56;
	mov.b64 	%rd105, %fd210;
	mov.b64 	{%r211, %r216}, %rd105;
	mov.b32 	%r217, 16;
	// begin inline asm
	shfl.sync.down.b32 %r210, %r211, %r217, %r218, %r219;
	// end inline asm
	// begin inline asm
	shfl.sync.down.b32 %r215, %r216, %r217, %r218, %r219;
	// end inline asm
	mov.b64 	%rd106, {%r210, %r215};
	mov.b64 	%fd211, %rd106;
	setp.gt.s32 	%p57, %r169, 15;
	add.f64 	%fd10, %fd210, %fd211;
	selp.f64 	%fd263, %fd210, %fd10, %p57;
	setp.ne.s32 	%p58, %r169, 0;
	@%p58 bra 	$L__BB10_15;
	shr.u32 	%r220, %r1, 2;
	and.b32  	%r221, %r220, 248;
	mov.u32 	%r222, _ZZN3cub18CUB_300001_SM_10006detail6reduce28DeviceReduceSingleTileKernelINS2_10policy_hubIdjN4cuda3std3__44plusIdEEE10Policy1000EPdSC_iS9_ddNS7_10__identityEEEvT0_T1_T2_T3_T4_T6_E12temp_storage;
	add.s32 	%r223, %r222, %r221;
	st.shared.f64 	[%r223+24], %fd10;
$L__BB10_15:
	bar.sync 	0;
	setp.ne.s32 	%p59, %r1, 0;
	@%p59 bra 	$L__BB10_37;
	ld.shared.f64 	%fd212, [_ZZN3cub18CUB_300001_SM_10006detail6reduce28DeviceReduceSingleTileKernelINS2_10policy_hubIdjN4cuda3std3__44plusIdEEE10Policy1000EPdSC_iS9_ddNS7_10__identityEEEvT0_T1_T2_T3_T4_T6_E12temp_storage+32];
	add.f64 	%fd213, %fd263, %fd212;
	ld.shared.f64 	%fd214, [_ZZN3cub18CUB_300001_SM_10006detail6reduce28DeviceReduceSingleTileKernelINS2_10policy_hubIdjN4cuda3std3__44plusIdEEE10Policy1000EPdSC_iS9_ddNS7_10__identityEEEvT0_T1_T2_T3_T4_T6_E12temp_storage+40];
	add.f64 	%fd215, %fd213, %fd214;
	ld.shared.f64 	%fd216, [_ZZN3cub18CUB_300001_SM_10006detail6reduce28DeviceReduceSingleTileKernelINS2_10policy_hubIdjN4cuda3std3__44plusIdEEE10Policy1000EPdSC_iS9_ddNS7_10__identityEEEvT0_T1_T2_T3_T4_T6_E12temp_storage+48];
	add.f64 	%fd217, %fd215, %fd216;
	ld.shared.f64 	%fd218, [_ZZN3cub18CUB_300001_SM_10006detail6reduce28DeviceReduceSingleTileKernelINS2_10policy_hubIdjN4cuda3std3__44plusIdEEE10Policy1000EPdSC_iS9_ddNS7_10__identityEEEvT0_T1_T2_T3_T4_T6_E12temp_storage+56];
	add.f64 	%fd219, %fd217, %fd218;
	ld.shared.f64 	%fd220, [_ZZN3cub18CUB_300001_SM_10006detail6reduce28DeviceReduceSingleTileKernelINS2_10policy_hubIdjN4cuda3std3__44plusIdEEE10Policy1000EPdSC_iS9_ddNS7_10__identityEEEvT0_T1_T2_T3_T4_T6_E12temp_storage+64];
	add.f64 	%fd221, %fd219, %fd220;
	ld.shared.f64 	%fd222, [_ZZN3cub18CUB_300001_SM_10006detail6reduce28DeviceReduceSingleTileKernelINS2_10policy_hubIdjN4cuda3std3__44plusIdEEE10Policy1000EPdSC_iS9_ddNS7_10__identityEEEvT0_T1_T2_T3_T4_T6_E12temp_storage+72];
	add.f64 	%fd223, %fd221, %fd222;
	ld.shared.f64 	%fd224, [_ZZN3cub18CUB_300001_SM_10006detail6reduce28DeviceReduceSingleTileKernelINS2_10policy_hubIdjN4cuda3std3__44plusIdEEE10Policy1000EPdSC_iS9_ddNS7_10__identityEEEvT0_T1_T2_T3_T4_T6_E12temp_storage+80];
	add.f64 	%fd225, %fd223, %fd224;
	ld.shared.f64 	%fd226, [_ZZN3cub18CUB_300001_SM_10006detail6reduce28DeviceReduceSingleTileKernelINS2_10policy_hubIdjN4cuda3std3__44plusIdEEE10Policy1000EPdSC_iS9_ddNS7_10__identityEEEvT0_T1_T2_T3_T4_T6_E12temp_storage+88];
	add.f64 	%fd227, %fd225, %fd226;
	ld.shared.f64 	%fd228, [_ZZN3cub18CUB_300001_SM_10006detail6reduce28DeviceReduceSingleTileKernelINS2_10policy_hubIdjN4cuda3std3__44plusIdEEE10Policy1000EPdSC_iS9_ddNS7_10__identityEEEvT0_T1_T2_T3_T4_T6_E12temp_storage+96];
	add.f64 	%fd229, %fd227, %fd228;
	ld.shared.f64 	%fd230, [_ZZN3cub18CUB_300001_SM_10006detail6reduce28DeviceReduceSingleTileKernelINS2_10policy_hubIdjN4cuda3std3__44plusIdEEE10Policy1000EPdSC_iS9_ddNS7_10__identityEEEvT0_T1_T2_T3_T4_T6_E12temp_storage+104];
	add.f64 	%fd231, %fd229, %fd230;
	ld.shared.f64 	%fd232, [_ZZN3cub18CUB_300001_SM_10006detail6reduce28DeviceReduceSingleTileKernelINS2_10policy_hubIdjN4cuda3std3__44plusIdEEE10Policy1000EPdSC_iS9_ddNS7_10__identityEEEvT0_T1_T2_T3_T4_T6_E12temp_storage+112];
	add.f64 	%fd233, %fd231, %fd232;
	ld.shared.f64 	%fd234, [_ZZN3cub18CUB_300001_SM_10006detail6reduce28DeviceReduceSingleTileKernelINS2_10policy_hubIdjN4cuda3std3__44plusIdEEE10Policy1000EPdSC_iS9_ddNS7_10__identityEEEvT0_T1_T2_T3_T4_T6_E12temp_storage+120];
	add.f64 	%fd235, %fd233, %fd234;
	ld.shared.f64 	%fd236, [_ZZN3cub18CUB_300001_SM_10006detail6reduce28DeviceReduceSingleTileKernelINS2_10policy_hubIdjN4cuda3std3__44plusIdEEE10Policy1000EPdSC_iS9_ddNS7_10__identityEEEvT0_T1_T2_T3_T4_T6_E12temp_storage+128];
	add.f64 	%fd237, %fd235, %fd236;
	ld.shared.f64 	%fd238, [_ZZN3cub18CUB_300001_SM_10006detail6reduce28DeviceReduceSingleTileKernelINS2_10policy_hubIdjN4cuda3std3__44plusIdEEE10Policy1000EPdSC_iS9_ddNS7_10__identityEEEvT0_T1_T2_T3_T4_T6_E12temp_storage+136];
	add.f64 	%fd239, %fd237, %fd238;
	ld.shared.f64 	%fd240, [_ZZN3cub18CUB_300001_SM_10006detail6reduce28DeviceReduceSingleTileKernelINS2_10policy_hubIdjN4cuda3std3__44plusIdEEE10Policy1000EPdSC_iS9_ddNS7_10__identityEEEvT0_T1_T2_T3_T4_T6_E12temp_storage+144];
	add.f64 	%fd241, %fd239, %fd240;
	ld.shared.f64 	%fd242, [_ZZN3cub18CUB_300001_SM_10006detail6reduce28DeviceReduceSingleTileKernelINS2_10policy_hubIdjN4cuda3std3__44plusIdEEE10Policy1000EPdSC_iS9_ddNS7_10__identityEEEvT0_T1_T2_T3_T4_T6_E12temp_storage+152];
	add.f64 	%fd243, %fd241, %fd242;
	ld.shared.f64 	%fd244, [_ZZN3cub18CUB_300001_SM_10006detail6reduce28DeviceReduceSingleTileKernelINS2_10policy_hubIdjN4cuda3std3__44plusIdEEE10Policy1000EPdSC_iS9_ddNS7_10__identityEEEvT0_T1_T2_T3_T4_T6_E12temp_storage+160];
	add.f64 	%fd245, %fd243, %fd244;
	ld.shared.f64 	%fd246, [_ZZN3cub18CUB_300001_SM_10006detail6reduce28DeviceReduceSingleTileKernelINS2_10policy_hubIdjN4cuda3std3__44plusIdEEE10Policy1000EPdSC_iS9_ddNS7_10__identityEEEvT0_T1_T2_T3_T4_T6_E12temp_storage+168];
	add.f64 	%fd247, %fd245, %fd246;
	ld.shared.f64 	%fd248, [_ZZN3cub18CUB_300001_SM_10006detail6reduce28DeviceReduceSingleTileKernelINS2_10policy_hubIdjN4cuda3std3__44plusIdEEE10Policy1000EPdSC_iS9_ddNS7_10__identityEEEvT0_T1_T2_T3_T4_T6_E12temp_storage+176];
	add.f64 	%fd263, %fd247, %fd248;
	bra.uni 	$L__BB10_37;
$L__BB10_17:
	// begin inline asm
	mov.u32 %r106, %laneid;
	// end inline asm
	and.b32  	%r157, %r1, 992;
	add.s32 	%r158, %r157, 32;
	setp.gt.s32 	%p26, %r158, %r36;
	not.b32 	%r159, %r157;
	add.s32 	%r160, %r36, %r159;
	selp.b32 	%r155, %r160, 31, %p26;
	mov.b64 	%rd87, %fd255;
	mov.b64 	{%r108, %r113}, %rd87;
	mov.b32 	%r114, 1;
	mov.b32 	%r156, -1;
	// begin inline asm
	shfl.sync.down.b32 %r107, %r108, %r114, %r155, %r156;
	// end inline asm
	// begin inline asm
	shfl.sync.down.b32 %r112, %r113, %r114, %r155, %r156;
	// end inline asm
	mov.b64 	%rd88, {%r107, %r112};
	mov.b64 	%fd129, %rd88;
	setp.lt.s32 	%p27, %r106, %r155;
	add.f64 	%fd130, %fd255, %fd129;
	selp.f64 	%fd131, %fd130, %fd255, %p27;
	mov.b64 	%rd89, %fd131;
	mov.b64 	{%r118, %r123}, %rd89;
	mov.b32 	%r124, 2;
	// begin inline asm
	shfl.sync.down.b32 %r117, %r118, %r124, %r155, %r156;
	// end inline asm
	// begin inline asm
	shfl.sync.down.b32 %r122, %r123, %r124, %r155, %r156;
	// end inline asm
	mov.b64 	%rd90, {%r117, %r122};
	mov.b64 	%fd132, %rd90;
	add.s32 	%r161, %r106, 2;
	setp.gt.s32 	%p28, %r161, %r155;
	add.f64 	%fd133, %fd131, %fd132;
	selp.f64 	%fd134, %fd131, %fd133, %p28;
	mov.b64 	%rd91, %fd134;
	mov.b64 	{%r128, %r133}, %rd91;
	mov.b32 	%r134, 4;
	// begin inline asm
	shfl.sync.down.b32 %r127, %r128, %r134, %r155, %r156;
	// end inline asm
	// begin inline asm
	shfl.sync.down.b32 %r132, %r133, %r134, %r155, %r156;
	// end inline asm
	mov.b64 	%rd92, {%r127, %r132};
	mov.b64 	%fd135, %rd92;
	add.s32 	%r162, %r106, 4;
	setp.gt.s32 	%p29, %r162, %r155;
	add.f64 	%fd136, %fd134, %fd135;
	selp.f64 	%fd137, %fd134, %fd136, %p29;
	mov.b64 	%rd93, %fd137;
	mov.b64 	{%r138, %r143}, %rd93;
	mov.b32 	%r144, 8;
	// begin inline asm
	shfl.sync.down.b32 %r137, %r138, %r144, %r155, %r156;
	// end inline asm
	// begin inline asm
	shfl.sync.down.b32 %r142, %r143, %r144, %r155, %r156;
	// end inline asm
	mov.b64 	%rd94, {%r137, %r142};
	mov.b64 	%fd138, %rd94;
	add.s32 	%r163, %r106, 8;
	setp.gt.s32 	%p30, %r163, %r155;
	add.f64 	%fd139, %fd137, %fd138;
	selp.f64 	%fd140, %fd137, %fd139, %p30;
	mov.b64 	%rd95, %fd140;
	mov.b64 	{%r148, %r153}, %rd95;
	mov.b32 	%r154, 16;
	// begin inline asm
	shfl.sync.down.b32 %r147, %r148, %r154, %r155, %r156;
	// end inline asm
	// begin inline asm
	shfl.sync.down.b32 %r152, %r153, %r154, %r155, %r156;
	// end inline asm
	mov.b64 	%rd96, {%r147, %r152};
	mov.b64 	%fd141, %rd96;
	add.s32 	%r164, %r106, 16;
	setp.gt.s32 	%p31, %r164, %r155;
	add.f64 	%fd142, %fd140, %fd141;
	selp.f64 	%fd263, %fd140, %fd142, %p31;
	setp.ne.s32 	%p32, %r106, 0;
	@%p32 bra 	$L__BB10_19;
	shr.u32 	%r165, %r1, 2;
	and.b32  	%r166, %r165, 248;
	mov.u32 	%r167, _ZZN3cub18CUB_300001_SM_10006detail6reduce28DeviceReduceSingleTileKernelINS2_10policy_hubIdjN4cuda3std3__44plusIdEEE10Policy1000EPdSC_iS9_ddNS7_10__identityEEEvT0_T1_T2_T3_T4_T6_E12temp_storage;
	add.s32 	%r168, %r167, %r166;
	st.shared.f64 	[%r168+24], %fd263;
$L__BB10_19:
	bar.sync 	0;
	setp.ne.s32 	%p33, %r1, 0;
	@%p33 bra 	$L__BB10_37;
	setp.gt.s32 	%p34, %r36, 32;
	ld.shared.f64 	%fd143, [_ZZN3cub18CUB_300001_SM_10006detail6reduce28DeviceReduceSingleTileKernelINS2_10policy_hubIdjN4cuda3std3__44plusIdEEE10Policy1000EPdSC_iS9_ddNS7_10__identityEEEvT0_T1_T2_T3_T4_T6_E12temp_storage+32];
	add.f64 	%fd144, %fd263, %fd143;
	selp.f64 	%fd145, %fd144, %fd263, %p34;
	setp.gt.s32 	%p35, %r36, 64;
	ld.shared.f64 	%fd146, [_ZZN3cub18CUB_300001_SM_10006detail6reduce28DeviceReduceSingleTileKernelINS2_10policy_hubIdjN4cuda3std3__44plusIdEEE10Policy1000EPdSC_iS9_ddNS7_10__identityEEEvT0_T1_T2_T3_T4_T6_E12temp_storage+40];
	add.f64 	%fd147, %fd146, %fd145;
	selp.f64 	%fd148, %fd147, %fd145, %p35;
	setp.gt.s32 	%p36, %r36, 96;
	ld.shared.f64 	%fd149, [_ZZN3cub18CUB_300001_SM_10006detail6reduce28DeviceReduceSingleTileKernelINS2_10policy_hubIdjN4cuda3std3__44plusIdEEE10Policy1000EPdSC_iS9_ddNS7_10__identityEEEvT0_T1_T2_T3_T4_T6_E12temp_storage+48];
	add.f64 	%fd150, %fd149, %fd148;
	selp.f64 	%fd151, %fd150, %fd148, %p36;
	setp.gt.s32 	%p37, %r36, 128;
	ld.shared.f64 	%fd152, [_ZZN3cub18CUB_300001_SM_10006detail6reduce28DeviceReduceSingleTileKernelINS2_10policy_hubIdjN4cuda3std3__44plusIdEEE10Policy1000EPdSC_iS9_ddNS7_10__identityEEEvT0_T1_T2_T3_T4_T6_E12temp_storage+56];
	add.f64 	%fd153, %fd152, %fd151;
	selp.f64 	%fd154, %fd153, %fd151, %p37;
	setp.gt.s32 	%p38, %r36, 160;
	ld.shared.f64 	%fd155, [_ZZN3cub18CUB_300001_SM_10006detail6reduce28DeviceReduceSingleTileKernelINS2_10policy_hubIdjN4cuda3std3__44plusIdEEE10Policy1000EPdSC_iS9_ddNS7_10__identityEEEvT0_T1_T2_T3_T4_T6_E12temp_storage+64];
	add.f64 	%fd156, %fd155, %fd154;
	selp.f64 	%fd157, %fd156, %fd154, %p38;
	setp.gt.s32 	%p39, %r36, 192;
	ld.shared.f64 	%fd158, [_ZZN3cub18CUB_300001_SM_10006detail6reduce28DeviceReduceSingleTileKernelINS2_10policy_hubIdjN4cuda3std3__44plusIdEEE10Policy1000EPdSC_iS9_ddNS7_10__identityEEEvT0_T1_T2_T3_T4_T6_E12temp_storage+72];
	add.f64 	%fd159, %fd158, %fd157;
	selp.f64 	%fd160, %fd159, %fd157, %p39;
	setp.gt.s32 	%p40, %r36, 224;
	ld.shared.f64 	%fd161, [_ZZN3cub18CUB_300001_SM_10006detail6reduce28DeviceReduceSingleTileKernelINS2_10policy_hubIdjN4cuda3std3__44plusIdEEE10Policy1000EPdSC_iS9_ddNS7_10__identityEEEvT0_T1_T2_T3_T4_T6_E12temp_storage+80];
	add.f64 	%fd162, %fd161, %fd160;
	selp.f64 	%fd163, %fd162, %fd160, %p40;
	setp.gt.s32 	%p41, %r36, 256;
	ld.shared.f64 	%fd164, [_ZZN3cub18CUB_300001_SM_10006detail6reduce28DeviceReduceSingleTileKernelINS2_10policy_hubIdjN4cuda3std3__44plusIdEEE10Policy1000EPdSC_iS9_ddNS7_10__identityEEEvT0_T1_T2_T3_T4_T6_E12temp_storage+88];
	add.f64 	%fd165, %fd164, %fd163;
	selp.f64 	%fd166, %fd165, %fd163, %p41;
	setp.gt.s32 	%p42, %r36, 288;
	ld.shared.f64 	%fd167, [_ZZN3cub18CUB_300001_SM_10006detail6reduce28DeviceReduceSingleTileKernelINS2_10policy_hubIdjN4cuda3std3__44plusIdEEE10Policy1000EPdSC_iS9_ddNS7_10__identityEEEvT0_T1_T2_T3_T4_T6_E12temp_storage+96];
	add.f64 	%fd168, %fd167, %fd166;
	selp.f64 	%fd169, %fd168, %fd166, %p42;
	setp.gt.s32 	%p43, %r36, 320;
	ld.shared.f64 	%fd170, [_ZZN3cub18CUB_300001_SM_10006detail6reduce28DeviceReduceSingleTileKernelINS2_10policy_hubIdjN4cuda3std3__44plusIdEEE10Policy1000EPdSC_iS9_ddNS7_10__identityEEEvT0_T1_T2_T3_T4_T6_E12temp_storage+104];
	add.f64 	%fd171, %fd170, %fd169;
	selp.f64 	%fd172, %fd171, %fd169, %p43;
	setp.gt.s32 	%p44, %r36, 352;
	ld.shared.f64 	%fd173, [_ZZN3cub18CUB_300001_SM_10006detail6reduce28DeviceReduceSingleTileKernelINS2_10policy_hubIdjN4cuda3std3__44plusIdEEE10Policy1000EPdSC_iS9_ddNS7_10__identityEEEvT0_T1_T2_T3_T4_T6_E12temp_storage+112];
	add.f64 	%fd174, %fd173, %fd172;
	selp.f64 	%fd175, %fd174, %fd172, %p44;
	setp.gt.s32 	%p45, %r36, 384;
	ld.shared.f64 	%fd176, [_ZZN3cub18CUB_300001_SM_10006detail6reduce28DeviceReduceSingleTileKernelINS2_10policy_hubIdjN4cuda3std3__44plusIdEEE10Policy1000EPdSC_iS9_ddNS7_10__identityEEEvT0_T1_T2_T3_T4_T6_E12temp_storage+120];
	add.f64 	%fd177, %fd176, %fd175;
	selp.f64 	%fd178, %fd177, %fd175, %p45;
	setp.gt.s32 	%p46, %r36, 416;
	ld.shared.f64 	%fd179, [_ZZN3cub18CUB_300001_SM_10006detail6reduce28DeviceReduceSingleTileKernelINS2_10policy_hubIdjN4cuda3std3__44plusIdEEE10Policy1000EPdSC_iS9_ddNS7_10__identityEEEvT0_T1_T2_T3_T4_T6_E12temp_storage+128];
	add.f64 	%fd180, %fd179, %fd178;
	selp.f64 	%fd181, %fd180, %fd178, %p46;
	setp.gt.s32 	%p47, %r36, 448;
	ld.shared.f64 	%fd182, [_ZZN3cub18CUB_300001_SM_10006detail6reduce28DeviceReduceSingleTileKernelINS2_10policy_hubIdjN4cuda3std3__44plusIdEEE10Policy1000EPdSC_iS9_ddNS7_10__identityEEEvT0_T1_T2_T3_T4_T6_E12temp_storage+136];
	add.f64 	%fd183, %fd182, %fd181;
	selp.f64 	%fd184, %fd183, %fd181, %p47;
	setp.gt.s32 	%p48, %r36, 480;
	ld.shared.f64 	%fd185, [_ZZN3cub18CUB_300001_SM_10006detail6reduce28DeviceReduceSingleTileKernelINS2_10policy_hubIdjN4cuda3std3__44plusIdEEE10Policy1000EPdSC_iS9_ddNS7_10__identityEEEvT0_T1_T2_T3_T4_T6_E12temp_storage+144];
	add.f64 	%fd186, %fd185, %fd184;
	selp.f64 	%fd187, %fd186, %fd184, %p48;
	setp.gt.s32 	%p49, %r36, 512;
	ld.shared.f64 	%fd188, [_ZZN3cub18CUB_300001_SM_10006detail6reduce28DeviceReduceSingleTileKernelINS2_10policy_hubIdjN4cuda3std3__44plusIdEEE10Policy1000EPdSC_iS9_ddNS7_10__identityEEEvT0_T1_T2_T3_T4_T6_E12temp_storage+152];
	add.f64 	%fd189, %fd188, %fd187;
	selp.f64 	%fd190, %fd189, %fd187, %p49;
	setp.gt.s32 	%p50, %r36, 544;
	ld.shared.f64 	%fd191, [_ZZN3cub18CUB_300001_SM_10006detail6reduce28DeviceReduceSingleTileKernelINS2_10policy_hubIdjN4cuda3std3__44plusIdEEE10Policy1000EPdSC_iS9_ddNS7_10__identityEEEvT0_T1_T2_T3_T4_T6_E12temp_storage+160];
	add.f64 	%fd192, %fd191, %fd190;
	selp.f64 	%fd193, %fd192, %fd190, %p50;
	setp.gt.s32 	%p51, %r36, 576;
	ld.shared.f64 	%fd194, [_ZZN3cub18CUB_300001_SM_10006detail6reduce28DeviceReduceSingleTileKernelINS2_10policy_hubIdjN4cuda3std3__44plusIdEEE10Policy1000EPdSC_iS9_ddNS7_10__identityEEEvT0_T1_T2_T3_T4_T6_E12temp_storage+168];
	add.f64 	%fd195, %fd194, %fd193;
	selp.f64 	%fd196, %fd195, %fd193, %p51;
	setp.gt.s32 	%p52, %r36, 608;
	ld.shared.f64 	%fd197, [_ZZN3cub18CUB_300001_SM_10006detail6reduce28DeviceReduceSingleTileKernelINS2_10policy_hubIdjN4cuda3std3__44plusIdEEE10Policy1000EPdSC_iS9_ddNS7_10__identityEEEvT0_T1_T2_T3_T4_T6_E12temp_storage+176];
	add.f64 	%fd198, %fd197, %fd196;
	selp.f64 	%fd263, %fd198, %fd196, %p52;
	bra.uni 	$L__BB10_37;
$L__BB10_21:
	mov.u32 	%r14, %tid.x;
	mul.wide.u32 	%rd27, %r14, 8;
	add.s64 	%rd12, %rd9, %rd27;
	// begin inline asm
	ld.global.nc.u64 %rd11, [%rd12];
	// end inline asm
	mov.b64 	%fd31, %rd11;
	add.s64 	%rd14, %rd12, 5120;
	// begin inline asm
	ld.global.nc.u64 %rd13, [%rd14];
	// end inline asm
	mov.b64 	%fd32, %rd13;
	add.s64 	%rd16, %rd12, 10240;
	// begin inline asm
	ld.global.nc.u64 %rd15, [%rd16];
	// end inline asm
	mov.b64 	%fd33, %rd15;
	add.s64 	%rd18, %rd12, 15360;
	// begin inline asm
	ld.global.nc.u64 %rd17, [%rd18];
	// end inline asm
	mov.b64 	%fd34, %rd17;
	add.s64 	%rd20, %rd12, 20480;
	// begin inline asm
	ld.global.nc.u64 %rd19, [%rd20];
	// end inline asm
	mov.b64 	%fd35, %rd19;
	add.s64 	%rd22, %rd12, 25600;
	// begin inline asm
	ld.global.nc.u64 %rd21, [%rd22];
	// end inline asm
	mov.b64 	%fd36, %rd21;
	add.s64 	%rd24, %rd12, 30720;
	// begin inline asm
	ld.global.nc.u64 %rd23, [%rd24];
	// end inline asm
	mov.b64 	%fd37, %rd23;
	add.s64 	%rd26, %rd12, 35840;
	// begin inline asm
	ld.global.nc.u64 %rd25, [%rd26];
	// end inline asm
	mov.b64 	%fd38, %rd25;
	add.f64 	%fd39, %fd31, %fd32;
	add.f64 	%fd40, %fd39, %fd33;
	add.f64 	%fd41, %fd40, %fd34;
	add.f64 	%fd42, %fd41, %fd35;
	add.f64 	%fd43, %fd42, %fd36;
	add.f64 	%fd44, %fd43, %fd37;
	add.f64 	%fd262, %fd44, %fd38;
	setp.lt.u32 	%p3, %r36, 10240;
	mov.b32 	%r232, 5120;
	@%p3 bra 	$L__BB10_25;
	add.s32 	%r15, %r36, -5120;
	mov.b32 	%r232, 5120;
$L__BB10_23:
	mul.wide.s32 	%rd44, %r232, 8;
	add.s64 	%rd29, %rd12, %rd44;
	// begin inline asm
	ld.global.nc.u64 %rd28, [%rd29];
	// end inline asm
	mov.b64 	%fd45, %rd28;
	add.s64 	%rd31, %rd29, 5120;
	// begin inline asm
	ld.global.nc.u64 %rd30, [%rd31];
	// end inline asm
	mov.b64 	%fd46, %rd30;
	add.s64 	%rd33, %rd29, 10240;
	// begin inline asm
	ld.global.nc.u64 %rd32, [%rd33];
	// end inline asm
	mov.b64 	%fd47, %rd32;
	add.s64 	%rd35, %rd29, 15360;
	// begin inline asm
	ld.global.nc.u64 %rd34, [%rd35];
	// end inline asm
	mov.b64 	%fd48, %rd34;
	add.s64 	%rd37, %rd29, 20480;
	// begin inline asm
	ld.global.nc.u64 %rd36, [%rd37];
	// end inline asm
	mov.b64 	%fd49, %rd36;
	add.s64 	%rd39, %rd29, 25600;
	// begin inline asm
	ld.global.nc.u64 %rd38, [%rd39];
	// end inline asm
	mov.b64 	%fd50, %rd38;
	add.s64 	%rd41, %rd29, 30720;
	// begin inline asm
	ld.global.nc.u64 %rd40, [%rd41];
	// end inline asm
	mov.b64 	%fd51, %rd40;
	add.s64 	%rd43, %rd29, 35840;
	// begin inline asm
	ld.global.nc.u64 %rd42, [%rd43];
	// end inline asm
	mov.b64 	%fd52, %rd42;
	add.f64 	%fd53, %fd262, %fd45;
	add.f64 	%fd54, %fd53, %fd46;
	add.f64 	%fd55, %fd54, %fd47;
	add.f64 	%fd56, %fd55, %fd48;
	add.f64 	%fd57, %fd56, %fd49;
	add.f64 	%fd58, %fd57, %fd50;
	add.f64 	%fd59, %fd58, %fd51;
	add.f64 	%fd262, %fd59, %fd52;
	sub.s32 	%r39, %r36, %r232;
	setp.lt.s32 	%p4, %r39, 5120;
	@%p4 bra 	$L__BB10_33;
	add.s32 	%r232, %r232, 5120;
	setp.le.s32 	%p5, %r232, %r15;
	@%p5 bra 	$L__BB10_23;
$L__BB10_25:
	setp.le.s32 	%p6, %r36, %r232;
	@%p6 bra 	$L__BB10_33;
	sub.s32 	%r19, %r36, %r232;
	setp.ge.s32 	%p7, %r14, %r19;
	@%p7 bra 	$L__BB10_33;
	not.b32 	%r40, %r14;
	add.s32 	%r41, %r36, %r40;
	sub.s32 	%r20, %r41, %r232;
	mul.hi.u32 	%r42, %r20, -858993459;
	shr.u32 	%r43, %r42, 9;
	add.s32 	%r21, %r43, 1;
	and.b32  	%r44, %r43, 3;
	setp.eq.s32 	%p8, %r44, 3;
	mov.u32 	%r236, %r14;
	@%p8 bra 	$L__BB10_30;
	add.s32 	%r234, %r14, %r232;
	and.b32  	%r45, %r21, 3;
	neg.s32 	%r233, %r45;
	mov.u32 	%r236, %r14;
$L__BB10_29:
	.pragma "nounroll";
	mul.wide.u32 	%rd47, %r234, 8;
	add.s64 	%rd46, %rd9, %rd47;
	// begin inline asm
	ld.global.nc.u64 %rd45, [%rd46];
	// end inline asm
	mov.b64 	%fd61, %rd45;
	add.f64 	%fd262, %fd262, %fd61;
	add.s32 	%r236, %r236, 640;
	add.s32 	%r234, %r234, 640;
	add.s32 	%r233, %r233, 1;
	setp.ne.s32 	%p9, %r233, 0;
	@%p9 bra 	$L__BB10_29;
$L__BB10_30:
	setp.lt.u32 	%p10, %r20, 1920;
	@%p10 bra 	$L__BB10_33;
	cvt.u64.u32 	%rd48, %r236;
	cvt.u64.u32 	%rd49, %r232;
	add.s64 	%rd50, %rd48, %rd49;
	shl.b64 	%rd51, %rd50, 3;
	add.s64 	%rd52, %rd51, %rd9;
	add.s64 	%rd108, %rd52, 10240;
	add.s32 	%r237, %r236, %r232;
$L__BB10_32:
	mul.wide.u32 	%rd61, %r237, 8;
	add.s64 	%rd54, %rd9, %rd61;
	// begin inline asm
	ld.global.nc.u64 %rd53, [%rd54];
	// end inline asm
	mov.b64 	%fd62, %rd53;
	add.f64 	%fd63, %fd262, %fd62;
	add.s64 	%rd56, %rd108, -5120;
	// begin inline asm
	ld.global.nc.u64 %rd55, [%rd56];
	// end inline asm
	mov.b64 	%fd64, %rd55;
	add.f64 	%fd65, %fd63, %fd64;
	// begin inline asm
	ld.global.nc.u64 %rd57, [%rd108];
	// end inline asm
	mov.b64 	%fd66, %rd57;
	add.f64 	%fd67, %fd65, %fd66;
	add.s64 	%rd60, %rd108, 5120;
	// begin inline asm
	ld.global.nc.u64 %rd59, [%rd60];
	// end inline asm
	mov.b64 	%fd68, %rd59;
	add.f64 	%fd262, %fd67, %fd68;
	add.s32 	%r236, %r236, 2560;
	add.s64 	%rd108, %rd108, 20480;
	add.s32 	%r237, %r237, 2560;
	setp.lt.s32 	%p11, %r236, %r19;
	@%p11 bra 	$L__BB10_32;
$L__BB10_33:
	// begin inline asm
	mov.u32 %r46, %laneid;
	// end inline asm
	mov.b64 	%rd62, %fd262;
	mov.b64 	{%r48, %r53}, %rd62;
	mov.b32 	%r54, 1;
	mov.b32 	%r95, 31;
	mov.b32 	%r96, -1;
	// begin inline asm
	shfl.sync.down.b32 %r47, %r48, %r54, %r95, %r96;
	// end inline asm
	// begin inline asm
	shfl.sync.down.b32 %r52, %r53, %r54, %r95, %r96;
	// end inline asm
	mov.b64 	%rd63, {%r47, %r52};
	mov.b64 	%fd69, %rd63;
	setp.gt.s32 	%p12, %r46, 30;
	add.f64 	%fd70, %fd262, %fd69;
	selp.f64 	%fd71, %fd262, %fd70, %p12;
	mov.b64 	%rd64, %fd71;
	mov.b64 	{%r58, %r63}, %rd64;
	mov.b32 	%r64, 2;
	// begin inline asm
	shfl.sync.down.b32 %r57, %r58, %r64, %r95, %r96;
	// end inline asm
	// begin inline asm
	shfl.sync.down.b32 %r62, %r63, %r64, %r95, %r96;
	// end inline asm
	mov.b64 	%rd65, {%r57, %r62};
	mov.b64 	%fd72, %rd65;
	setp.gt.s32 	%p13, %r46, 29;
	add.f64 	%fd73, %fd71, %fd72;
	selp.f64 	%fd74, %fd71, %fd73, %p13;
	mov.b64 	%rd66, %fd74;
	mov.b64 	{%r68, %r73}, %rd66;
	mov.b32 	%r74, 4;
	// begin inline asm
	shfl.sync.down.b32 %r67, %r68, %r74, %r95, %r96;
	// end inline asm
	// begin inline asm
	shfl.sync.down.b32 %r72, %r73, %r74, %r95, %r96;
	// end inline asm
	mov.b64 	%rd67, {%r67, %r72};
	mov.b64 	%fd75, %rd67;
	setp.gt.s32 	%p14, %r46, 27;
	add.f64 	%fd76, %fd74, %fd75;
	selp.f64 	%fd77, %fd74, %fd76, %p14;
	mov.b64 	%rd68, %fd77;
	mov.b64 	{%r78, %r83}, %rd68;
	mov.b32 	%r84, 8;
	// begin inline asm
	shfl.sync.down.b32 %r77, %r78, %r84, %r95, %r96;
	// end inline asm
	// begin inline asm
	shfl.sync.down.b32 %r82, %r83, %r84, %r95, %r96;
	// end inline asm
	mov.b64 	%rd69, {%r77, %r82};
	mov.b64 	%fd78, %rd69;
	setp.gt.s32 	%p15, %r46, 23;
	add.f64 	%fd79, %fd77, %fd78;
	selp.f64 	%fd80, %fd77, %fd79, %p15;
	mov.b64 	%rd70, %fd80;
	mov.b64 	{%r88, %r93}, %rd70;
	mov.b32 	%r94, 16;
	// begin inline asm
	shfl.sync.down.b32 %r87, %r88, %r94, %r95, %r96;
	// end inline asm
	// begin inline asm
	shfl.sync.down.b32 %r92, %r93, %r94, %r95, %r96;
	// end inline asm
	mov.b64 	%rd71, {%r87, %r92};
	mov.b64 	%fd81, %rd71;
	setp.gt.s32 	%p16, %r46, 15;
	add.f64 	%fd26, %fd80, %fd81;
	selp.f64 	%fd263, %fd80, %fd26, %p16;
	setp.ne.s32 	%p17, %r46, 0;
	@%p17 bra 	$L__BB10_35;
	shr.u32 	%r97, %r14, 2;
	and.b32  	%r98, %r97, 248;
	mov.u32 	%r99, _ZZN3cub18CUB_300001_SM_10006detail6reduce28DeviceReduceSingleTileKernelINS2_10policy_hubIdjN4cuda3std3__44plusIdEEE10Policy1000EPdSC_iS9_ddNS7_10__identityEEEvT0_T1_T2_T3_T4_T6_E12temp_storage;
	add.s32 	%r100, %r99, %r98;
	st.shared.f64 	[%r100+24], %fd26;
$L__BB10_35:
	bar.sync 	0;
	setp.ne.s32 	%p18, %r14, 0;
	@%p18 bra 	$L__BB10_37;
	ld.shared.f64 	%fd82, [_ZZN3cub18CUB_300001_SM_10006detail6reduce28DeviceReduceSingleTileKernelINS2_10policy_hubIdjN4cuda3std3__44plusIdEEE10Policy1000EPdSC_iS9_ddNS7_10__identityEEEvT0_T1_T2_T3_T4_T6_E12temp_storage+32];
	add.f64 	%fd83, %fd263, %fd82;
	ld.shared.f64 	%fd84, [_ZZN3cub18CUB_300001_SM_10006detail6reduce28DeviceReduceSingleTileKernelINS2_10policy_hubIdjN4cuda3std3__44plusIdEEE10Policy1000EPdSC_iS9_ddNS7_10__identityEEEvT0_T1_T2_T3_T4_T6_E12temp_storage+40];
	add.f64 	%fd85, %fd83, %fd84;
	ld.shared.f64 	%fd86, [_ZZN3cub18CUB_300001_SM_10006detail6reduce28DeviceReduceSingleTileKernelINS2_10policy_hubIdjN4cuda3std3__44plusIdEEE10Policy1000EPdSC_iS9_ddNS7_10__identityEEEvT0_T1_T2_T3_T4_T6_E12temp_storage+48];
	add.f64 	%fd87, %fd85, %fd86;
	ld.shared.f64 	%fd88, [_ZZN3cub18CUB_300001_SM_10006detail6reduce28DeviceReduceSingleTileKernelINS2_10policy_hubIdjN4cuda3std3__44plusIdEEE10Policy1000EPdSC_iS9_ddNS7_10__identityEEEvT0_T1_T2_T3_T4_T6_E12temp_storage+56];
	add.f64 	%fd89, %fd87, %fd88;
	ld.shared.f64 	%fd90, [_ZZN3cub18CUB_300001_SM_10006detail6reduce28DeviceReduceSingleTileKernelINS2_10policy_hubIdjN4cuda3std3__44plusIdEEE10Policy1000EPdSC_iS9_ddNS7_10__identityEEEvT0_T1_T2_T3_T4_T6_E12temp_storage+64];
	add.f64 	%fd91, %fd89, %fd90;
	ld.shared.f64 	%fd92, [_ZZN3cub18CUB_300001_SM_10006detail6reduce28DeviceReduceSingleTileKernelINS2_10policy_hubIdjN4cuda3std3__44plusIdEEE10Policy1000EPdSC_iS9_ddNS7_10__identityEEEvT0_T1_T2_T3_T4_T6_E12temp_storage+72];
	add.f64 	%fd93, %fd91, %fd92;
	ld.shared.f64 	%fd94, [_ZZN3cub18CUB_300001_SM_10006detail6reduce28DeviceReduceSingleTileKernelINS2_10policy_hubIdjN4cuda3std3__44plusIdEEE10Policy1000EPdSC_iS9_ddNS7_10__identityEEEvT0_T1_T2_T3_T4_T6_E12temp_storage+80];
	add.f64 	%fd95, %fd93, %fd94;
	ld.shared.f64 	%fd96, [_ZZN3cub18CUB_300001_SM_10006detail6reduce28DeviceReduceSingleTileKernelINS2_10policy_hubIdjN4cuda3std3__44plusIdEEE10Policy1000EPdSC_iS9_ddNS7_10__identityEEEvT0_T1_T2_T3_T4_T6_E12temp_storage+88];
	add.f64 	%fd97, %fd95, %fd96;
	ld.shared.f64 	%fd98, [_ZZN3cub18CUB_300001_SM_10006detail6reduce28DeviceReduceSingleTileKernelINS2_10policy_hubIdjN4cuda3std3__44plusIdEEE10Policy1000EPdSC_iS9_ddNS7_10__identityEEEvT0_T1_T2_T3_T4_T6_E12temp_storage+96];
	add.f64 	%fd99, %fd97, %fd98;
	ld.shared.f64 	%fd100, [_ZZN3cub18CUB_300001_SM_10006detail6reduce28DeviceReduceSingleTileKernelINS2_10policy_hubIdjN4cuda3std3__44plusIdEEE10Policy1000EPdSC_iS9_ddNS7_10__identityEEEvT0_T1_T2_T3_T4_T6_E12temp_storage+104];
	add.f64 	%fd101, %fd99, %fd100;
	ld.shared.f64 	%fd102, [_ZZN3cub18CUB_300001_SM_10006detail6reduce28DeviceReduceSingleTileKernelINS2_10policy_hubIdjN4cuda3std3__44plusIdEEE10Policy1000EPdSC_iS9_ddNS7_10__identityEEEvT0_T1_T2_T3_T4_T6_E12temp_storage+112];
	add.f64 	%fd103, %fd101, %fd102;
	ld.shared.f64 	%fd104, [_ZZN3cub18CUB_300001_SM_10006detail6reduce28DeviceReduceSingleTileKernelINS2_10policy_hubIdjN4cuda3std3__44plusIdEEE10Policy1000EPdSC_iS9_ddNS7_10__identityEEEvT0_T1_T2_T3_T4_T6_E12temp_storage+120];
	add.f64 	%fd105, %fd103, %fd104;
	ld.shared.f64 	%fd106, [_ZZN3cub18CUB_300001_SM_10006detail6reduce28DeviceReduceSingleTileKernelINS2_10policy_hubIdjN4cuda3std3__44plusIdEEE10Policy1000EPdSC_iS9_ddNS7_10__identityEEEvT0_T1_T2_T3_T4_T6_E12temp_storage+128];
	add.f64 	%fd107, %fd105, %fd106;
	ld.shared.f64 	%fd108, [_ZZN3cub18CUB_300001_SM_10006detail6reduce28DeviceReduceSingleTileKernelINS2_10policy_hubIdjN4cuda3std3__44plusIdEEE10Policy1000EPdSC_iS9_ddNS7_10__identityEEEvT0_T1_T2_T3_T4_T6_E12temp_storage+136];
	add.f64 	%fd109, %fd107, %fd108;
	ld.shared.f64 	%fd110, [_ZZN3cub18CUB_300001_SM_10006detail6reduce28DeviceReduceSingleTileKernelINS2_10policy_hubIdjN4cuda3std3__44plusIdEEE10Policy1000EPdSC_iS9_ddNS7_10__identityEEEvT0_T1_T2_T3_T4_T6_E12temp_storage+144];
	add.f64 	%fd111, %fd109, %fd110;
	ld.shared.f64 	%fd112, [_ZZN3cub18CUB_300001_SM_10006detail6reduce28DeviceReduceSingleTileKernelINS2_10policy_hubIdjN4cuda3std3__44plusIdEEE10Policy1000EPdSC_iS9_ddNS7_10__identityEEEvT0_T1_T2_T3_T4_T6_E12temp_storage+152];
	add.f64 	%fd113, %fd111, %fd112;
	ld.shared.f64 	%fd114, [_ZZN3cub18CUB_300001_SM_10006detail6reduce28DeviceReduceSingleTileKernelINS2_10policy_hubIdjN4cuda3std3__44plusIdEEE10Policy1000EPdSC_iS9_ddNS7_10__identityEEEvT0_T1_T2_T3_T4_T6_E12temp_storage+160];
	add.f64 	%fd115, %fd113, %fd114;
	ld.shared.f64 	%fd116, [_ZZN3cub18CUB_300001_SM_10006detail6reduce28DeviceReduceSingleTileKernelINS2_10policy_hubIdjN4cuda3std3__44plusIdEEE10Policy1000EPdSC_iS9_ddNS7_10__identityEEEvT0_T1_T2_T3_T4_T6_E12temp_storage+168];
	add.f64 	%fd117, %fd115, %fd116;
	ld.shared.f64 	%fd118, [_ZZN3cub18CUB_300001_SM_10006detail6reduce28DeviceReduceSingleTileKernelINS2_10policy_hubIdjN4cuda3std3__44plusIdEEE10Policy1000EPdSC_iS9_ddNS7_10__identityEEEvT0_T1_T2_T3_T4_T6_E12temp_storage+176];
	add.f64 	%fd263, %fd117, %fd118;
$L__BB10_37:
	mov.u32 	%r224, %tid.x;
	setp.ne.s32 	%p60, %r224, 0;
	@%p60 bra 	$L__BB10_39;
	add.f64 	%fd249, %fd30, %fd263;
	st.global.f64 	[%rd1], %fd249;
$L__BB10_39:
	ret;

}
	// .globl	_ZN3cub18CUB_300001_SM_10006detail6reduce28DeviceReduceSingleTileKernelINS2_10policy_hubIdyN4cuda3std3__44plusIdEEE10Policy1000EN6thrust24THRUST_300001_SM_1000_NS6detail15normal_iteratorINSD_10device_ptrIdEEEEPdyS9_ddNS7_10__identityEEEvT0_T1_T2_T3_T4_T6_
.visible .entry _ZN3cub18CUB_300001_SM_10006detail6reduce28DeviceReduceSingleTileKernelINS2_10policy_hubIdyN4cuda3std3__44plusIdEEE10Policy1000EN6thrust24THRUST_300001_SM_1000_NS6detail15normal_iteratorINSD_10device_ptrIdEEEEPdyS9_ddNS7_10__identityEEEvT0_T1_T2_T3_T4_T6_(
	.param .align 8 .b8 _ZN3cub18CUB_300001_SM_10006detail6reduce28DeviceReduceSingleTileKernelINS2_10policy_hubIdyN4cuda3std3__44plusIdEEE10Policy1000EN6thrust24THRUST_300001_SM_1000_NS6detail15normal_iteratorINSD_10device_ptrIdEEEEPdyS9_ddNS7_10__identityEEEvT0_T1_T2_T3_T4_T6__param_0[8],
	.param .u64 .ptr .align 1 _ZN3cub18CUB_300001_SM_10006detail6reduce28DeviceReduceSingleTileKernelINS2_10policy_hubIdyN4cuda3std3__44plusIdEEE10Policy1000EN6thrust24THRUST_300001_SM_1000_NS6detail15normal_iteratorINSD_10device_ptrIdEEEEPdyS9_ddNS7_10__identityEEEvT0_T1_T2_T3_T4_T6__param_1,
	.param .u64 _ZN3cub18CUB_300001_SM_10006detail6reduce28DeviceReduceSingleTileKernelINS2_10policy_hubIdyN4cuda3std3__44plusIdEEE10Policy1000EN6thrust24THRUST_300001_SM_1000_NS6detail15normal_iteratorINSD_10device_ptrIdEEEEPdyS9_ddNS7_10__identityEEEvT0_T1_T2_T3_T4_T6__param_2,
	.param .align 1 .b8 _ZN3cub18CUB_300001_SM_10006detail6reduce28DeviceReduceSingleTileKernelINS2_10policy_hubIdyN4cuda3std3__44plusIdEEE10Policy1000EN6thrust24THRUST_300001_SM_1000_NS6detail15normal_iteratorINSD_10device_ptrIdEEEEPdyS9_ddNS7_10__identityEEEvT0_T1_T2_T3_T4_T6__param_3[1],
	.param .f64 _ZN3cub18CUB_300001_SM_10006detail6reduce28DeviceReduceSingleTileKernelINS2_10policy_hubIdyN4cuda3std3__44plusIdEEE10Policy1000EN6thrust24THRUST_300001_SM_1000_NS6detail15normal_iteratorINSD_10device_ptrIdEEEEPdyS9_ddNS7_10__identityEEEvT0_T1_T2_T3_T4_T6__param_4,
	.param .align 1 .b8 _ZN3cub18CUB_300001_SM_10006detail6reduce28DeviceReduceSingleTileKernelINS2_10policy_hubIdyN4cuda3std3__44plusIdEEE10Policy1000EN6thrust24THRUST_300001_SM_1000_NS6detail15normal_iteratorINSD_10device_ptrIdEEEEPdyS9_ddNS7_10__identityEEEvT0_T1_T2_T3_T4_T6__param_5[1]
)
.maxntid 512
.minnctapersm 1
{
	.reg .pred 	%p<67>;
	.reg .b32 	%r<246>;
	.reg .b64 	%rd<86>;
	.reg .b64 	%fd<348>;
	// demoted variable
	.shared .align 8 .b8 _ZZN3cub18CUB_300001_SM_10006detail6reduce28DeviceReduceSingleTileKernelINS2_10policy_hubIdyN4cuda3std3__44plusIdEEE10Policy1000EN6thrust24THRUST_300001_SM_1000_NS6detail15normal_iteratorINSD_10device_ptrIdEEEEPdyS9_ddNS7_10__identityEEEvT0_T1_T2_T3_T4_T6_E12temp_storage[152];
	ld.param.u64 	%rd18, [_ZN3cub18CUB_300001_SM_10006detail6reduce28DeviceReduceSingleTileKernelINS2_10policy_hubIdyN4cuda3std3__44plusIdEEE10Policy1000EN6thrust24THRUST_300001_SM_1000_NS6detail15normal_iteratorINSD_10device_ptrIdEEEEPdyS9_ddNS7_10__identityEEEvT0_T1_T2_T3_T4_T6__param_0];
	ld.param.u64 	%rd20, [_ZN3cub18CUB_300001_SM_10006detail6reduce28DeviceReduceSingleTileKernelINS2_10policy_hubIdyN4cuda3std3__44plusIdEEE10Policy1000EN6thrust24THRUST_300001_SM_1000_NS6detail15normal_iteratorINSD_10device_ptrIdEEEEPdyS9_ddNS7_10__identityEEEvT0_T1_T2_T3_T4_T6__param_1];
	ld.param.u64 	%rd19, [_ZN3cub18CUB_300001_SM_10006detail6reduce28DeviceReduceSingleTileKernelINS2_10policy_hubIdyN4cuda3std3__44plusIdEEE10Policy1000EN6thrust24THRUST_300001_SM_1000_NS6detail15normal_iteratorINSD_10device_ptrIdEEEEPdyS9_ddNS7_10__identityEEEvT0_T1_T2_T3_T4_T6__param_2];
	ld.param.f64 	%fd42, [_ZN3cub18CUB_300001_SM_10006detail6reduce28DeviceReduceSingleTileKernelINS2_10policy_hubIdyN4cuda3std3__44plusIdEEE10Policy1000EN6thrust24THRUST_300001_SM_1000_NS6detail15normal_iteratorINSD_10device_ptrIdEEEEPdyS9_ddNS7_10__identityEEEvT0_T1_T2_T3_T4_T6__param_4];
	cvta.to.global.u64 	%rd1, %rd20;
	setp.ne.s64 	%p1, %rd19, 0;
	@%p1 bra 	$L__BB11_3;
	mov.u32 	%r231, %tid.x;
	setp.ne.s32 	%p66, %r231, 0;
	@%p66 bra 	$L__BB11_51;
	st.global.f64 	[%rd1], %fd42;
	bra.uni 	$L__BB11_51;
$L__BB11_3:
	cvta.to.global.u64 	%rd2, %rd18;
	setp.gt.u64 	%p2, %rd19, 3583;
	@%p2 bra 	$L__BB11_28;
	cvt.u32.u64 	%r1, %rd19;
	mov.u32 	%r2, %tid.x;
	setp.ge.u32 	%p24, %r2, %r1;
	mov.f64 	%fd335, 0d0000000000000000;
	mov.u32 	%r235, %r2;
	@%p24 bra 	$L__BB11_6;
	mul.wide.u32 	%rd51, %r2, 8;
	add.s64 	%rd52, %rd2, %rd51;
	ld.global.f64 	%fd335, [%rd52];
	add.s32 	%r235, %r2, 512;
$L__BB11_6:
	setp.ge.u32 	%p25, %r235, %r1;
	@%p25 bra 	$L__BB11_19;
	not.b32 	%r108, %r235;
	add.s32 	%r109, %r108, %r1;
	shr.u32 	%r110, %r109, 9;
	add.s32 	%r5, %r110, 1;
	and.b32  	%r6, %r5, 15;
	setp.lt.u32 	%p26, %r109, 7680;
	@%p26 bra 	$L__BB11_10;
	and.b32  	%r111, %r5, 16777200;
	neg.s32 	%r233, %r111;
	mul.wide.u32 	%rd53, %r235, 8;
	add.s64 	%rd54, %rd53, %rd2;
	add.s64 	%rd81, %rd54, 32768;
$L__BB11_9:
	.pragma "nounroll";
	ld.global.f64 	%fd169, [%rd81+-32768];
	add.f64 	%fd170, %fd335, %fd169;
	ld.global.f64 	%fd171, [%rd81+-28672];
	add.f64 	%fd172, %fd170, %fd171;
	ld.global.f64 	%fd173, [%rd81+-24576];
	add.f64 	%fd174, %fd172, %fd173;
	ld.global.f64 	%fd175, [%rd81+-20480];
	add.f64 	%fd176, %fd174, %fd175;
	ld.global.f64 	%fd177, [%rd81+-16384];
	add.f64 	%fd178, %fd176, %fd177;
	ld.global.f64 	%fd179, [%rd81+-12288];
	add.f64 	%fd180, %fd178, %fd179;
	ld.global.f64 	%fd181, [%rd81+-8192];
	add.f64 	%fd182, %fd180, %fd181;
	ld.global.f64 	%fd183, [%rd81+-4096];
	add.f64 	%fd184, %fd182, %fd183;
	ld.global.f64 	%fd185, [%rd81];
	add.f64 	%fd186, %fd184, %fd185;
	ld.global.f64 	%fd187, [%rd81+4096];
	add.f64 	%fd188, %fd186, %fd187;
	ld.global.f64 	%fd189, [%rd81+8192];
	add.f64 	%fd190, %fd188, %fd189;
	ld.global.f64 	%fd191, [%rd81+12288];
	add.f64 	%fd192, %fd190, %fd191;
	ld.global.f64 	%fd193, [%rd81+16384];
	add.f64 	%fd194, %fd192, %fd193;
	ld.global.f64 	%fd195, [%rd81+20480];
	add.f64 	%fd196, %fd194, %fd195;
	ld.global.f64 	%fd197, [%rd81+24576];
	add.f64 	%fd198, %fd196, %fd197;
	ld.global.f64 	%fd199, [%rd81+28672];
	add.f64 	%fd335, %fd198, %fd199;
	add.s32 	%r235, %r235, 8192;
	add.s32 	%r233, %r233, 16;
	add.s64 	%rd81, %rd81, 65536;
	setp.ne.s32 	%p27, %r233, 0;
	@%p27 bra 	$L__BB11_9;
$L__BB11_10:
	setp.eq.s32 	%p28, %r6, 0;
	@%p28 bra 	$L__BB11_19;
	and.b32  	%r13, %r5, 7;
	setp.lt.u32 	%p29, %r6, 8;
	@%p29 bra 	$L__BB11_13;
	mul.wide.s32 	%rd55, %r235, 8;
	add.s64 	%rd56, %rd2, %rd55;
	ld.global.f64 	%fd201, [%rd56];
	add.f64 	%fd202, %fd335, %fd201;
	ld.global.f64 	%fd203, [%rd56+4096];
	add.f64 	%fd204, %fd202, %fd203;
	ld.global.f64 	%fd205, [%rd56+8192];
	add.f64 	%fd206, %fd204, %fd205;
	ld.global.f64 	%fd207, [%rd56+12288];
	add.f64 	%fd208, %fd206, %fd207;
	ld.global.f64 	%fd209, [%rd56+16384];
	add.f64 	%fd210, %fd208, %fd209;
	ld.global.f64 	%fd211, [%rd56+20480];
	add.f64 	%fd212, %fd210, %fd211;
	ld.global.f64 	%fd213, [%rd56+24576];
	add.f64 	%fd214, %fd212, %fd213;
	ld.global.f64 	%fd215, [%rd56+28672];
	add.f64 	%fd335, %fd214, %fd215;
	add.s32 	%r235, %r235, 4096;
$L__BB11_13:
	setp.eq.s32 	%p30, %r13, 0;
	@%p30 bra 	$L__BB11_19;
	and.b32  	%r16, %r5, 3;
	setp.lt.u32 	%p31, %r13, 4;
	@%p31 bra 	$L__BB11_16;
	mul.wide.s32 	%rd57, %r235, 8;
	add.s64 	%rd58, %rd2, %rd57;
	ld.global.f64 	%fd217, [%rd58];
	add.f64 	%fd218, %fd335, %fd217;
	ld.global.f64 	%fd219, [%rd58+4096];
	add.f64 	%fd220, %fd218, %fd219;
	ld.global.f64 	%fd221, [%rd58+8192];
	add.f64 	%fd222, %fd220, %fd221;
	ld.global.f64 	%fd223, [%rd58+12288];
	add.f64 	%fd335, %fd222, %fd223;
	add.s32 	%r235, %r235, 2048;
$L__BB11_16:
	setp.eq.s32 	%p32, %r16, 0;
	@%p32 bra 	$L__BB11_19;
	neg.s32 	%r238, %r16;
$L__BB11_18:
	.pragma "nounroll";
	mul.wide.s32 	%rd59, %r235, 8;
	add.s64 	%rd60, %rd2, %rd59;
	ld.global.f64 	%fd224, [%rd60];
	add.f64 	%fd335, %fd335, %fd224;
	add.s32 	%r235, %r235, 512;
	add.s32 	%r238, %r238, 1;
	setp.ne.s32 	%p33, %r238, 0;
	@%p33 bra 	$L__BB11_18;
$L__BB11_19:
	setp.lt.u64 	%p34, %rd19, 512;
	@%p34 bra 	$L__BB11_24;
	// begin inline asm
	mov.u32 %r175, %laneid;
	// end inline asm
	mov.b64 	%rd71, %fd335;
	mov.b64 	{%r177, %r182}, %rd71;
	mov.b32 	%r183, 1;
	mov.b32 	%r224, 31;
	mov.b32 	%r225, -1;
	// begin inline asm
	shfl.sync.down.b32 %r176, %r177, %r183, %r224, %r225;
	// end inline asm
	// begin inline asm
	shfl.sync.down.b32 %r181, %r182, %r183, %r224, %r225;
	// end inline asm
	mov.b64 	%rd72, {%r176, %r181};
	mov.b64 	%fd283, %rd72;
	setp.gt.s32 	%p58, %r175, 30;
	add.f64 	%fd284, %fd335, %fd283;
	selp.f64 	%fd285, %fd335, %fd284, %p58;
	mov.b64 	%rd73, %fd285;
	mov.b64 	{%r187, %r192}, %rd73;
	mov.b32 	%r193, 2;
	// begin inline asm
	shfl.sync.down.b32 %r186, %r187, %r193, %r224, %r225;
	// end inline asm
	// begin inline asm
	shfl.sync.down.b32 %r191, %r192, %r193, %r224, %r225;
	// end inline asm
	mov.b64 	%rd74, {%r186, %r191};
	mov.b64 	%fd286, %rd74;
	setp.gt.s32 	%p59, %r175, 29;
	add.f64 	%fd287, %fd285, %fd286;
	selp.f64 	%fd288, %fd285, %fd287, %p59;
	mov.b64 	%rd75, %fd288;
	mov.b64 	{%r197, %r202}, %rd75;
	mov.b32 	%r203, 4;
	// begin inline asm
	shfl.sync.down.b32 %r196, %r197, %r203, %r224, %r225;
	// end inline asm
	// begin inline asm
	shfl.sync.down.b32 %r201, %r202, %r203, %r224, %r225;
	// end inline asm
	mov.b64 	%rd76, {%r196, %r201};
	mov.b64 	%fd289, %rd76;
	setp.gt.s32 	%p60, %r175, 27;
	add.f64 	%fd290, %fd288, %fd289;
	selp.f64 	%fd291, %fd288, %fd290, %p60;
	mov.b64 	%rd77, %fd291;
	mov.b64 	{%r207, %r212}, %rd77;
	mov.b32 	%r213, 8;
	// begin inline asm
	shfl.sync.down.b32 %r206, %r207, %r213, %r224, %r225;
	// end inline asm
	// begin inline asm
	shfl.sync.down.b32 %r211, %r212, %r213, %r224, %r225;
	// end inline asm
	mov.b64 	%rd78, {%r206, %r211};
	mov.b64 	%fd292, %rd78;
	setp.gt.s32 	%p61, %r175, 23;
	add.f64 	%fd293, %fd291, %fd292;
	selp.f64 	%fd294, %fd291, %fd293, %p61;
	mov.b64 	%rd79, %fd294;
	mov.b64 	{%r217, %r222}, %rd79;
	mov.b32 	%r223, 16;
	// begin inline asm
	shfl.sync.down.b32 %r216, %r217, %r223, %r224, %r225;
	// end inline asm
	// begin inline asm
	shfl.sync.down.b32 %r221, %r222, %r223, %r224, %r225;
	// end inline asm
	mov.b64 	%rd80, {%r216, %r221};
	mov.b64 	%fd295, %rd80;
	setp.gt.s32 	%p62, %r175, 15;
	add.f64 	%fd16, %fd294, %fd295;
	selp.f64 	%fd347, %fd294, %fd16, %p62;
	setp.ne.s32 	%p63, %r175, 0;
	@%p63 bra 	$L__BB11_22;
	shr.u32 	%r226, %r2, 2;
	and.b32  	%r227, %r226, 248;
	mov.u32 	%r228, _ZZN3cub18CUB_300001_SM_10006detail6reduce28DeviceReduceSingleTileKernelINS2_10policy_hubIdyN4cuda3std3__44plusIdEEE10Policy1000EN6thrust24THRUST_300001_SM_1000_NS6detail15normal_iteratorINSD_10device_ptrIdEEEEPdyS9_ddNS7_10__identityEEEvT0_T1_T2_T3_T4_T6_E12temp_storage;
	add.s32 	%r229, %r228, %r227;
	st.shared.f64 	[%r229+16], %fd16;
$L__BB11_22:
	bar.sync 	0;
	setp.ne.s32 	%p64, %r2, 0;
	@%p64 bra 	$L__BB11_49;
	ld.shared.f64 	%fd296, [_ZZN3cub18CUB_300001_SM_10006detail6reduce28DeviceReduceSingleTileKernelINS2_10policy_hubIdyN4cuda3std3__44plusIdEEE10Policy1000EN6thrust24THRUST_300001_SM_1000_NS6detail15normal_iteratorINSD_10device_ptrIdEEEEPdyS9_ddNS7_10__identityEEEvT0_T1_T2_T3_T4_T6_E12temp_storage+24];
	add.f64 	%fd297, %fd347, %fd296;
	ld.shared.f64 	%fd298, [_ZZN3cub18CUB_300001_SM_10006detail6reduce28DeviceReduceSingleTileKernelINS2_10policy_hubIdyN4cuda3std3__44plusIdEEE10Policy1000EN6thrust24THRUST_300001_SM_1000_NS6detail15normal_iteratorINSD_10device_ptrIdEEEEPdyS9_ddNS7_10__identityEEEvT0_T1_T2_T3_T4_T6_E12temp_storage+32];
	add.f64 	%fd299, %fd297, %fd298;
	ld.shared.f64 	%fd300, [_ZZN3cub18CUB_300001_SM_10006detail6reduce28DeviceReduceSingleTileKernelINS2_10policy_hubIdyN4cuda3std3__44plusIdEEE10Policy1000EN6thrust24THRUST_300001_SM_1000_NS6detail15normal_iteratorINSD_10device_ptrIdEEEEPdyS9_ddNS7_10__identityEEEvT0_T1_T2_T3_T4_T6_E12temp_storage+40];
	add.f64 	%fd301, %fd299, %fd300;
	ld.shared.f64 	%fd302, [_ZZN3cub18CUB_300001_SM_10006detail6reduce28DeviceReduceSingleTileKernelINS2_10policy_hubIdyN4cuda3std3__44plusIdEEE10Policy1000EN6thrust24THRUST_300001_SM_1000_NS6detail15normal_iteratorINSD_10device_ptrIdEEEEPdyS9_ddNS7_10__identityEEEvT0_T1_T2_T3_T4_T6_E12temp_storage+48];
	add.f64 	%fd303, %fd301, %fd302;
	ld.shared.f64 	%fd304, [_ZZN3cub18CUB_300001_SM_10006detail6reduce28DeviceReduceSingleTileKernelINS2_10policy_hubIdyN4cuda3std3__44plusIdEEE10Policy1000EN6thrust24THRUST_300001_SM_1000_NS6detail15normal_iteratorINSD_10device_ptrIdEEEEPdyS9_ddNS7_10__identityEEEvT0_T1_T2_T3_T4_T6_E12temp_storage+56];
	add.f64 	%fd305, %fd303, %fd304;
	ld.shared.f64 	%fd306, [_ZZN3cub18CUB_300001_SM_10006detail6reduce28DeviceReduceSingleTileKernelINS2_10policy_hubIdyN4cuda3std3__44plusIdEEE10Policy1000EN6thrust24THRUST_300001_SM_1000_NS6detail15normal_iteratorINSD_10device_ptrIdEEEEPdyS9_ddNS7_10__identityEEEvT0_T1_T2_T3_T4_T6_E12temp_storage+64];
	add.f64 	%fd307, %fd305, %fd306;
	ld.shared.f64 	%fd308, [_ZZN3cub18CUB_300001_SM_10006detail6reduce28DeviceReduceSingleTileKernelINS2_10policy_hubIdyN4cuda3std3__44plusIdEEE10Policy1000EN6thrust24THRUST_300001_SM_1000_NS6detail15normal_iteratorINSD_10device_ptrIdEEEEPdyS9_ddNS7_10__identityEEEvT0_T1_T2_T3_T4_T6_E12temp_storage+72];
	add.f64 	%fd309, %fd307, %fd308;
	ld.shared.f64 	%fd310, [_ZZN3cub18CUB_300001_SM_10006detail6reduce28DeviceReduceSingleTileKernelINS2_10policy_hubIdyN4cuda3std3__44plusIdEEE10Policy1000EN6thrust24THRUST_300001_SM_1000_NS6detail15normal_iteratorINSD_10device_ptrIdEEEEPdyS9_ddNS7_10__identityEEEvT0_T1_T2_T3_T4_T6_E12temp_storage+80];
	add.f64 	%fd311, %fd309, %fd310;
	ld.shared.f64 	%fd312, [_ZZN3cub18CUB_300001_SM_10006detail6reduce28DeviceReduceSingleTileKernelINS2_10policy_hubIdyN4cuda3std3__44plusIdEEE10Policy1000EN6thrust24THRUST_300001_SM_1000_NS6detail15normal_iteratorINSD_10device_ptrIdEEEEPdyS9_ddNS7_10__identityEEEvT0_T1_T2_T3_T4_T6_E12temp_storage+88];
	add.f64 	%fd313, %fd311, %fd312;
	ld.shared.f64 	%fd314, [_ZZN3cub18CUB_300001_SM_10006detail6reduce28DeviceReduceSingleTileKernelINS2_10policy_hubIdyN4cuda3std3__44plusIdEEE10Policy1000EN6thrust24THRUST_300001_SM_1000_NS6detail15normal_iteratorINSD_10device_ptrIdEEEEPdyS9_ddNS7_10__identityEEEvT0_T1_T2_T3_T4_T6_E12temp_storage+96];
	add.f64 	%fd315, %fd313, %fd314;
	ld.shared.f64 	%fd316, [_ZZN3cub18CUB_300001_SM_10006detail6reduce28DeviceReduceSingleTileKernelINS2_10policy_hubIdyN4cuda3std3__44plusIdEEE10Policy1000EN6thrust24THRUST_300001_SM_1000_NS6detail15normal_iteratorINSD_10device_ptrIdEEEEPdyS9_ddNS7_10__identityEEEvT0_T1_T2_T3_T4_T6_E12temp_storage+104];
	add.f64 	%fd317, %fd315, %fd316;
	ld.shared.f64 	%fd318, [_ZZN3cub18CUB_300001_SM_10006detail6reduce28DeviceReduceSingleTileKernelINS2_10policy_hubIdyN4cuda3std3__44plusIdEEE10Policy1000EN6thrust24THRUST_300001_SM_1000_NS6detail15normal_iteratorINSD_10device_ptrIdEEEEPdyS9_ddNS7_10__identityEEEvT0_T1_T2_T3_T4_T6_E12temp_storage+112];
	add.f64 	%fd319, %fd317, %fd318;
	ld.shared.f64 	%fd320, [_ZZN3cub18CUB_300001_SM_10006detail6reduce28DeviceReduceSingleTileKernelINS2_10policy_hubIdyN4cuda3std3__44plusIdEEE10Policy1000EN6thrust24THRUST_300001_SM_1000_NS6detail15normal_iteratorINSD_10device_ptrIdEEEEPdyS9_ddNS7_10__identityEEEvT0_T1_T2_T3_T4_T6_E12temp_storage+120];
	add.f64 	%fd321, %fd319, %fd320;
	ld.shared.f64 	%fd322, [_ZZN3cub18CUB_300001_SM_10006detail6reduce28DeviceReduceSingleTileKernelINS2_10policy_hubIdyN4cuda3std3__44plusIdEEE10Policy1000EN6thrust24THRUST_300001_SM_1000_NS6detail15normal_iteratorINSD_10device_ptrIdEEEEPdyS9_ddNS7_10__identityEEEvT0_T1_T2_T3_T4_T6_E12temp_storage+128];
	add.f64 	%fd323, %fd321, %fd322;
	ld.shared.f64 	%fd324, [_ZZN3cub18CUB_300001_SM_10006detail6reduce28DeviceReduceSingleTileKernelINS2_10policy_hubIdyN4cuda3std3__44plusIdEEE10Policy1000EN6thrust24THRUST_300001_SM_1000_NS6detail15normal_iteratorINSD_10device_ptrIdEEEEPdyS9_ddNS7_10__identityEEEvT0_T1_T2_T3_T4_T6_E12temp_storage+136];
	add.f64 	%fd347, %fd323, %fd324;
	bra.uni 	$L__BB11_49;
$L__BB11_24:
	// begin inline asm
	mov.u32 %r112, %laneid;
	// end inline asm
	and.b32  	%r163, %r2, 992;
	add.s32 	%r164, %r163, 32;
	setp.gt.u32 	%p35, %r164, %r1;
	not.b32 	%r165, %r163;
	add.s32 	%r166, %r1, %r165;
	selp.b32 	%r161, %r166, 31, %p35;
	mov.b64 	%rd61, %fd335;
	mov.b64 	{%r114, %r119}, %rd61;
	mov.b32 	%r120, 1;
	mov.b32 	%r162, -1;
	// begin inline asm
	shfl.sync.down.b32 %r113, %r114, %r120, %r161, %r162;
	// end inline asm
	// begin inline asm
	shfl.sync.down.b32 %r118, %r119, %r120, %r161, %r162;
	// end inline asm
	mov.b64 	%rd62, {%r113, %r118};
	mov.b64 	%fd225, %rd62;
	setp.lt.s32 	%p36, %r112, %r161;
	add.f64 	%fd226, %fd335, %fd225;
	selp.f64 	%fd227, %fd226, %fd335, %p36;
	mov.b64 	%rd63, %fd227;
	mov.b64 	{%r124, %r129}, %rd63;
	mov.b32 	%r130, 2;
	// begin inline asm
	shfl.sync.down.b32 %r123, %r124, %r130, %r161, %r162;
	// end inline asm
	// begin inline asm
	shfl.sync.down.b32 %r128, %r129, %r130, %r161, %r162;
	// end inline asm
	mov.b64 	%rd64, {%r123, %r128};
	mov.b64 	%fd228, %rd64;
	add.s32 	%r167, %r112, 2;
	setp.gt.s32 	%p37, %r167, %r161;
	add.f64 	%fd229, %fd227, %fd228;
	selp.f64 	%fd230, %fd227, %fd229, %p37;
	mov.b64 	%rd65, %fd230;
	mov.b64 	{%r134, %r139}, %rd65;
	mov.b32 	%r140, 4;
	// begin inline asm
	shfl.sync.down.b32 %r133, %r134, %r140, %r161, %r162;
	// end inline asm
	// begin inline asm
	shfl.sync.down.b32 %r138, %r139, %r140, %r161, %r162;
	// end inline asm
	mov.b64 	%rd66, {%r133, %r138};
	mov.b64 	%fd231, %rd66;
	add.s32 	%r168, %r112, 4;
	setp.gt.s32 	%p38, %r168, %r161;
	add.f64 	%fd232, %fd230, %fd231;
	selp.f64 	%fd233, %fd230, %fd232, %p38;
	mov.b64 	%rd67, %fd233;
	mov.b64 	{%r144, %r149}, %rd67;
	mov.b32 	%r150, 8;
	// begin inline asm
	shfl.sync.down.b32 %r143, %r144, %r150, %r161, %r162;
	// end inline asm
	// begin inline asm
	shfl.sync.down.b32 %r148, %r149, %r150, %r161, %r162;
	// end inline asm
	mov.b64 	%rd68, {%r143, %r148};
	mov.b64 	%fd234, %rd68;
	add.s32 	%r169, %r112, 8;
	setp.gt.s32 	%p39, %r169, %r161;
	add.f64 	%fd235, %fd233, %fd234;
	selp.f64 	%fd236, %fd233, %fd235, %p39;
	mov.b64 	%rd69, %fd236;
	mov.b64 	{%r154, %r159}, %rd69;
	mov.b32 	%r160, 16;
	// begin inline asm
	shfl.sync.down.b32 %r153, %r154, %r160, %r161, %r162;
	// end inline asm
	// begin inline asm
	shfl.sync.down.b32 %r158, %r159, %r160, %r161, %r162;
	// end inline asm
	mov.b64 	%rd70, {%r153, %r158};
	mov.b64 	%fd237, %rd70;
	add.s32 	%r170, %r112, 16;
	setp.gt.s32 	%p40, %r170, %r161;
	add.f64 	%fd238, %fd236, %fd237;
	selp.f64 	%fd347, %fd236, %fd238, %p40;
	setp.ne.s32 	%p41, %r112, 0;
	@%p41 bra 	$L__BB11_26;
	shr.u32 	%r171, %r2, 2;
	and.b32  	%r172, %r171, 248;
	mov.u32 	%r173, _ZZN3cub18CUB_300001_SM_10006detail6reduce28DeviceReduceSingleTileKernelINS2_10policy_hubIdyN4cuda3std3__44plusIdEEE10Policy1000EN6thrust24THRUST_300001_SM_1000_NS6detail15normal_iteratorINSD_10device_ptrIdEEEEPdyS9_ddNS7_10__identityEEEvT0_T1_T2_T3_T4_T6_E12temp_storage;
	add.s32 	%r174, %r173, %r172;
	st.shared.f64 	[%r174+16], %fd347;
$L__BB11_26:
	bar.sync 	0;
	setp.ne.s32 	%p42, %r2, 0;
	@%p42 bra 	$L__BB11_49;
	setp.gt.u64 	%p43, %rd19, 32;
	ld.shared.f64 	%fd239, [_ZZN3cub18CUB_300001_SM_10006detail6reduce28DeviceReduceSingleTileKernelINS2_10policy_hubIdyN4cuda3std3__44plusIdEEE10Policy1000EN6thrust24THRUST_300001_SM_1000_NS6detail15normal_iteratorINSD_10device_ptrIdEEEEPdyS9_ddNS7_10__identityEEEvT0_T1_T2_T3_T4_T6_E12temp_storage+24];
	add.f64 	%fd240, %fd347, %fd239;
	selp.f64 	%fd241, %fd240, %fd347, %p43;
	setp.gt.u64 	%p44, %rd19, 64;
	ld.shared.f64 	%fd242, [_ZZN3cub18CUB_300001_SM_10006detail6reduce28DeviceReduceSingleTileKernelINS2_10policy_hubIdyN4cuda3std3__44plusIdEEE10Policy1000EN6thrust24THRUST_300001_SM_1000_NS6detail15normal_iteratorINSD_10device_ptrIdEEEEPdyS9_ddNS7_10__identityEEEvT0_T1_T2_T3_T4_T6_E12temp_storage+32];
	add.f64 	%fd243, %fd242, %fd241;
	selp.f64 	%fd244, %fd243, %fd241, %p44;
	setp.gt.u64 	%p45, %rd19, 96;
	ld.shared.f64 	%fd245, [_ZZN3cub18CUB_300001_SM_10006detail6reduce28DeviceReduceSingleTileKernelINS2_10policy_hubIdyN4cuda3std3__44plusIdEEE10Policy1000EN6thrust24THRUST_300001_SM_1000_NS6detail15normal_iteratorINSD_10device_ptrIdEEEEPdyS9_ddNS7_10__identityEEEvT0_T1_T2_T3_T4_T6_E12temp_storage+40];
	add.f64 	%fd246, %fd245, %fd244;
	selp.f64 	%fd247, %fd246, %fd244, %p45;
	setp.gt.u64 	%p46, %rd19, 128;
	ld.shared.f64 	%fd248, [_ZZN3cub18CUB_300001_SM_10006detail6reduce28DeviceReduceSingleTileKernelINS2_10policy_hubIdyN4cuda3std3__44plusIdEEE10Policy1000EN6thrust24THRUST_300001_SM_1000_NS6detail15normal_iteratorINSD_10device_ptrIdEEEEPdyS9_ddNS7_10__identityEEEvT0_T1_T2_T3_T4_T6_E12temp_storage+48];
	add.f64 	%fd249, %fd248, %fd247;
	selp.f64 	%fd250, %fd249, %fd247, %p46;
	setp.gt.u64 	%p47, %rd19, 160;
	ld.shared.f64 	%fd251, [_ZZN3cub18CUB_300001_SM_10006detail6reduce28DeviceReduceSingleTileKernelINS2_10policy_hubIdyN4cuda3std3__44plusIdEEE10Policy1000EN6thrust24THRUST_300001_SM_1000_NS6detail15normal_iteratorINSD_10device_ptrIdEEEEPdyS9_ddNS7_10__identityEEEvT0_T1_T2_T3_T4_T6_E12temp_storage+56];
	add.f64 	%fd252, %fd251, %fd250;
	selp.f64 	%fd253, %fd252, %fd250, %p47;
	setp.gt.u64 	%p48, %rd19, 192;
	ld.shared.f64 	%fd254, [_ZZN3cub18CUB_300001_SM_10006detail6reduce28DeviceReduceSingleTileKernelINS2_10policy_hubIdyN4cuda3std3__44plusIdEEE10Policy1000EN6thrust24THRUST_300001_SM_1000_NS6detail15normal_iteratorINSD_10device_ptrIdEEEEPdyS9_ddNS7_10__identityEEEvT0_T1_T2_T3_T4_T6_E12temp_storage+64];
	add.f64 	%fd255, %fd254, %fd253;
	selp.f64 	%fd256, %fd255, %fd253, %p48;
	setp.gt.u64 	%p49, %rd19, 224;
	ld.shared.f64 	%fd257, [_ZZN3cub18CUB_300001_SM_10006detail6reduce28DeviceReduceSingleTileKernelINS2_10policy_hubIdyN4cuda3std3__44plusIdEEE10Policy1000EN6thrust24THRUST_300001_SM_1000_NS6detail15normal_iteratorINSD_10device_ptrIdEEEEPdyS9_ddNS7_10__identityEEEvT0_T1_T2_T3_T4_T6_E12temp_storage+72];
	add.f64 	%fd258, %fd257, %fd256;
	selp.f64 	%fd259, %fd258, %fd256, %p49;
	setp.gt.u64 	%p50, %rd19, 256;
	ld.shared.f64 	%fd260, [_ZZN3cub18CUB_300001_SM_10006detail6reduce28DeviceReduceSingleTileKernelINS2_10policy_hubIdyN4cuda3std3__44plusIdEEE10Policy1000EN6thrust24THRUST_300001_SM_1000_NS6detail15normal_iteratorINSD_10device_ptrIdEEEEPdyS9_ddNS7_10__identityEEEvT0_T1_T2_T3_T4_T6_E12temp_storage+80];
	add.f64 	%fd261, %fd260, %fd259;
	selp.f64 	%fd262, %fd261, %fd259, %p50;
	setp.gt.u64 	%p51, %rd19, 288;
	ld.shared.f64 	%fd263, [_ZZN3cub18CUB_300001_SM_10006detail6reduce28DeviceReduceSingleTileKernelINS2_10policy_hubIdyN4cuda3std3__44plusIdEEE10Policy1000EN6thrust24THRUST_300001_SM_1000_NS6detail15normal_iteratorINSD_10device_ptrIdEEEEPdyS9_ddNS7_10__identityEEEvT0_T1_T2_T3_T4_T6_E12temp_storage+88];
	add.f64 	%fd264, %fd263, %fd262;
	selp.f64 	%fd265, %fd264, %fd262, %p51;
	setp.gt.u64 	%p52, %rd19, 320;
	ld.shared.f64 	%fd266, [_ZZN3cub18CUB_300001_SM_10006detail6reduce28DeviceReduceSingleTileKernelINS2_10policy_hubIdyN4cuda3std3__44plusIdEEE10Policy1000EN6thrust24THRUST_300001_SM_1000_NS6detail15normal_iteratorINSD_10device_ptrIdEEEEPdyS9_ddNS7_10__identityEEEvT0_T1_T2_T3_T4_T6_E12temp_storage+96];
	add.f64 	%fd267, %fd266, %fd265;
	selp.f64 	%fd268, %fd267, %fd265, %p52;
	setp.gt.u64 	%p53, %rd19, 352;
	ld.shared.f64 	%fd269, [_ZZN3cub18CUB_300001_SM_10006detail6reduce28DeviceReduceSingleTileKernelINS2_10policy_hubIdyN4cuda3std3__44plusIdEEE10Policy1000EN6thrust24THRUST_300001_SM_1000_NS6detail15normal_iteratorINSD_10device_ptrIdEEEEPdyS9_ddNS7_10__identityEEEvT0_T1_T2_T3_T4_T6_E12temp_storage+104];
	add.f64 	%fd270, %fd269, %fd268;
	selp.f64 	%fd271, %fd270, %fd268, %p53;
	setp.gt.u64 	%p54, %rd19, 384;
	ld.shared.f64 	%fd272, [_ZZN3cub18CUB_300001_SM_10006detail6reduce28DeviceReduceSingleTileKernelINS2_10policy_hubIdyN4cuda3std3__44plusIdEEE10Policy1000EN6thrust24THRUST_300001_SM_1000_NS6detail15normal_iteratorINSD_10device_ptrIdEEEEPdyS9_ddNS7_10__identityEEEvT0_T1_T2_T3_T4_T6_E12temp_storage+112];
	add.f64 	%fd273, %fd272, %fd271;
	selp.f64 	%fd274, %fd273, %fd271, %p54;
	setp.gt.u64 	%p55, %rd19, 416;
	ld.shared.f64 	%fd275, [_ZZN3cub18CUB_300001_SM_10006detail6reduce28DeviceReduceSingleTileKernelINS2_10policy_hubIdyN4cuda3std3__44plusIdEEE10Policy1000EN6thrust24THRUST_300001_SM_1000_NS6detail15normal_iteratorINSD_10device_ptrIdEEEEPdyS9_ddNS7_10__identityEEEvT0_T1_T2_T3_T4_T6_E12temp_storage+120];
	add.f64 	%fd276, %fd275, %fd274;
	selp.f64 	%fd277, %fd276, %fd274, %p55;
	setp.gt.u64 	%p56, %rd19, 448;
	ld.shared.f64 	%fd278, [_ZZN3cub18CUB_300001_SM_10006detail6reduce28DeviceReduceSingleTileKernelINS2_10policy_hubIdyN4cuda3std3__44plusIdEEE10Policy1000EN6thrust24THRUST_300001_SM_1000_NS6detail15normal_iteratorINSD_10device_ptrIdEEEEPdyS9_ddNS7_10__identityEEEvT0_T1_T2_T3_T4_T6_E12temp_storage+128];
	add.f64 	%fd279, %fd278, %fd277;
	selp.f64 	%fd280, %fd279, %fd277, %p56;
	setp.gt.u64 	%p57, %rd19, 480;
	ld.shared.f64 	%fd281, [_ZZN3cub18CUB_300001_SM_10006detail6reduce28DeviceReduceSingleTileKernelINS2_10policy_hubIdyN4cuda3std3__44plusIdEEE10Policy1000EN6thrust24THRUST_300001_SM_1000_NS6detail15normal_iteratorINSD_10device_ptrIdEEEEPdyS9_ddNS7_10__identityEEEvT0_T1_T2_T3_T4_T6_E12temp_storage+136];
	add.f64 	%fd282, %fd281, %fd280;
	selp.f64 	%fd347, %fd282, %fd280, %p57;
	bra.uni 	$L__BB11_49;
$L__BB11_28:
	mov.u32 	%r24, %tid.x;
	cvt.u64.u32 	%rd6, %r24;
	mul.wide.u32 	%rd22, %r24, 8;
	add.s64 	%rd7, %rd2, %rd22;
	ld.global.f64 	%fd43, [%rd7];
	ld.global.f64 	%fd44, [%rd7+4096];
	ld.global.f64 	%fd45, [%rd7+8192];
	ld.global.f64 	%fd46, [%rd7+12288];
	ld.global.f64 	%fd47, [%rd7+16384];
	ld.global.f64 	%fd48, [%rd7+20480];
	ld.global.f64 	%fd49, [%rd7+24576];
	add.f64 	%fd50, %fd43, %fd44;
	add.f64 	%fd51, %fd50, %fd45;
	add.f64 	%fd52, %fd51, %fd46;
	add.f64 	%fd53, %fd52, %fd47;
	add.f64 	%fd54, %fd53, %fd48;
	add.f64 	%fd346, %fd54, %fd49;
	add.s64 	%rd8, %rd19, -3584;
	setp.lt.u64 	%p3, %rd8, 3584;
	mov.b64 	%rd83, 3584;
	@%p3 bra 	$L__BB11_32;
	mov.b64 	%rd83, 3584;
$L__BB11_30:
	shl.b64 	%rd24, %rd83, 3;
	add.s64 	%rd25, %rd7, %rd24;
	ld.global.f64 	%fd55, [%rd25];
	ld.global.f64 	%fd56, [%rd25+4096];
	ld.global.f64 	%fd57, [%rd25+8192];
	ld.global.f64 	%fd58, [%rd25+12288];
	ld.global.f64 	%fd59, [%rd25+16384];
	ld.global.f64 	%fd60, [%rd25+20480];
	ld.global.f64 	%fd61, [%rd25+24576];
	add.f64 	%fd62, %fd346, %fd55;
	add.f64 	%fd63, %fd62, %fd56;
	add.f64 	%fd64, %fd63, %fd57;
	add.f64 	%fd65, %fd64, %fd58;
	add.f64 	%fd66, %fd65, %fd59;
	add.f64 	%fd67, %fd66, %fd60;
	add.f64 	%fd346, %fd67, %fd61;
	sub.s64 	%rd26, %rd19, %rd83;
	setp.lt.u64 	%p4, %rd26, 3584;
	@%p4 bra 	$L__BB11_45;
	add.s64 	%rd83, %rd83, 3584;
	setp.le.u64 	%p5, %rd83, %rd8;
	@%p5 bra 	$L__BB11_30;
$L__BB11_32:
	setp.le.u64 	%p6, %rd19, %rd83;
	cvt.u32.u64 	%r42, %rd83;
	cvt.u32.u64 	%r43, %rd19;
	sub.s32 	%r44, %r43, %r42;
	setp.ge.s32 	%p7, %r24, %r44;
	or.pred  	%p8, %p6, %p7;
	@%p8 bra 	$L__BB11_45;
	not.b32 	%r47, %r24;
	add.s32 	%r48, %r47, %r43;
	sub.s32 	%r50, %r48, %r42;
	shr.u32 	%r51, %r50, 9;
	add.s32 	%r25, %r51, 1;
	and.b32  	%r26, %r25, 15;
	setp.lt.u32 	%p9, %r50, 7680;
	mov.u32 	%r242, %r24;
	@%p9 bra 	$L__BB11_36;
	and.b32  	%r52, %r25, 16777200;
	neg.s32 	%r240, %r52;
	add.s64 	%rd27, %rd83, %rd6;
	shl.b64 	%rd28, %rd27, 3;
	add.s64 	%rd29, %rd28, %rd2;
	add.s64 	%rd84, %rd29, 32768;
	mov.u32 	%r242, %r24;
$L__BB11_35:
	.pragma "nounroll";
	ld.global.f64 	%fd69, [%rd84+-32768];
	add.f64 	%fd70, %fd346, %fd69;
	ld.global.f64 	%fd71, [%rd84+-28672];
	add.f64 	%fd72, %fd70, %fd71;
	ld.global.f64 	%fd73, [%rd84+-24576];
	add.f64 	%fd74, %fd72, %fd73;
	ld.global.f64 	%fd75, [%rd84+-20480];
	add.f64 	%fd76, %fd74, %fd75;
	ld.global.f64 	%fd77, [%rd84+-16384];
	add.f64 	%fd78, %fd76, %fd77;
	ld.global.f64 	%fd79, [%rd84+-12288];
	add.f64 	%fd80, %fd78, %fd79;
	ld.global.f64 	%fd81, [%rd84+-8192];
	add.f64 	%fd82, %fd80, %fd81;
	ld.global.f64 	%fd83, [%rd84+-4096];
	add.f64 	%fd84, %fd82, %fd83;
	ld.global.f64 	%fd85, [%rd84];
	add.f64 	%fd86, %fd84, %fd85;
	ld.global.f64 	%fd87, [%rd84+4096];
	add.f64 	%fd88, %fd86, %fd87;
	ld.global.f64 	%fd89, [%rd84+8192];
	add.f64 	%fd90, %fd88, %fd89;
	ld.global.f64 	%fd91, [%rd84+12288];
	add.f64 	%fd92, %fd90, %fd91;
	ld.global.f64 	%fd93, [%rd84+16384];
	add.f64 	%fd94, %fd92, %fd93;
	ld.global.f64 	%fd95, [%rd84+20480];
	add.f64 	%fd96, %fd94, %fd95;
	ld.global.f64 	%fd97, [%rd84+24576];
	add.f64 	%fd98, %fd96, %fd97;
	ld.global.f64 	%fd99, [%rd84+28672];
	add.f64 	%fd346, %fd98, %fd99;
	add.s32 	%r242, %r242, 8192;
	add.s32 	%r240, %r240, 16;
	add.s64 	%rd84, %rd84, 65536;
	setp.ne.s32 	%p10, %r240, 0;
	@%p10 bra 	$L__BB11_35;
$L__BB11_36:
	setp.eq.s32 	%p11, %r26, 0;
	@%p11 bra 	$L__BB11_45;
	and.b32  	%r33, %r25, 7;
	setp.lt.u32 	%p12, %r26, 8;
	@%p12 bra 	$L__BB11_39;
	cvt.u64.u32 	%rd30, %r242;
	add.s64 	%rd31, %rd83, %rd30;
	shl.b64 	%rd32, %rd31, 3;
	add.s64 	%rd33, %rd2, %rd32;
	ld.global.f64 	%fd101, [%rd33];
	add.f64 	%fd102, %fd346, %fd101;
	ld.global.f64 	%fd103, [%rd33+4096];
	add.f64 	%fd104, %fd102, %fd103;
	ld.global.f64 	%fd105, [%rd33+8192];
	add.f64 	%fd106, %fd104, %fd105;
	ld.global.f64 	%fd107, [%rd33+12288];
	add.f64 	%fd108, %fd106, %fd107;
	ld.global.f64 	%fd109, [%rd33+16384];
	add.f64 	%fd110, %fd108, %fd109;
	ld.global.f64 	%fd111, [%rd33+20480];
	add.f64 	%fd112, %fd110, %fd111;
	ld.global.f64 	%fd113, [%rd33+24576];
	add.f64 	%fd114, %fd112, %fd113;
	ld.global.f64 	%fd115, [%rd33+28672];
	add.f64 	%fd346, %fd114, %fd115;
	add.s32 	%r242, %r242, 4096;
$L__BB11_39:
	setp.eq.s32 	%p13, %r33, 0;
	@%p13 bra 	$L__BB11_45;
	and.b32  	%r36, %r25, 3;
	setp.lt.u32 	%p14, %r33, 4;
	@%p14 bra 	$L__BB11_42;
	cvt.u64.u32 	%rd34, %r242;
	add.s64 	%rd35, %rd83, %rd34;
	shl.b64 	%rd36, %rd35, 3;
	add.s64 	%rd37, %rd2, %rd36;
	ld.global.f64 	%fd117, [%rd37];
	add.f64 	%fd118, %fd346, %fd117;
	ld.global.f64 	%fd119, [%rd37+4096];
	add.f64 	%fd120, %fd118, %fd119;
	ld.global.f64 	%fd121, [%rd37+8192];
	add.f64 	%fd122, %fd120, %fd121;
	ld.global.f64 	%fd123, [%rd37+12288];
	add.f64 	%fd346, %fd122, %fd123;
	add.s32 	%r242, %r242, 2048;
$L__BB11_42:
	setp.eq.s32 	%p15, %r36, 0;
	@%p15 bra 	$L__BB11_45;
	cvt.u64.u32 	%rd38, %r242;
	add.s64 	%rd39, %rd83, %rd38;
	shl.b64 	%rd40, %rd39, 3;
	add.s64 	%rd85, %rd2, %rd40;
	neg.s32 	%r245, %r36;
$L__BB11_44:
	.pragma "nounroll";
	ld.global.f64 	%fd124, [%rd85];
	add.f64 	%fd346, %fd346, %fd124;
	add.s64 	%rd85, %rd85, 4096;
	add.s32 	%r245, %r245, 1;
	setp.ne.s32 	%p16, %r245, 0;
	@%p16 bra 	$L__BB11_44;
$L__BB11_45:
	// begin inline asm
	mov.u32 %r53, %laneid;
	// end inline asm
	mov.b64 	%rd41, %fd346;
	mov.b64 	{%r55, %r60}, %rd41;
	mov.b32 	%r61, 1;
	mov.b32 	%r102, 31;
	mov.b32 	%r103, -1;
	// begin inline asm
	shfl.sync.down.b32 %r54, %r55, %r61, %r102, %r103;
	// end inline asm
	// begin inline asm
	shfl.sync.down.b32 %r59, %r60, %r61, %r102, %r103;
	// end inline asm
	mov.b64 	%rd42, {%r54, %r59};
	mov.b64 	%fd125, %rd42;
	setp.gt.s32 	%p17, %r53, 30;
	add.f64 	%fd126, %fd346, %fd125;
	selp.f64 	%fd127, %fd346, %fd126, %p17;
	mov.b64 	%rd43, %fd127;
	mov.b64 	{%r65, %r70}, %rd43;
	mov.b32 	%r71, 2;
	// begin inline asm
	shfl.sync.down.b32 %r64, %r65, %r71, %r102, %r103;
	// end inline asm
	// begin inline asm
	shfl.sync.down.b32 %r69, %r70, %r71, %r102, %r103;
	// end inline asm
	mov.b64 	%rd44, {%r64, %r69};
	mov.b64 	%fd128, %rd44;
	setp.gt.s32 	%p18, %r53, 29;
	add.f64 	%fd129, %fd127, %fd128;
	selp.f64 	%fd130, %fd127, %fd129, %p18;
	mov.b64 	%rd45, %fd130;
	mov.b64 	{%r75, %r80}, %rd45;
	mov.b32 	%r81, 4;
	// begin inline asm
	shfl.sync.down.b32 %r74, %r75, %r81, %r102, %r103;
	// end inline asm
	// begin inline asm
	shfl.sync.down.b32 %r79, %r80, %r81, %r102, %r103;
	// end inline asm
	mov.b64 	%rd46, {%r74, %r79};
	mov.b64 	%fd131, %rd46;
	setp.gt.s32 	%p19, %r53, 27;
	add.f64 	%fd132, %fd130, %fd131;
	selp.f64 	%fd133, %fd130, %fd132, %p19;
	mov.b64 	%rd47, %fd133;
	mov.b64 	{%r85, %r90}, %rd47;
	mov.b32 	%r91, 8;
	// begin inline asm
	shfl.sync.down.b32 %r84, %r85, %r91, %r102, %r103;
	// end inline asm
	// begin inline asm
	shfl.sync.down.b32 %r89, %r90, %r91, %r102, %r103;
	// end inline asm
	mov.b64 	%rd48, {%r84, %r89};
	mov.b64 	%fd134, %rd48;
	setp.gt.s32 	%p20, %r53, 23;
	add.f64 	%fd135, %fd133, %fd134;
	selp.f64 	%fd136, %fd133, %fd135, %p20;
	mov.b64 	%rd49, %fd136;
	mov.b64 	{%r95, %r100}, %rd49;
	mov.b32 	%r101, 16;
	// begin inline asm
	shfl.sync.down.b32 %r94, %r95, %r101, %r102, %r103;
	// end inline asm
	// begin inline asm
	shfl.sync.down.b32 %r99, %r100, %r101, %r102, %r103;
	// end inline asm
	mov.b64 	%rd50, {%r94, %r99};
	mov.b64 	%fd137, %rd50;
	setp.gt.s32 	%p21, %r53, 15;
	add.f64 	%fd38, %fd136, %fd137;
	selp.f64 	%fd347, %fd136, %fd38, %p21;
	setp.ne.s32 	%p22, %r53, 0;
	@%p22 bra 	$L__BB11_47;
	shr.u32 	%r104, %r24, 2;
	and.b32  	%r105, %r104, 248;
	mov.u32 	%r106, _ZZN3cub18CUB_300001_SM_10006detail6reduce28DeviceReduceSingleTileKernelINS2_10policy_hubIdyN4cuda3std3__44plusIdEEE10Policy1000EN6thrust24THRUST_300001_SM_1000_NS6detail15normal_iteratorINSD_10device_ptrIdEEEEPdyS9_ddNS7_10__identityEEEvT0_T1_T2_T3_T4_T6_E12temp_storage;
	add.s32 	%r107, %r106, %r105;
	st.shared.f64 	[%r107+16], %fd38;
$L__BB11_47:
	bar.sync 	0;
	setp.ne.s32 	%p23, %r24, 0;
	@%p23 bra 	$L__BB11_49;
	ld.shared.f64 	%fd138, [_ZZN3cub18CUB_300001_SM_10006detail6reduce28DeviceReduceSingleTileKernelINS2_10policy_hubIdyN4cuda3std3__44plusIdEEE10Policy1000EN6thrust24THRUST_300001_SM_1000_NS6detail15normal_iteratorINSD_10device_ptrIdEEEEPdyS9_ddNS7_10__identityEEEvT0_T1_T2_T3_T4_T6_E12temp_storage+24];
	add.f64 	%fd139, %fd347, %fd138;
	ld.shared.f64 	%fd140, [_ZZN3cub18CUB_300001_SM_10006detail6reduce28DeviceReduceSingleTileKernelINS2_10policy_hubIdyN4cuda3std3__44plusIdEEE10Policy1000EN6thrust24THRUST_300001_SM_1000_NS6detail15normal_iteratorINSD_10device_ptrIdEEEEPdyS9_ddNS7_10__identityEEEvT0_T1_T2_T3_T4_T6_E12temp_storage+32];
	add.f64 	%fd141, %fd139, %fd140;
	ld.shared.f64 	%fd142, [_ZZN3cub18CUB_300001_SM_10006detail6reduce28DeviceReduceSingleTileKernelINS2_10policy_hubIdyN4cuda3std3__44plusIdEEE10Policy1000EN6thrust24THRUST_300001_SM_1000_NS6detail15normal_iteratorINSD_10device_ptrIdEEEEPdyS9_ddNS7_10__identityEEEvT0_T1_T2_T3_T4_T6_E12temp_storage+40];
	add.f64 	%fd143, %fd141, %fd142;
	ld.shared.f64 	%fd144, [_ZZN3cub18CUB_300001_SM_10006detail6reduce28DeviceReduceSingleTileKernelINS2_10policy_hubIdyN4cuda3std3__44plusIdEEE10Policy1000EN6thrust24THRUST_300001_SM_1000_NS6detail15normal_iteratorINSD_10device_ptrIdEEEEPdyS9_ddNS7_10__identityEEEvT0_T1_T2_T3_T4_T6_E12temp_storage+48];
	add.f64 	%fd145, %fd143, %fd144;
	ld.shared.f64 	%fd146, [_ZZN3cub18CUB_300001_SM_10006detail6reduce28DeviceReduceSingleTileKernelINS2_10policy_hubIdyN4cuda3std3__44plusIdEEE10Policy1000EN6thrust24THRUST_300001_SM_1000_NS6detail15normal_iteratorINSD_10device_ptrIdEEEEPdyS9_ddNS7_10__identityEEEvT0_T1_T2_T3_T4_T6_E12temp_storage+56];
	add.f64 	%fd147, %fd145, %fd146;
	ld.shared.f64 	%fd148, [_ZZN3cub18CUB_300001_SM_10006detail6reduce28DeviceReduceSingleTileKernelINS2_10policy_hubIdyN4cuda3std3__44plusIdEEE10Policy1000EN6thrust24THRUST_300001_SM_1000_NS6detail15normal_iteratorINSD_10device_ptrIdEEEEPdyS9_ddNS7_10__identityEEEvT0_T1_T2_T3_T4_T6_E12temp_storage+64];
	add.f64 	%fd149, %fd147, %fd148;
	ld.shared.f64 	%fd150, [_ZZN3cub18CUB_300001_SM_10006detail6reduce28DeviceReduceSingleTileKernelINS2_10policy_hubIdyN4cuda3std3__44plusIdEEE10Policy1000EN6thrust24THRUST_300001_SM_1000_NS6detail15normal_iteratorINSD_10device_ptrIdEEEEPdyS9_ddNS7_10__identityEEEvT0_T1_T2_T3_T4_T6_E12temp_storage+72];
	add.f64 	%fd151, %fd149, %fd150;
	ld.shared.f64 	%fd152, [_ZZN3cub18CUB_300001_SM_10006detail6reduce28DeviceReduceSingleTileKernelINS2_10policy_hubIdyN4cuda3std3__44plusIdEEE10Policy1000EN6thrust24THRUST_300001_SM_1000_NS6detail15normal_iteratorINSD_10device_ptrIdEEEEPdyS9_ddNS7_10__identityEEEvT0_T1_T2_T3_T4_T6_E12temp_storage+80];
	add.f64 	%fd153, %fd151, %fd152;
	ld.shared.f64 	%fd154, [_ZZN3cub18CUB_300001_SM_10006detail6reduce28DeviceReduceSingleTileKernelINS2_10policy_hubIdyN4cuda3std3__44plusIdEEE10Policy1000EN6thrust24THRUST_300001_SM_1000_NS6detail15normal_iteratorINSD_10device_ptrIdEEEEPdyS9_ddNS7_10__identityEEEvT0_T1_T2_T3_T4_T6_E12temp_storage+88];
	add.f64 	%fd155, %fd153, %fd154;
	ld.shared.f64 	%fd156, [_ZZN3cub18CUB_300001_SM_10006detail6reduce28DeviceReduceSingleTileKernelINS2_10policy_hubIdyN4cuda3std3__44plusIdEEE10Policy1000EN6thrust24THRUST_300001_SM_1000_NS6detail15normal_iteratorINSD_10device_ptrIdEEEEPdyS9_ddNS7_10__identityEEEvT0_T1_T2_T3_T4_T6_E12temp_storage+96];
	add.f64 	%fd157, %fd155, %fd156;
	ld.shared.f64 	%fd158, [_ZZN3cub18CUB_300001_SM_10006detail6reduce28DeviceReduceSingleTileKernelINS2_10policy_hubIdyN4cuda3std3__44plusIdEEE10Policy1000EN6thrust24THRUST_300001_SM_1000_NS6detail15normal_iteratorINSD_10device_ptrIdEEEEPdyS9_ddNS7_10__identityEEEvT0_T1_T2_T3_T4_T6_E12temp_storage+104];
	add.f64 	%fd159, %fd157, %fd158;
	ld.shared.f64 	%fd160, [_ZZN3cub18CUB_300001_SM_10006detail6reduce28DeviceReduceSingleTileKernelINS2_10policy_hubIdyN4cuda3std3__44plusIdEEE10Policy1000EN6thrust24THRUST_300001_SM_1000_NS6detail15normal_iteratorINSD_10device_ptrIdEEEEPdyS9_ddNS7_10__identityEEEvT0_T1_T2_T3_T4_T6_E12temp_storage+112];
	add.f64 	%fd161, %fd159, %fd160;
	ld.shared.f64 	%fd162, [_ZZN3cub18CUB_300001_SM_10006detail6reduce28DeviceReduceSingleTileKernelINS2_10policy_hubIdyN4cuda3std3__44plusIdEEE10Policy1000EN6thrust24THRUST_300001_SM_1000_NS6detail15normal_iteratorINSD_10device_ptrIdEEEEPdyS9_ddNS7_10__identityEEEvT0_T1_T2_T3_T4_T6_E12temp_storage+120];
	add.f64 	%fd163, %fd161, %fd162;
	ld.shared.f64 	%fd164, [_ZZN3cub18CUB_300001_SM_10006detail6reduce28DeviceReduceSingleTileKernelINS2_10policy_hubIdyN4cuda3std3__44plusIdEEE10Policy1000EN6thrust24THRUST_300001_SM_1000_NS6detail15normal_iteratorINSD_10device_ptrIdEEEEPdyS9_ddNS7_10__identityEEEvT0_T1_T2_T3_T4_T6_E12temp_storage+128];
	add.f64 	%fd165, %fd163, %fd164;
	ld.shared.f64 	%fd166, [_ZZN3cub18CUB_300001_SM_10006detail6reduce28DeviceReduceSingleTileKernelINS2_10policy_hubIdyN4cuda3std3__44plusIdEEE10Policy1000EN6thrust24THRUST_300001_SM_1000_NS6detail15normal_iteratorINSD_10device_ptrIdEEEEPdyS9_ddNS7_10__identityEEEvT0_T1_T2_T3_T4_T6_E12temp_storage+136];
	add.f64 	%fd347, %fd165, %fd166;
$L__BB11_49:
	mov.u32 	%r230, %tid.x;
	setp.ne.s32 	%p65, %r230, 0;
	@%p65 bra 	$L__BB11_51;
	add.f64 	%fd325, %fd42, %fd347;
	st.global.f64 	[%rd1], %fd325;
$L__BB11_51:
	ret;

}
	// .globl	_ZN3cub18CUB_300001_SM_10006detail6reduce18DeviceReduceKernelINS2_10policy_hubIdyN4cuda3std3__44plusIdEEE10Policy1000EN6thrust24THRUST_300001_SM_1000_NS6detail15normal_iteratorINSD_10device_ptrIdEEEEyS9_dNS7_10__identityEEEvT0_PT3_T1_NS0_13GridEvenShareISN_EET2_T4_
.visible .entry _ZN3cub18CUB_300001_SM_10006detail6reduce18DeviceReduceKernelINS2_10policy_hubIdyN4cuda3std3__44plusIdEEE10Policy1000EN6thrust24THRUST_300001_SM_1000_NS6detail15normal_iteratorINSD_10device_ptrIdEEEEyS9_dNS7_10__identityEEEvT0_PT3_T1_NS0_13GridEvenShareISN_EET2_T4_(
	.param .align 8 .b8 _ZN3cub18CUB_300001_SM_10006detail6reduce18DeviceReduceKernelINS2_10policy_hubIdyN4cuda3std3__44plusIdEEE10Policy1000EN6thrust24THRUST_300001_SM_1000_NS6detail15normal_iteratorINSD_10device_ptrIdEEEEyS9_dNS7_10__identityEEEvT0_PT3_T1_NS0_13GridEvenShareISN_EET2_T4__param_0[8],
	.param .u64 .ptr .align 1 _ZN3cub18CUB_300001_SM_10006detail6reduce18DeviceReduceKernelINS2_10policy_hubIdyN4cuda3std3__44plusIdEEE10Policy1000EN6thrust24THRUST_300001_SM_1000_NS6detail15normal_iteratorINSD_10device_ptrIdEEEEyS9_dNS7_10__identityEEEvT0_PT3_T1_NS0_13GridEvenShareISN_EET2_T4__param_1,
	.param .u64 _ZN3cub18CUB_300001_SM_10006detail6reduce18DeviceReduceKernelINS2_10policy_hubIdyN4cuda3std3__44plusIdEEE10Policy1000EN6thrust24THRUST_300001_SM_1000_NS6detail15normal_iteratorINSD_10device_ptrIdEEEEyS9_dNS7_10__identityEEEvT0_PT3_T1_NS0_13GridEvenShareISN_EET2_T4__param_2,
	.param .align 8 .b8 _ZN3cub18CUB_300001_SM_10006detail6reduce18DeviceReduceKernelINS2_10policy_hubIdyN4cuda3std3__44plusIdEEE10Policy1000EN6thrust24THRUST_300001_SM_1000_NS6detail15normal_iteratorINSD_10device_ptrIdEEEEyS9_dNS7_10__identityEEEvT0_PT3_T1_NS0_13GridEvenShareISN_EET2_T4__param_3[72],
	.param .align 1 .b8 _ZN3cub18CUB_300001_SM_10006detail6reduce18DeviceReduceKernelINS2_10policy_hubIdyN4cuda3std3__44plusIdEEE10Policy1000EN6thrust24THRUST_300001_SM_1000_NS6detail15normal_iteratorINSD_10device_ptrIdEEEEyS9_dNS7_10__identityEEEvT0_PT3_T1_NS0_13GridEvenShareISN_EET2_T4__param_4[1],
	.param .align 1 .b8 _ZN3cub18CUB_300001_SM_10006detail6reduce18DeviceReduceKernelINS2_10policy_hubIdyN4cuda3std3__44plusIdEEE10Policy1000EN6thrust24THRUST_300001_SM_1000_NS6detail15normal_iteratorINSD_10device_ptrIdEEEEyS9_dNS7_10__identityEEEvT0_PT3_T1_NS0_13GridEvenShareISN_EET2_T4__param_5[1]
)
.maxntid 512
{
	.reg .pred 	%p<65>;
	.reg .b16 	%rs<4>;
	.reg .b32 	%r<280>;
	.reg .b64 	%rd<107>;
	.reg .b64 	%fd<344>;
	// demoted variable
	.shared .align 8 .b8 _ZZN3cub18CUB_300001_SM_10006detail6reduce18DeviceReduceKernelINS2_10policy_hubIdyN4cuda3std3__44plusIdEEE10Policy1000EN6thrust24THRUST_300001_SM_1000_NS6detail15normal_iteratorINSD_10device_ptrIdEEEEyS9_dNS7_10__identityEEEvT0_PT3_T1_NS0_13GridEvenShareISN_EET2_T4_E12temp_storage[152];
	ld.param.u64 	%rd1, [_ZN3cub18CUB_300001_SM_10006detail6reduce18DeviceReduceKernelINS2_10policy_hubIdyN4cuda3std3__44plusIdEEE10Policy1000EN6thrust24THRUST_300001_SM_1000_NS6detail15normal_iteratorINSD_10device_ptrIdEEEEyS9_dNS7_10__identityEEEvT0_PT3_T1_NS0_13GridEvenShareISN_EET2_T4__param_3+32];
	ld.param.u32 	%r1, [_ZN3cub18CUB_300001_SM_10006detail6reduce18DeviceReduceKernelINS2_10policy_hubIdyN4cuda3std3__44plusIdEEE10Policy1000EN6thrust24THRUST_300001_SM_1000_NS6detail15normal_iteratorINSD_10device_ptrIdEEEEyS9_dNS7_10__identityEEEvT0_PT3_T1_NS0_13GridEvenShareISN_EET2_T4__param_3+40];
	ld.param.u64 	%rd26, [_ZN3cub18CUB_300001_SM_10006detail6reduce18DeviceReduceKernelINS2_10policy_hubIdyN4cuda3std3__44plusIdEEE10Policy1000EN6thrust24THRUST_300001_SM_1000_NS6detail15normal_iteratorINSD_10device_ptrIdEEEEyS9_dNS7_10__identityEEEvT0_PT3_T1_NS0_13GridEvenShareISN_EET2_T4__param_0];
	cvta.to.global.u64 	%rd2, %rd26;
	mov.u32 	%r2, %ctaid.x;
	mul.lo.s32 	%r50, %r1, 3584;
	cvt.s64.s32 	%rd3, %r50;
	mul.lo.s32 	%r51, %r2, 3584;
	cvt.u64.u32 	%rd4, %r51;
	sub.s64 	%rd5, %rd1, %rd4;
	setp.gt.u64 	%p1, %rd5, 3583;
	@%p1 bra 	$L__BB12_25;
	cvt.u32.u64 	%r136, %rd4;
	cvt.u32.u64 	%r3, %rd1;
	sub.s32 	%r4, %r3, %r136;
	mov.u32 	%r5, %tid.x;
	setp.ge.s32 	%p23, %r5, %r4;
	mov.f64 	%fd332, 0d0000000000000000;
	mov.u32 	%r267, %r5;
	@%p23 bra 	$L__BB12_3;
	add.s32 	%r138, %r136, %r5;
	mul.wide.u32 	%rd60, %r138, 8;
	add.s64 	%rd61, %rd2, %rd60;
	ld.global.f64 	%fd332, [%rd61];
	add.s32 	%r267, %r5, 512;
$L__BB12_3:
	setp.ge.s32 	%p24, %r267, %r4;
	@%p24 bra 	$L__BB12_16;
	not.b32 	%r140, %r267;
	add.s32 	%r141, %r140, %r3;
	sub.s32 	%r142, %r141, %r136;
	shr.u32 	%r143, %r142, 9;
	add.s32 	%r8, %r143, 1;
	and.b32  	%r9, %r8, 15;
	setp.lt.u32 	%p25, %r142, 7680;
	@%p25 bra 	$L__BB12_7;
	and.b32  	%r144, %r8, 16777200;
	neg.s32 	%r265, %r144;
	mul.wide.u32 	%rd62, %r2, 28672;
	mul.wide.u32 	%rd63, %r267, 8;
	add.s64 	%rd64, %rd62, %rd63;
	add.s64 	%rd65, %rd64, %rd2;
	add.s64 	%rd101, %rd65, 32768;
$L__BB12_6:
	.pragma "nounroll";
	ld.global.f64 	%fd167, [%rd101+-32768];
	add.f64 	%fd168, %fd332, %fd167;
	ld.global.f64 	%fd169, [%rd101+-28672];
	add.f64 	%fd170, %fd168, %fd169;
	ld.global.f64 	%fd171, [%rd101+-24576];
	add.f64 	%fd172, %fd170, %fd171;
	ld.global.f64 	%fd173, [%rd101+-20480];
	add.f64 	%fd174, %fd172, %fd173;
	ld.global.f64 	%fd175, [%rd101+-16384];
	add.f64 	%fd176, %fd174, %fd175;
	ld.global.f64 	%fd177, [%rd101+-12288];
	add.f64 	%fd178, %fd176, %fd177;
	ld.global.f64 	%fd179, [%rd101+-8192];
	add.f64 	%fd180, %fd178, %fd179;
	ld.global.f64 	%fd181, [%rd101+-4096];
	add.f64 	%fd182, %fd180, %fd181;
	ld.global.f64 	%fd183, [%rd101];
	add.f64 	%fd184, %fd182, %fd183;
	ld.global.f64 	%fd185, [%rd101+4096];
	add.f64 	%fd186, %fd184, %fd185;
	ld.global.f64 	%fd187, [%rd101+8192];
	add.f64 	%fd188, %fd186, %fd187;
	ld.global.f64 	%fd189, [%rd101+12288];
	add.f64 	%fd190, %fd188, %fd189;
	ld.global.f64 	%fd191, [%rd101+16384];
	add.f64 	%fd192, %fd190, %fd191;
	ld.global.f64 	%fd193, [%rd101+20480];
	add.f64 	%fd194, %fd192, %fd193;
	ld.global.f64 	%fd195, [%rd101+24576];
	add.f64 	%fd196, %fd194, %fd195;
	ld.global.f64 	%fd197, [%rd101+28672];
	add.f64 	%fd332, %fd196, %fd197;
	add.s32 	%r267, %r267, 8192;
	add.s32 	%r265, %r265, 16;
	add.s64 	%rd101, %rd101, 65536;
	setp.ne.s32 	%p26, %r265, 0;
	@%p26 bra 	$L__BB12_6;
$L__BB12_7:
	setp.eq.s32 	%p27, %r9, 0;
	@%p27 bra 	$L__BB12_16;
	and.b32  	%r16, %r8, 7;
	setp.lt.u32 	%p28, %r9, 8;
	@%p28 bra 	$L__BB12_10;
	cvt.s64.s32 	%rd66, %r267;
	add.s64 	%rd67, %rd66, %rd4;
	shl.b64 	%rd68, %rd67, 3;
	add.s64 	%rd69, %rd2, %rd68;
	ld.global.f64 	%fd199, [%rd69];
	add.f64 	%fd200, %fd332, %fd199;
	ld.global.f64 	%fd201, [%rd69+4096];
	add.f64 	%fd202, %fd200, %fd201;
	ld.global.f64 	%fd203, [%rd69+8192];
	add.f64 	%fd204, %fd202, %fd203;
	ld.global.f64 	%fd205, [%rd69+12288];
	add.f64 	%fd206, %fd204, %fd205;
	ld.global.f64 	%fd207, [%rd69+16384];
	add.f64 	%fd208, %fd206, %fd207;
	ld.global.f64 	%fd209, [%rd69+20480];
	add.f64 	%fd210, %fd208, %fd209;
	ld.global.f64 	%fd211, [%rd69+24576];
	add.f64 	%fd212, %fd210, %fd211;
	ld.global.f64 	%fd213, [%rd69+28672];
	add.f64 	%fd332, %fd212, %fd213;
	add.s32 	%r267, %r267, 4096;
$L__BB12_10:
	setp.eq.s32 	%p29, %r16, 0;
	@%p29 bra 	$L__BB12_16;
	and.b32  	%r19, %r8, 3;
	setp.lt.u32 	%p30, %r16, 4;
	@%p30 bra 	$L__BB12_13;
	cvt.s64.s32 	%rd70, %r267;
	add.s64 	%rd71, %rd70, %rd4;
	shl.b64 	%rd72, %rd71, 3;
	add.s64 	%rd73, %rd2, %rd72;
	ld.global.f64 	%fd215, [%rd73];
	add.f64 	%fd216, %fd332, %fd215;
	ld.global.f64 	%fd217, [%rd73+4096];
	add.f64 	%fd218, %fd216, %fd217;
	ld.global.f64 	%fd219, [%rd73+8192];
	add.f64 	%fd220, %fd218, %fd219;
	ld.global.f64 	%fd221, [%rd73+12288];
	add.f64 	%fd332, %fd220, %fd221;
	add.s32 	%r267, %r267, 2048;
$L__BB12_13:
	setp.eq.s32 	%p31, %r19, 0;
	@%p31 bra 	$L__BB12_16;
	mul.wide.u32 	%rd74, %r2, 28672;
	add.s64 	%rd9, %rd2, %rd74;
	neg.s32 	%r270, %r19;
$L__BB12_15:
	.pragma "nounroll";
	mul.wide.s32 	%rd75, %r267, 8;
	add.s64 	%rd76, %rd9, %rd75;
	ld.global.f64 	%fd222, [%rd76];
	add.f64 	%fd332, %fd332, %fd222;
	add.s32 	%r267, %r267, 512;
	add.s32 	%r270, %r270, 1;
	setp.ne.s32 	%p32, %r270, 0;
	@%p32 bra 	$L__BB12_15;
$L__BB12_16:
	setp.lt.s32 	%p33, %r4, 512;
	@%p33 bra 	$L__BB12_21;
	// begin inline asm
	mov.u32 %r208, %laneid;
	// end inline asm
	mov.b64 	%rd87, %fd332;
	mov.b64 	{%r210, %r215}, %rd87;
	mov.b32 	%r216, 1;
	mov.b32 	%r257, 31;
	mov.b32 	%r258, -1;
	// begin inline asm
	shfl.sync.down.b32 %r209, %r210, %r216, %r257, %r258;
	// end inline asm
	// begin inline asm
	shfl.sync.down.b32 %r214, %r215, %r216, %r257, %r258;
	// end inline asm
	mov.b64 	%rd88, {%r209, %r214};
	mov.b64 	%fd281, %rd88;
	setp.gt.s32 	%p57, %r208, 30;
	add.f64 	%fd282, %fd332, %fd281;
	selp.f64 	%fd283, %fd332, %fd282, %p57;
	mov.b64 	%rd89, %fd283;
	mov.b64 	{%r220, %r225}, %rd89;
	mov.b32 	%r226, 2;
	// begin inline asm
	shfl.sync.down.b32 %r219, %r220, %r226, %r257, %r258;
	// end inline asm
	// begin inline asm
	shfl.sync.down.b32 %r224, %r225, %r226, %r257, %r258;
	// end inline asm
	mov.b64 	%rd90, {%r219, %r224};
	mov.b64 	%fd284, %rd90;
	setp.gt.s32 	%p58, %r208, 29;
	add.f64 	%fd285, %fd283, %fd284;
	selp.f64 	%fd286, %fd283, %fd285, %p58;
	mov.b64 	%rd91, %fd286;
	mov.b64 	{%r230, %r235}, %rd91;
	mov.b32 	%r236, 4;
	// begin inline asm
	shfl.sync.down.b32 %r229, %r230, %r236, %r257, %r258;
	// end inline asm
	// begin inline asm
	shfl.sync.down.b32 %r234, %r235, %r236, %r257, %r258;
	// end inline asm
	mov.b64 	%rd92, {%r229, %r234};
	mov.b64 	%fd287, %rd92;
	setp.gt.s32 	%p59, %r208, 27;
	add.f64 	%fd288, %fd286, %fd287;
	selp.f64 	%fd289, %fd286, %fd288, %p59;
	mov.b64 	%rd93, %fd289;
	mov.b64 	{%r240, %r245}, %rd93;
	mov.b32 	%r246, 8;
	// begin inline asm
	shfl.sync.down.b32 %r239, %r240, %r246, %r257, %r258;
	// end inline asm
	// begin inline asm
	shfl.sync.down.b32 %r244, %r245, %r246, %r257, %r258;
	// end inline asm
	mov.b64 	%rd94, {%r239, %r244};
	mov.b64 	%fd290, %rd94;
	setp.gt.s32 	%p60, %r208, 23;
	add.f64 	%fd291, %fd289, %fd290;
	selp.f64 	%fd292, %fd289, %fd291, %p60;
	mov.b64 	%rd95, %fd292;
	mov.b64 	{%r250, %r255}, %rd95;
	mov.b32 	%r256, 16;
	// begin inline asm
	shfl.sync.down.b32 %r249, %r250, %r256, %r257, %r258;
	// end inline asm
	// begin inline asm
	shfl.sync.down.b32 %r254, %r255, %r256, %r257, %r258;
	// end inline asm
	mov.b64 	%rd96, {%r249, %r254};
	mov.b64 	%fd293, %rd96;
	setp.gt.s32 	%p61, %r208, 15;
	add.f64 	%fd16, %fd292, %fd293;
	selp.f64 	%fd343, %fd292, %fd16, %p61;
	setp.ne.s32 	%p62, %r208, 0;
	@%p62 bra 	$L__BB12_19;
	shr.u32 	%r259, %r5, 2;
	and.b32  	%r260, %r259, 248;
	mov.u32 	%r261, _ZZN3cub18CUB_300001_SM_10006detail6reduce18DeviceReduceKernelINS2_10policy_hubIdyN4cuda3std3__44plusIdEEE10Policy1000EN6thrust24THRUST_300001_SM_1000_NS6detail15normal_iteratorINSD_10device_ptrIdEEEEyS9_dNS7_10__identityEEEvT0_PT3_T1_NS0_13GridEvenShareISN_EET2_T4_E12temp_storage;
	add.s32 	%r262, %r261, %r260;
	st.shared.f64 	[%r262+16], %fd16;
$L__BB12_19:
	bar.sync 	0;
	setp.ne.s32 	%p63, %r5, 0;
	@%p63 bra 	$L__BB12_46;
	ld.shared.f64 	%fd294, [_ZZN3cub18CUB_300001_SM_10006detail6reduce18DeviceReduceKernelINS2_10policy_hubIdyN4cuda3std3__44plusIdEEE10Policy1000EN6thrust24THRUST_300001_SM_1000_NS6detail15normal_iteratorINSD_10device_ptrIdEEEEyS9_dNS7_10__identityEEEvT0_PT3_T1_NS0_13GridEvenShareISN_EET2_T4_E12temp_storage+24];
	add.f64 	%fd295, %fd343, %fd294;
	ld.shared.f64 	%fd296, [_ZZN3cub18CUB_300001_SM_10006detail6reduce18DeviceReduceKernelINS2_10policy_hubIdyN4cuda3std3__44plusIdEEE10Policy1000EN6thrust24THRUST_300001_SM_1000_NS6detail15normal_iteratorINSD_10device_ptrIdEEEEyS9_dNS7_10__identityEEEvT0_PT3_T1_NS0_13GridEvenShareISN_EET2_T4_E12temp_storage+32];
	add.f64 	%fd297, %fd295, %fd296;
	ld.shared.f64 	%fd298, [_ZZN3cub18CUB_300001_SM_10006detail6reduce18DeviceReduceKernelINS2_10policy_hubIdyN4cuda3std3__44plusIdEEE10Policy1000EN6thrust24THRUST_300001_SM_1000_NS6detail15normal_iteratorINSD_10device_ptrIdEEEEyS9_dNS7_10__identityEEEvT0_PT3_T1_NS0_13GridEvenShareISN_EET2_T4_E12temp_storage+40];
	add.f64 	%fd299, %fd297, %fd298;
	ld.shared.f64 	%fd300, [_ZZN3cub18CUB_300001_SM_10006detail6reduce18DeviceReduceKernelINS2_10policy_hubIdyN4cuda3std3__44plusIdEEE10Policy1000EN6thrust24THRUST_300001_SM_1000_NS6detail15normal_iteratorINSD_10device_ptrIdEEEEyS9_dNS7_10__identityEEEvT0_PT3_T1_NS0_13GridEvenShareISN_EET2_T4_E12temp_storage+48];
	add.f64 	%fd301, %fd299, %fd300;
	ld.shared.f64 	%fd302, [_ZZN3cub18CUB_300001_SM_10006detail6reduce18DeviceReduceKernelINS2_10policy_hubIdyN4cuda3std3__44plusIdEEE10Policy1000EN6thrust24THRUST_300001_SM_1000_NS6detail15normal_iteratorINSD_10device_ptrIdEEEEyS9_dNS7_10__identityEEEvT0_PT3_T1_NS0_13GridEvenShareISN_EET2_T4_E12temp_storage+56];
	add.f64 	%fd303, %fd301, %fd302;
	ld.shared.f64 	%fd304, [_ZZN3cub18CUB_300001_SM_10006detail6reduce18DeviceReduceKernelINS2_10policy_hubIdyN4cuda3std3__44plusIdEEE10Policy1000EN6thrust24THRUST_300001_SM_1000_NS6detail15normal_iteratorINSD_10device_ptrIdEEEEyS9_dNS7_10__identityEEEvT0_PT3_T1_NS0_13GridEvenShareISN_EET2_T4_E12temp_storage+64];
	add.f64 	%fd305, %fd303, %fd304;
	ld.shared.f64 	%fd306, [_ZZN3cub18CUB_300001_SM_10006detail6reduce18DeviceReduceKernelINS2_10policy_hubIdyN4cuda3std3__44plusIdEEE10Policy1000EN6thrust24THRUST_300001_SM_1000_NS6detail15normal_iteratorINSD_10device_ptrIdEEEEyS9_dNS7_10__identityEEEvT0_PT3_T1_NS0_13GridEvenShareISN_EET2_T4_E12temp_storage+72];
	add.f64 	%fd307, %fd305, %fd306;
	ld.shared.f64 	%fd308, [_ZZN3cub18CUB_300001_SM_10006detail6reduce18DeviceReduceKernelINS2_10policy_hubIdyN4cuda3std3__44plusIdEEE10Policy1000EN6thrust24THRUST_300001_SM_1000_NS6detail15normal_iteratorINSD_10device_ptrIdEEEEyS9_dNS7_10__identityEEEvT0_PT3_T1_NS0_13GridEvenShareISN_EET2_T4_E12temp_storage+80];
	add.f64 	%fd309, %fd307, %fd308;
	ld.shared.f64 	%fd310, [_ZZN3cub18CUB_300001_SM_10006detail6reduce18DeviceReduceKernelINS2_10policy_hubIdyN4cuda3std3__44plusIdEEE10Policy1000EN6thrust24THRUST_300001_SM_1000_NS6detail15normal_iteratorINSD_10device_ptrIdEEEEyS9_dNS7_10__identityEEEvT0_PT3_T1_NS0_13GridEvenShareISN_EET2_T4_E12temp_storage+88];
	add.f64 	%fd311, %fd309, %fd310;
	ld.shared.f64 	%fd312, [_ZZN3cub18CUB_300001_SM_10006detail6reduce18DeviceReduceKernelINS2_10policy_hubIdyN4cuda3std3__44plusIdEEE10Policy1000EN6thrust24THRUST_300001_SM_1000_NS6detail15normal_iteratorINSD_10device_ptrIdEEEEyS9_dNS7_10__identityEEEvT0_PT3_T1_NS0_13GridEvenShareISN_EET2_T4_E12temp_storage+96];
	add.f64 	%fd313, %fd311, %fd312;
	ld.shared.f64 	%fd314, [_ZZN3cub18CUB_300001_SM_10006detail6reduce18DeviceReduceKernelINS2_10policy_hubIdyN4cuda3std3__44plusIdEEE10Policy1000EN6thrust24THRUST_300001_SM_1000_NS6detail15normal_iteratorINSD_10device_ptrIdEEEEyS9_dNS7_10__identityEEEvT0_PT3_T1_NS0_13GridEvenShareISN_EET2_T4_E12temp_storage+104];
	add.f64 	%fd315, %fd313, %fd314;
	ld.shared.f64 	%fd316, [_ZZN3cub18CUB_300001_SM_10006detail6reduce18DeviceReduceKernelINS2_10policy_hubIdyN4cuda3std3__44plusIdEEE10Policy1000EN6thrust24THRUST_300001_SM_1000_NS6detail15normal_iteratorINSD_10device_ptrIdEEEEyS9_dNS7_10__identityEEEvT0_PT3_T1_NS0_13GridEvenShareISN_EET2_T4_E12temp_storage+112];
	add.f64 	%fd317, %fd315, %fd316;
	ld.shared.f64 	%fd318, [_ZZN3cub18CUB_300001_SM_10006detail6reduce18DeviceReduceKernelINS2_10policy_hubIdyN4cuda3std3__44plusIdEEE10Policy1000EN6thrust24THRUST_300001_SM_1000_NS6detail15normal_iteratorINSD_10device_ptrIdEEEEyS9_dNS7_10__identityEEEvT0_PT3_T1_NS0_13GridEvenShareISN_EET2_T4_E12temp_storage+120];
	add.f64 	%fd319, %fd317, %fd318;
	ld.shared.f64 	%fd320, [_ZZN3cub18CUB_300001_SM_10006detail6reduce18DeviceReduceKernelINS2_10policy_hubIdyN4cuda3std3__44plusIdEEE10Policy1000EN6thrust24THRUST_300001_SM_1000_NS6detail15normal_iteratorINSD_10device_ptrIdEEEEyS9_dNS7_10__identityEEEvT0_PT3_T1_NS0_13GridEvenShareISN_EET2_T4_E12temp_storage+128];
	add.f64 	%fd321, %fd319, %fd320;
	ld.shared.f64 	%fd322, [_ZZN3cub18CUB_300001_SM_10006detail6reduce18DeviceReduceKernelINS2_10policy_hubIdyN4cuda3std3__44plusIdEEE10Policy1000EN6thrust24THRUST_300001_SM_1000_NS6detail15normal_iteratorINSD_10device_ptrIdEEEEyS9_dNS7_10__identityEEEvT0_PT3_T1_NS0_13GridEvenShareISN_EET2_T4_E12temp_storage+136];
	add.f64 	%fd343, %fd321, %fd322;
	bra.uni 	$L__BB12_46;
$L__BB12_21:
	// begin inline asm
	mov.u32 %r145, %laneid;
	// end inline asm
	and.b32  	%r196, %r5, 992;
	add.s32 	%r197, %r196, 32;
	setp.gt.s32 	%p34, %r197, %r4;
	not.b32 	%r198, %r196;
	add.s32 	%r199, %r4, %r198;
	selp.b32 	%r194, %r199, 31, %p34;
	mov.b64 	%rd77, %fd332;
	mov.b64 	{%r147, %r152}, %rd77;
	mov.b32 	%r153, 1;
	mov.b32 	%r195, -1;
	// begin inline asm
	shfl.sync.down.b32 %r146, %r147, %r153, %r194, %r195;
	// end inline asm
	// begin inline asm
	shfl.sync.down.b32 %r151, %r152, %r153, %r194, %r195;
	// end inline asm
	mov.b64 	%rd78, {%r146, %r151};
	mov.b64 	%fd223, %rd78;
	setp.lt.s32 	%p35, %r145, %r194;
	add.f64 	%fd224, %fd332, %fd223;
	selp.f64 	%fd225, %fd224, %fd332, %p35;
	mov.b64 	%rd79, %fd225;
	mov.b64 	{%r157, %r162}, %rd79;
	mov.b32 	%r163, 2;
	// begin inline asm
	shfl.sync.down.b32 %r156, %r157, %r163, %r194, %r195;
	// end inline asm
	// begin inline asm
	shfl.sync.down.b32 %r161, %r162, %r163, %r194, %r195;
	// end inline asm
	mov.b64 	%rd80, {%r156, %r161};
	mov.b64 	%fd226, %rd80;
	add.s32 	%r200, %r145, 2;
	setp.gt.s32 	%p36, %r200, %r194;
	add.f64 	%fd227, %fd225, %fd226;
	selp.f64 	%fd228, %fd225, %fd227, %p36;
	mov.b64 	%rd81, %fd228;
	mov.b64 	{%r167, %r172}, %rd81;
	mov.b32 	%r173, 4;
	// begin inline asm
	shfl.sync.down.b32 %r166, %r167, %r173, %r194, %r195;
	// end inline asm
	// begin inline asm
	shfl.sync.down.b32 %r171, %r172, %r173, %r194, %r195;
	// end inline asm
	mov.b64 	%rd82, {%r166, %r171};
	mov.b64 	%fd229, %rd82;
	add.s32 	%r201, %r145, 4;
	setp.gt.s32 	%p37, %r201, %r194;
	add.f64 	%fd230, %fd228, %fd229;
	selp.f64 	%fd231, %fd228, %fd230, %p37;
	mov.b64 	%rd83, %fd231;
	mov.b64 	{%r177, %r182}, %rd83;
	mov.b32 	%r183, 8;
	// begin inline asm
	shfl.sync.down.b32 %r176, %r177, %r183, %r194, %r195;
	// end inline asm
	// begin inline asm
	shfl.sync.down.b32 %r181, %r182, %r183, %r194, %r195;
	// end inline asm
	mov.b64 	%rd84, {%r176, %r181};
	mov.b64 	%fd232, %rd84;
	add.s32 	%r202, %r145, 8;
	setp.gt.s32 	%p38, %r202, %r194;
	add.f64 	%fd233, %fd231, %fd232;
	selp.f64 	%fd234, %fd231, %fd233, %p38;
	mov.b64 	%rd85, %fd234;
	mov.b64 	{%r187, %r192}, %rd85;
	mov.b32 	%r193, 16;
	// begin inline asm
	shfl.sync.down.b32 %r186, %r187, %r193, %r194, %r195;
	// end inline asm
	// begin inline asm
	shfl.sync.down.b32 %r191, %r192, %r193, %r194, %r195;
	// end inline asm
	mov.b64 	%rd86, {%r186, %r191};
	mov.b64 	%fd235, %rd86;
	add.s32 	%r203, %r145, 16;
	setp.gt.s32 	%p39, %r203, %r194;
	add.f64 	%fd236, %fd234, %fd235;
	selp.f64 	%fd343, %fd234, %fd236, %p39;
	setp.ne.s32 	%p40, %r145, 0;
	@%p40 bra 	$L__BB12_23;
	shr.u32 	%r204, %r5, 2;
	and.b32  	%r205, %r204, 248;
	mov.u32 	%r206, _ZZN3cub18CUB_300001_SM_10006detail6reduce18DeviceReduceKernelINS2_10policy_hubIdyN4cuda3std3__44plusIdEEE10Policy1000EN6thrust24THRUST_300001_SM_1000_NS6detail15normal_iteratorINSD_10device_ptrIdEEEEyS9_dNS7_10__identityEEEvT0_PT3_T1_NS0_13GridEvenShareISN_EET2_T4_E12temp_storage;
	add.s32 	%r207, %r206, %r205;
	st.shared.f64 	[%r207+16], %fd343;
$L__BB12_23:
	bar.sync 	0;
	setp.ne.s32 	%p41, %r5, 0;
	@%p41 bra 	$L__BB12_46;
	setp.gt.s32 	%p42, %r4, 32;
	ld.shared.f64 	%fd237, [_ZZN3cub18CUB_300001_SM_10006detail6reduce18DeviceReduceKernelINS2_10policy_hubIdyN4cuda3std3__44plusIdEEE10Policy1000EN6thrust24THRUST_300001_SM_1000_NS6detail15normal_iteratorINSD_10device_ptrIdEEEEyS9_dNS7_10__identityEEEvT0_PT3_T1_NS0_13GridEvenShareISN_EET2_T4_E12temp_storage+24];
	add.f64 	%fd238, %fd343, %fd237;
	selp.f64 	%fd239, %fd238, %fd343, %p42;
	setp.gt.s32 	%p43, %r4, 64;
	ld.shared.f64 	%fd240, [_ZZN3cub18CUB_300001_SM_10006detail6reduce18DeviceReduceKernelINS2_10policy_hubIdyN4cuda3std3__44plusIdEEE10Policy1000EN6thrust24THRUST_300001_SM_1000_NS6detail15normal_iteratorINSD_10device_ptrIdEEEEyS9_dNS7_10__identityEEEvT0_PT3_T1_NS0_13GridEvenShareISN_EET2_T4_E12temp_storage+32];
	add.f64 	%fd241, %fd240, %fd239;
	selp.f64 	%fd242, %fd241, %fd239, %p43;
	setp.gt.s32 	%p44, %r4, 96;
	ld.shared.f64 	%fd243, [_ZZN3cub18CUB_300001_SM_10006detail6reduce18DeviceReduceKernelINS2_10policy_hubIdyN4cuda3std3__44plusIdEEE10Policy1000EN6thrust24THRUST_300001_SM_1000_NS6detail15normal_iteratorINSD_10device_ptrIdEEEEyS9_dNS7_10__identityEEEvT0_PT3_T1_NS0_13GridEvenShareISN_EET2_T4_E12temp_storage+40];
	add.f64 	%fd244, %fd243, %fd242;
	selp.f64 	%fd245, %fd244, %fd242, %p44;
	setp.gt.s32 	%p45, %r4, 128;
	ld.shared.f64 	%fd246, [_ZZN3cub18CUB_300001_SM_10006detail6reduce18DeviceReduceKernelINS2_10policy_hubIdyN4cuda3std3__44plusIdEEE10Policy1000EN6thrust24THRUST_300001_SM_1000_NS6detail15normal_iteratorINSD_10device_ptrIdEEEEyS9_dNS7_10__identityEEEvT0_PT3_T1_NS0_13GridEvenShareISN_EET2_T4_E12temp_storage+48];
	add.f64 	%fd247, %fd246, %fd245;
	selp.f64 	%fd248, %fd247, %fd245, %p45;
	setp.gt.s32 	%p46, %r4, 160;
	ld.shared.f64 	%fd249, [_ZZN3cub18CUB_300001_SM_10006detail6reduce18DeviceReduceKernelINS2_10policy_hubIdyN4cuda3std3__44plusIdEEE10Policy1000EN6thrust24THRUST_300001_SM_1000_NS6detail15normal_iteratorINSD_10device_ptrIdEEEEyS9_dNS7_10__identityEEEvT0_PT3_T1_NS0_13GridEvenShareISN_EET2_T4_E12temp_storage+56];
	add.f64 	%fd250, %fd249, %fd248;
	selp.f64 	%fd251, %fd250, %fd248, %p46;
	setp.gt.s32 	%p47, %r4, 192;
	ld.shared.f64 	%fd252, [_ZZN3cub18CUB_300001_SM_10006detail6reduce18DeviceReduceKernelINS2_10policy_hubIdyN4cuda3std3__44plusIdEEE10Policy1000EN6thrust24THRUST_300001_SM_1000_NS6detail15normal_iteratorINSD_10device_ptrIdEEEEyS9_dNS7_10__identityEEEvT0_PT3_T1_NS0_13GridEvenShareISN_EET2_T4_E12temp_storage+64];
	add.f64 	%fd253, %fd252, %fd251;
	selp.f64 	%fd254, %fd253, %fd251, %p47;
	setp.gt.s32 	%p48, %r4, 224;
	ld.shared.f64 	%fd255, [_ZZN3cub18CUB_300001_SM_10006detail6reduce18DeviceReduceKernelINS2_10policy_hubIdyN4cuda3std3__44plusIdEEE10Policy1000EN6thrust24THRUST_300001_SM_1000_NS6detail15normal_iteratorINSD_10device_ptrIdEEEEyS9_dNS7_10__identityEEEvT0_PT3_T1_NS0_13GridEvenShareISN_EET2_T4_E12temp_storage+72];
	add.f64 	%fd256, %fd255, %fd254;
	selp.f64 	%fd257, %fd256, %fd254, %p48;
	setp.gt.s32 	%p49, %r4, 256;
	ld.shared.f64 	%fd258, [_ZZN3cub18CUB_300001_SM_10006detail6reduce18DeviceReduceKernelINS2_10policy_hubIdyN4cuda3std3__44plusIdEEE10Policy1000EN6thrust24THRUST_300001_SM_1000_NS6detail15normal_iteratorINSD_10device_ptrIdEEEEyS9_dNS7_10__identityEEEvT0_PT3_T1_NS0_13GridEvenShareISN_EET2_T4_E12temp_storage+80];
	add.f64 	%fd259, %fd258, %fd257;
	selp.f64 	%fd260, %fd259, %fd257, %p49;
	setp.gt.s32 	%p50, %r4, 288;
	ld.shared.f64 	%fd261, [_ZZN3cub18CUB_300001_SM_10006detail6reduce18DeviceReduceKernelINS2_10policy_hubIdyN4cuda3std3__44plusIdEEE10Policy1000EN6thrust24THRUST_300001_SM_1000_NS6detail15normal_iteratorINSD_10device_ptrIdEEEEyS9_dNS7_10__identityEEEvT0_PT3_T1_NS0_13GridEvenShareISN_EET2_T4_E12temp_storage+88];
	add.f64 	%fd262, %fd261, %fd260;
	selp.f64 	%fd263, %fd262, %fd260, %p50;
	setp.gt.s32 	%p51, %r4, 320;
	ld.shared.f64 	%fd264, [_ZZN3cub18CUB_300001_SM_10006detail6reduce18DeviceReduceKernelINS2_10policy_hubIdyN4cuda3std3__44plusIdEEE10Policy1000EN6thrust24THRUST_300001_SM_1000_NS6detail15normal_iteratorINSD_10device_ptrIdEEEEyS9_dNS7_10__identityEEEvT0_PT3_T1_NS0_13GridEvenShareISN_EET2_T4_E12temp_storage+96];
	add.f64 	%fd265, %fd264, %fd263;
	selp.f64 	%fd266, %fd265, %fd263, %p51;
	setp.gt.s32 	%p52, %r4, 352;
	ld.shared.f64 	%fd267, [_ZZN3cub18CUB_300001_SM_10006detail6reduce18DeviceReduceKernelINS2_10policy_hubIdyN4cuda3std3__44plusIdEEE10Policy1000EN6thrust24THRUST_300001_SM_1000_NS6detail15normal_iteratorINSD_10device_ptrIdEEEEyS9_dNS7_10__identityEEEvT0_PT3_T1_NS0_13GridEvenShareISN_EET2_T4_E12temp_storage+104];
	add.f64 	%fd268, %fd267, %fd266;
	selp.f64 	%fd269, %fd268, %fd266, %p52;
	setp.gt.s32 	%p53, %r4, 384;
	ld.shared.f64 	%fd270, [_ZZN3cub18CUB_300001_SM_10006detail6reduce18DeviceReduceKernelINS2_10policy_hubIdyN4cuda3std3__44plusIdEEE10Policy1000EN6thrust24THRUST_300001_SM_1000_NS6detail15normal_iteratorINSD_10device_ptrIdEEEEyS9_dNS7_10__identityEEEvT0_PT3_T1_NS0_13GridEvenShareISN_EET2_T4_E12temp_storage+112];
	add.f64 	%fd271, %fd270, %fd269;
	selp.f64 	%fd272, %fd271, %fd269, %p53;
	setp.gt.s32 	%p54, %r4, 416;
	ld.shared.f64 	%fd273, [_ZZN3cub18CUB_300001_SM_10006detail6reduce18DeviceReduceKernelINS2_10policy_hubIdyN4cuda3std3__44plusIdEEE10Policy1000EN6thrust24THRUST_300001_SM_1000_NS6detail15normal_iteratorINSD_10device_ptrIdEEEEyS9_dNS7_10__identityEEEvT0_PT3_T1_NS0_13GridEvenShareISN_EET2_T4_E12temp_storage+120];
	add.f64 	%fd274, %fd273, %fd272;
	selp.f64 	%fd275, %fd274, %fd272, %p54;
	setp.gt.s32 	%p55, %r4, 448;
	ld.shared.f64 	%fd276, [_ZZN3cub18CUB_300001_SM_10006detail6reduce18DeviceReduceKernelINS2_10policy_hubIdyN4cuda3std3__44plusIdEEE10Policy1000EN6thrust24THRUST_300001_SM_1000_NS6detail15normal_iteratorINSD_10device_ptrIdEEEEyS9_dNS7_10__identityEEEvT0_PT3_T1_NS0_13GridEvenShareISN_EET2_T4_E12temp_storage+128];
	add.f64 	%fd277, %fd276, %fd275;
	selp.f64 	%fd278, %fd277, %fd275, %p55;
	setp.gt.s32 	%p56, %r4, 480;
	ld.shared.f64 	%fd279, [_ZZN3cub18CUB_300001_SM_10006detail6reduce18DeviceReduceKernelINS2_10policy_hubIdyN4cuda3std3__44plusIdEEE10Policy1000EN6thrust24THRUST_300001_SM_1000_NS6detail15normal_iteratorINSD_10device_ptrIdEEEEyS9_dNS7_10__identityEEEvT0_PT3_T1_NS0_13GridEvenShareISN_EET2_T4_E12temp_storage+136];
	add.f64 	%fd280, %fd279, %fd278;
	selp.f64 	%fd343, %fd280, %fd278, %p56;
	bra.uni 	$L__BB12_46;
$L__BB12_25:
	cvt.u32.u64 	%r52, %rd4;
	mov.u32 	%r27, %tid.x;
	add.s32 	%r53, %r52, %r27;
	mul.wide.u32 	%rd27, %r53, 8;
	add.s64 	%rd28, %rd2, %rd27;
	ld.global.f64 	%fd41, [%rd28];
	ld.global.f64 	%fd42, [%rd28+4096];
	ld.global.f64 	%fd43, [%rd28+8192];
	ld.global.f64 	%fd44, [%rd28+12288];
	ld.global.f64 	%fd45, [%rd28+16384];
	ld.global.f64 	%fd46, [%rd28+20480];
	ld.global.f64 	%fd47, [%rd28+24576];
	add.f64 	%fd48, %fd41, %fd42;
	add.f64 	%fd49, %fd48, %fd43;
	add.f64 	%fd50, %fd49, %fd44;
	add.f64 	%fd51, %fd50, %fd45;
	add.f64 	%fd52, %fd51, %fd46;
	add.f64 	%fd342, %fd52, %fd47;
	setp.lt.u64 	%p2, %rd5, %rd3;
	@%p2 bra 	$L__BB12_42;
	cvt.u32.u64 	%r55, %rd3;
	cvt.u64.u32 	%rd10, %r27;
	add.s64 	%rd103, %rd4, %rd3;
	cvt.u32.u64 	%r28, %rd1;
	not.b32 	%r57, %r27;
	add.s32 	%r58, %r57, %r28;
	sub.s32 	%r59, %r58, %r55;
	sub.s32 	%r272, %r59, %r52;
	add.s64 	%rd29, %rd103, %rd10;
	shl.b64 	%rd30, %rd29, 3;
	add.s64 	%rd31, %rd30, %rd2;
	add.s64 	%rd102, %rd31, 32768;
	mov.b32 	%r273, 0;
	mov.u64 	%rd104, %rd4;
$L__BB12_27:
	cvt.s64.s32 	%rd16, %r50;
	add.s64 	%rd104, %rd104, %rd16;
	add.s64 	%rd32, %rd1, -3584;
	setp.gt.u64 	%p3, %rd104, %rd32;
	@%p3 bra 	$L__BB12_29;
	mul.lo.s32 	%r61, %r1, 3584;
	cvt.s64.s32 	%rd33, %r61;
	add.s64 	%rd34, %rd104, %rd10;
	shl.b64 	%rd35, %rd34, 3;
	add.s64 	%rd36, %rd2, %rd35;
	ld.global.f64 	%fd53, [%rd36];
	ld.global.f64 	%fd54, [%rd36+4096];
	ld.global.f64 	%fd55, [%rd36+8192];
	ld.global.f64 	%fd56, [%rd36+12288];
	ld.global.f64 	%fd57, [%rd36+16384];
	ld.global.f64 	%fd58, [%rd36+20480];
	ld.global.f64 	%fd59, [%rd36+24576];
	add.f64 	%fd60, %fd342, %fd53;
	add.f64 	%fd61, %fd60, %fd54;
	add.f64 	%fd62, %fd61, %fd55;
	add.f64 	%fd63, %fd62, %fd56;
	add.f64 	%fd64, %fd63, %fd57;
	add.f64 	%fd65, %fd64, %fd58;
	add.f64 	%fd342, %fd65, %fd59;
	sub.s64 	%rd37, %rd1, %rd104;
	setp.lt.u64 	%p4, %rd37, %rd33;
	add.s32 	%r273, %r273, 1;
	add.s64 	%rd103, %rd103, %rd33;
	sub.s32 	%r272, %r272, %r61;
	mul.wide.s32 	%rd38, %r61, 8;
	add.s64 	%rd102, %rd102, %rd38;
	@%p4 bra 	$L__BB12_42;
	bra.uni 	$L__BB12_27;
$L__BB12_29:
	setp.le.u64 	%p5, %rd1, %rd104;
	cvt.u32.u64 	%r62, %rd104;
	cvt.u32.u64 	%r63, %rd1;
	sub.s32 	%r64, %r63, %r62;
	setp.ge.s32 	%p6, %r27, %r64;
	or.pred  	%p7, %p5, %p6;
	@%p7 bra 	$L__BB12_42;
	cvt.u32.u64 	%r66, %rd16;
	cvt.u32.u64 	%r67, %rd4;
	not.b32 	%r68, %r27;
	add.s32 	%r69, %r68, %r28;
	add.s32 	%r70, %r66, %r67;
	sub.s32 	%r71, %r69, %r70;
	mul.lo.s32 	%r72, %r1, %r273;
	mad.lo.s32 	%r73, %r72, -3584, %r71;
	shr.u32 	%r74, %r73, 9;
	add.s32 	%r34, %r74, 1;
	and.b32  	%r35, %r34, 15;
	setp.lt.u32 	%p8, %r73, 7680;
	mov.u32 	%r276, %r27;
	@%p8 bra 	$L__BB12_33;
	shr.u32 	%r75, %r272, 9;
	add.s32 	%r76, %r75, 1;
	and.b32  	%r77, %r76, 16777200;
	neg.s32 	%r274, %r77;
	mov.u32 	%r276, %r27;
$L__BB12_32:
	.pragma "nounroll";
	ld.global.f64 	%fd67, [%rd102+-32768];
	add.f64 	%fd68, %fd342, %fd67;
	ld.global.f64 	%fd69, [%rd102+-28672];
	add.f64 	%fd70, %fd68, %fd69;
	ld.global.f64 	%fd71, [%rd102+-24576];
	add.f64 	%fd72, %fd70, %fd71;
	ld.global.f64 	%fd73, [%rd102+-20480];
	add.f64 	%fd74, %fd72, %fd73;
	ld.global.f64 	%fd75, [%rd102+-16384];
	add.f64 	%fd76, %fd74, %fd75;
	ld.global.f64 	%fd77, [%rd102+-12288];
	add.f64 	%fd78, %fd76, %fd77;
	ld.global.f64 	%fd79, [%rd102+-8192];
	add.f64 	%fd80, %fd78, %fd79;
	ld.global.f64 	%fd81, [%rd102+-4096];
	add.f64 	%fd82, %fd80, %fd81;
	ld.global.f64 	%fd83, [%rd102];
	add.f64 	%fd84, %fd82, %fd83;
	ld.global.f64 	%fd85, [%rd102+4096];
	add.f64 	%fd86, %fd84, %fd85;
	ld.global.f64 	%fd87, [%rd102+8192];
	add.f64 	%fd88, %fd86, %fd87;
	ld.global.f64 	%fd89, [%rd102+12288];
	add.f64 	%fd90, %fd88, %fd89;
	ld.global.f64 	%fd91, [%rd102+16384];
	add.f64 	%fd92, %fd90, %fd91;
	ld.global.f64 	%fd93, [%rd102+20480];
	add.f64 	%fd94, %fd92, %fd93;
	ld.global.f64 	%fd95, [%rd102+24576];
	add.f64 	%fd96, %fd94, %fd95;
	ld.global.f64 	%fd97, [%rd102+28672];
	add.f64 	%fd342, %fd96, %fd97;
	add.s32 	%r276, %r276, 8192;
	add.s32 	%r274, %r274, 16;
	add.s64 	%rd102, %rd102, 65536;
	setp.ne.s32 	%p9, %r274, 0;
	@%p9 bra 	$L__BB12_32;
$L__BB12_33:
	setp.eq.s32 	%p10, %r35, 0;
	@%p10 bra 	$L__BB12_42;
	and.b32  	%r42, %r34, 7;
	setp.lt.u32 	%p11, %r35, 8;
	@%p11 bra 	$L__BB12_36;
	cvt.u64.u32 	%rd39, %r276;
	add.s64 	%rd40, %rd104, %rd39;
	shl.b64 	%rd41, %rd40, 3;
	add.s64 	%rd42, %rd2, %rd41;
	ld.global.f64 	%fd99, [%rd42];
	add.f64 	%fd100, %fd342, %fd99;
	ld.global.f64 	%fd101, [%rd42+4096];
	add.f64 	%fd102, %fd100, %fd101;
	ld.global.f64 	%fd103, [%rd42+8192];
	add.f64 	%fd104, %fd102, %fd103;
	ld.global.f64 	%fd105, [%rd42+12288];
	add.f64 	%fd106, %fd104, %fd105;
	ld.global.f64 	%fd107, [%rd42+16384];
	add.f64 	%fd108, %fd106, %fd107;
	ld.global.f64 	%fd109, [%rd42+20480];
	add.f64 	%fd110, %fd108, %fd109;
	ld.global.f64 	%fd111, [%rd42+24576];
	add.f64 	%fd112, %fd110, %fd111;
	ld.global.f64 	%fd113, [%rd42+28672];
	add.f64 	%fd342, %fd112, %fd113;
	add.s32 	%r276, %r276, 4096;
$L__BB12_36:
	setp.eq.s32 	%p12, %r42, 0;
	@%p12 bra 	$L__BB12_42;
	setp.lt.u32 	%p13, %r42, 4;
	@%p13 bra 	$L__BB12_39;
	cvt.u64.u32 	%rd43, %r276;
	add.s64 	%rd44, %rd104, %rd43;
	shl.b64 	%rd45, %rd44, 3;
	add.s64 	%rd46, %rd2, %rd45;
	ld.global.f64 	%fd115, [%rd46];
	add.f64 	%fd116, %fd342, %fd115;
	ld.global.f64 	%fd117, [%rd46+4096];
	add.f64 	%fd118, %fd116, %fd117;
	ld.global.f64 	%fd119, [%rd46+8192];
	add.f64 	%fd120, %fd118, %fd119;
	ld.global.f64 	%fd121, [%rd46+12288];
	add.f64 	%fd342, %fd120, %fd121;
	add.s32 	%r276, %r276, 2048;
$L__BB12_39:
	and.b32  	%r78, %r34, 3;
	setp.eq.s32 	%p14, %r78, 0;
	@%p14 bra 	$L__BB12_42;
	cvt.u64.u32 	%rd47, %r276;
	add.s64 	%rd48, %rd47, %rd103;
	shl.b64 	%rd49, %rd48, 3;
	add.s64 	%rd106, %rd2, %rd49;
	cvt.u16.u32 	%rs1, %r272;
	shr.u16 	%rs2, %rs1, 9;
	add.s16 	%rs3, %rs2, 1;
	cvt.u32.u16 	%r79, %rs3;
	and.b32  	%r80, %r79, 3;
	neg.s32 	%r279, %r80;
$L__BB12_41:
	.pragma "nounroll";
	ld.global.f64 	%fd122, [%rd106];
	add.f64 	%fd342, %fd342, %fd122;
	add.s64 	%rd106, %rd106, 4096;
	add.s32 	%r279, %r279, 1;
	setp.ne.s32 	%p15, %r279, 0;
	@%p15 bra 	$L__BB12_41;
$L__BB12_42:
	// begin inline asm
	mov.u32 %r81, %laneid;
	// end inline asm
	mov.b64 	%rd50, %fd342;
	mov.b64 	{%r83, %r88}, %rd50;
	mov.b32 	%r89, 1;
	mov.b32 	%r130, 31;
	mov.b32 	%r131, -1;
	// begin inline asm
	shfl.sync.down.b32 %r82, %r83, %r89, %r130, %r131;
	// end inline asm
	// begin inline asm
	shfl.sync.down.b32 %r87, %r88, %r89, %r130, %r131;
	// end inline asm
	mov.b64 	%rd51, {%r82, %r87};
	mov.b64 	%fd123, %rd51;
	setp.gt.s32 	%p16, %r81, 30;
	add.f64 	%fd124, %fd342, %fd123;
	selp.f64 	%fd125, %fd342, %fd124, %p16;
	mov.b64 	%rd52, %fd125;
	mov.b64 	{%r93, %r98}, %rd52;
	mov.b32 	%r99, 2;
	// begin inline asm
	shfl.sync.down.b32 %r92, %r93, %r99, %r130, %r131;
	// end inline asm
	// begin inline asm
	shfl.sync.down.b32 %r97, %r98, %r99, %r130, %r131;
	// end inline asm
	mov.b64 	%rd53, {%r92, %r97};
	mov.b64 	%fd126, %rd53;
	setp.gt.s32 	%p17, %r81, 29;
	add.f64 	%fd127, %fd125, %fd126;
	selp.f64 	%fd128, %fd125, %fd127, %p17;
	mov.b64 	%rd54, %fd128;
	mov.b64 	{%r103, %r108}, %rd54;
	mov.b32 	%r109, 4;
	// begin inline asm
	shfl.sync.down.b32 %r102, %r103, %r109, %r130, %r131;
	// end inline asm
	// begin inline asm
	shfl.sync.down.b32 %r107, %r108, %r109, %r130, %r131;
	// end inline asm
	mov.b64 	%rd55, {%r102, %r107};
	mov.b64 	%fd129, %rd55;
	setp.gt.s32 	%p18, %r81, 27;
	add.f64 	%fd130, %fd128, %fd129;
	selp.f64 	%fd131, %fd128, %fd130, %p18;
	mov.b64 	%rd56, %fd131;
	mov.b64 	{%r113, %r118}, %rd56;
	mov.b32 	%r119, 8;
	// begin inline asm
	shfl.sync.down.b32 %r112, %r113, %r119, %r130, %r131;
	// end inline asm
	// begin inline asm
	shfl.sync.down.b32 %r117, %r118, %r119, %r130, %r131;
	// end inline asm
	mov.b64 	%rd57, {%r112, %r117};
	mov.b64 	%fd132, %rd57;
	setp.gt.s32 	%p19, %r81, 23;
	add.f64 	%fd133, %fd131, %fd132;
	selp.f64 	%fd134, %fd131, %fd133, %p19;
	mov.b64 	%rd58, %fd134;
	mov.b64 	{%r123, %r128}, %rd58;
	mov.b32 	%r129, 16;
	// begin inline asm
	shfl.sync.down.b32 %r122, %r123, %r129, %r130, %r131;
	// end inline asm
	// begin inline asm
	shfl.sync.down.b32 %r127, %r128, %r129, %r130, %r131;
	// end inline asm
	mov.b64 	%rd59, {%r122, %r127};
	mov.b64 	%fd135, %rd59;
	setp.gt.s32 	%p20, %r81, 15;
	add.f64 	%fd37, %fd134, %fd135;
	selp.f64 	%fd343, %fd134, %fd37, %p20;
	setp.ne.s32 	%p21, %r81, 0;
	@%p21 bra 	$L__BB12_44;
	shr.u32 	%r132, %r27, 2;
	and.b32  	%r133, %r132, 248;
	mov.u32 	%r134, _ZZN3cub18CUB_300001_SM_10006detail6reduce18DeviceReduceKernelINS2_10policy_hubIdyN4cuda3std3__44plusIdEEE10Policy1000EN6thrust24THRUST_300001_SM_1000_NS6detail15normal_iteratorINSD_10device_ptrIdEEEEyS9_dNS7_10__identityEEEvT0_PT3_T1_NS0_13GridEvenShareISN_EET2_T4_E12temp_storage;
	add.s32 	%r135, %r134, %r133;
	st.shared.f64 	[%r135+16], %fd37;
$L__BB12_44:
	bar.sync 	0;
	setp.ne.s32 	%p22, %r27, 0;
	@%p22 bra 	$L__BB12_46;
	ld.shared.f64 	%fd136, [_ZZN3cub18CUB_300001_SM_10006detail6reduce18DeviceReduceKernelINS2_10policy_hubIdyN4cuda3std3__44plusIdEEE10Policy1000EN6thrust24THRUST_300001_SM_1000_NS6detail15normal_iteratorINSD_10device_ptrIdEEEEyS9_dNS7_10__identityEEEvT0_PT3_T1_NS0_13GridEvenShareISN_EET2_T4_E12temp_storage+24];
	add.f64 	%fd137, %fd343, %fd136;
	ld.shared.f64 	%fd138, [_ZZN3cub18CUB_300001_SM_10006detail6reduce18DeviceReduceKernelINS2_10policy_hubIdyN4cuda3std3__44plusIdEEE10Policy1000EN6thrust24THRUST_300001_SM_1000_NS6detail15normal_iteratorINSD_10device_ptrIdEEEEyS9_dNS7_10__identityEEEvT0_PT3_T1_NS0_13GridEvenShareISN_EET2_T4_E12temp_storage+32];
	add.f64 	%fd139, %fd137, %fd138;
	ld.shared.f64 	%fd140, [_ZZN3cub18CUB_300001_SM_10006detail6reduce18DeviceReduceKernelINS2_10policy_hubIdyN4cuda3std3__44plusIdEEE10Policy1000EN6thrust24THRUST_300001_SM_1000_NS6detail15normal_iteratorINSD_10device_ptrIdEEEEyS9_dNS7_10__identityEEEvT0_PT3_T1_NS0_13GridEvenShareISN_EET2_T4_E12temp_storage+40];
	add.f64 	%fd141, %fd139, %fd140;
	ld.shared.f64 	%fd142, [_ZZN3cub18CUB_300001_SM_10006detail6reduce18DeviceReduceKernelINS2_10policy_hubIdyN4cuda3std3__44plusIdEEE10Policy1000EN6thrust24THRUST_300001_SM_1000_NS6detail15normal_iteratorINSD_10device_ptrIdEEEEyS9_dNS7_10__identityEEEvT0_PT3_T1_NS0_13GridEvenShareISN_EET2_T4_E12temp_storage+48];
	add.f64 	%fd143, %fd141, %fd142;
	ld.shared.f64 	%fd144, [_ZZN3cub18CUB_300001_SM_10006detail6reduce18DeviceReduceKernelINS2_10policy_hubIdyN4cuda3std3__44plusIdEEE10Policy1000EN6thrust24THRUST_300001_SM_1000_NS6detail15normal_iteratorINSD_10device_ptrIdEEEEyS9_dNS7_10__identityEEEvT0_PT3_T1_NS0_13GridEvenShareISN_EET2_T4_E12temp_storage+56];
	add.f64 	%fd145, %fd143, %fd144;
	ld.shared.f64 	%fd146, [_ZZN3cub18CUB_300001_SM_10006detail6reduce18DeviceReduceKernelINS2_10policy_hubIdyN4cuda3std3__44plusIdEEE10Policy1000EN6thrust24THRUST_300001_SM_1000_NS6detail15normal_iteratorINSD_10device_ptrIdEEEEyS9_dNS7_10__identityEEEvT0_PT3_T1_NS0_13GridEvenShareISN_EET2_T4_E12temp_storage+64];
	add.f64 	%fd147, %fd145, %fd146;
	ld.shared.f64 	%fd148, [_ZZN3cub18CUB_300001_SM_10006detail6reduce18DeviceReduceKernelINS2_10policy_hubIdyN4cuda3std3__44plusIdEEE10Policy1000EN6thrust24THRUST_300001_SM_1000_NS6detail15normal_iteratorINSD_10device_ptrIdEEEEyS9_dNS7_10__identityEEEvT0_PT3_T1_NS0_13GridEvenShareISN_EET2_T4_E12temp_storage+72];
	add.f64 	%fd149, %fd147, %fd148;
	ld.shared.f64 	%fd150, [_ZZN3cub18CUB_300001_SM_10006detail6reduce18DeviceReduceKernelINS2_10policy_hubIdyN4cuda3std3__44plusIdEEE10Policy1000EN6thrust24THRUST_300001_SM_1000_NS6detail15normal_iteratorINSD_10device_ptrIdEEEEyS9_dNS7_10__identityEEEvT0_PT3_T1_NS0_13GridEvenShareISN_EET2_T4_E12temp_storage+80];
	add.f64 	%fd151, %fd149, %fd150;
	ld.shared.f64 	%fd152, [_ZZN3cub18CUB_300001_SM_10006detail6reduce18DeviceReduceKernelINS2_10policy_hubIdyN4cuda3std3__44plusIdEEE10Policy1000EN6thrust24THRUST_300001_SM_1000_NS6detail15normal_iteratorINSD_10device_ptrIdEEEEyS9_dNS7_10__identityEEEvT0_PT3_T1_NS0_13GridEvenShareISN_EET2_T4_E12temp_storage+88];
	add.f64 	%fd153, %fd151, %fd152;
	ld.shared.f64 	%fd154, [_ZZN3cub18CUB_300001_SM_10006detail6reduce18DeviceReduceKernelINS2_10policy_hubIdyN4cuda3std3__44plusIdEEE10Policy1000EN6thrust24THRUST_300001_SM_1000_NS6detail15normal_iteratorINSD_10device_ptrIdEEEEyS9_dNS7_10__identityEEEvT0_PT3_T1_NS0_13GridEvenShareISN_EET2_T4_E12temp_storage+96];
	add.f64 	%fd155, %fd153, %fd154;
	ld.shared.f64 	%fd156, [_ZZN3cub18CUB_300001_SM_10006detail6reduce18DeviceReduceKernelINS2_10policy_hubIdyN4cuda3std3__44plusIdEEE10Policy1000EN6thrust24THRUST_300001_SM_1000_NS6detail15normal_iteratorINSD_10device_ptrIdEEEEyS9_dNS7_10__identityEEEvT0_PT3_T1_NS0_13GridEvenShareISN_EET2_T4_E12temp_storage+104];
	add.f64 	%fd157, %fd155, %fd156;
	ld.shared.f64 	%fd158, [_ZZN3cub18CUB_300001_SM_10006detail6reduce18DeviceReduceKernelINS2_10policy_hubIdyN4cuda3std3__44plusIdEEE10Policy1000EN6thrust24THRUST_300001_SM_1000_NS6detail15normal_iteratorINSD_10device_ptrIdEEEEyS9_dNS7_10__identityEEEvT0_PT3_T1_NS0_13GridEvenShareISN_EET2_T4_E12temp_storage+112];
	add.f64 	%fd159, %fd157, %fd158;
	ld.shared.f64 	%fd160, [_ZZN3cub18CUB_300001_SM_10006detail6reduce18DeviceReduceKernelINS2_10policy_hubIdyN4cuda3std3__44plusIdEEE10Policy1000EN6thrust24THRUST_300001_SM_1000_NS6detail15normal_iteratorINSD_10device_ptrIdEEEEyS9_dNS7_10__identityEEEvT0_PT3_T1_NS0_13GridEvenShareISN_EET2_T4_E12temp_storage+120];
	add.f64 	%fd161, %fd159, %fd160;
	ld.shared.f64 	%fd162, [_ZZN3cub18CUB_300001_SM_10006detail6reduce18DeviceReduceKernelINS2_10policy_hubIdyN4cuda3std3__44plusIdEEE10Policy1000EN6thrust24THRUST_300001_SM_1000_NS6detail15normal_iteratorINSD_10device_ptrIdEEEEyS9_dNS7_10__identityEEEvT0_PT3_T1_NS0_13GridEvenShareISN_EET2_T4_E12temp_storage+128];
	add.f64 	%fd163, %fd161, %fd162;
	ld.shared.f64 	%fd164, [_ZZN3cub18CUB_300001_SM_10006detail6reduce18DeviceReduceKernelINS2_10policy_hubIdyN4cuda3std3__44plusIdEEE10Policy1000EN6thrust24THRUST_300001_SM_1000_NS6detail15normal_iteratorINSD_10device_ptrIdEEEEyS9_dNS7_10__identityEEEvT0_PT3_T1_NS0_13GridEvenShareISN_EET2_T4_E12temp_storage+136];
	add.f64 	%fd343, %fd163, %fd164;
$L__BB12_46:
	mov.u32 	%r263, %tid.x;
	setp.ne.s32 	%p64, %r263, 0;
	@%p64 bra 	$L__BB12_48;
	ld.param.u64 	%rd100, [_ZN3cub18CUB_300001_SM_10006detail6reduce18DeviceReduceKernelINS2_10policy_hubIdyN4cuda3std3__44plusIdEEE10Policy1000EN6thrust24THRUST_300001_SM_1000_NS6detail15normal_iteratorINSD_10device_ptrIdEEEEyS9_dNS7_10__identityEEEvT0_PT3_T1_NS0_13GridEvenShareISN_EET2_T4__param_1];
	cvta.to.global.u64 	%rd97, %rd100;
	mul.wide.u32 	%rd98, %r2, 8;
	add.s64 	%rd99, %rd97, %rd98;
	st.global.f64 	[%rd99], %fd343;
$L__BB12_48:
	ret;

}
	// .globl	_ZN3cub18CUB_300001_SM_10006detail6reduce28DeviceReduceSingleTileKernelINS2_10policy_hubIdyN4cuda3std3__44plusIdEEE10Policy1000EPdSC_iS9_ddNS7_10__identityEEEvT0_T1_T2_T3_T4_T6_
.visible .entry _ZN3cub18CUB_300001_SM_10006detail6reduce28DeviceReduceSingleTileKernelINS2_10policy_hubIdyN4cuda3std3__44plusIdEEE10Policy1000EPdSC_iS9_ddNS7_10__identityEEEvT0_T1_T2_T3_T4_T6_(
	.param .u64 .ptr .align 1 _ZN3cub18CUB_300001_SM_10006detail6reduce28DeviceReduceSingleTileKernelINS2_10policy_hubIdyN4cuda3std3__44plusIdEEE10Policy1000EPdSC_iS9_ddNS7_10__identityEEEvT0_T1_T2_T3_T4_T6__param_0,
	.param .u64 .ptr .align 1 _ZN3cub18CUB_300001_SM_10006detail6reduce28DeviceReduceSingleTileKernelINS2_10policy_hubIdyN4cuda3std3__44plusIdEEE10Policy1000EPdSC_iS9_ddNS7_10__identityEEEvT0_T1_T2_T3_T4_T6__param_1,
	.param .u32 _ZN3cub18CUB_300001_SM_10006detail6reduce28DeviceReduceSingleTileKernelINS2_10policy_hubIdyN4cuda3std3__44plusIdEEE10Policy1000EPdSC_iS9_ddNS7_10__identityEEEvT0_T1_T2_T3_T4_T6__param_2,
	.param .align 1 .b8 _ZN3cub18CUB_300001_SM_10006detail6reduce28DeviceReduceSingleTileKernelINS2_10policy_hubIdyN4cuda3std3__44plusIdEEE10Policy1000EPdSC_iS9_ddNS7_10__identityEEEvT0_T1_T2_T3_T4_T6__param_3[1],
	.param .f64 _ZN3cub18CUB_300001_SM_10006detail6reduce28DeviceReduceSingleTileKernelINS2_10policy_hubIdyN4cuda3std3__44plusIdEEE10Policy1000EPdSC_iS9_ddNS7_10__identityEEEvT0_T1_T2_T3_T4_T6__param_4,
	.param .align 1 .b8 _ZN3cub18CUB_300001_SM_10006detail6reduce28DeviceReduceSingleTileKernelINS2_10policy_hubIdyN4cuda3std3__44plusIdEEE10Policy1000EPdSC_iS9_ddNS7_10__identityEEEvT0_T1_T2_T3_T4_T6__param_5[1]
)
.maxntid 512
.minnctapersm 1
{
	.reg .pred 	%p<58>;
	.reg .b32 	%r<238>;
	.reg .b64 	%rd<104>;
	.reg .b64 	%fd<232>;
	// demoted variable
	.shared .align 8 .b8 _ZZN3cub18CUB_300001_SM_10006detail6reduce28DeviceReduceSingleTileKernelINS2_10policy_hubIdyN4cuda3std3__44plusIdEEE10Policy1000EPdSC_iS9_ddNS7_10__identityEEEvT0_T1_T2_T3_T4_T6_E12temp_storage[152];
	ld.param.u64 	%rd8, [_ZN3cub18CUB_300001_SM_10006detail6reduce28DeviceReduceSingleTileKernelINS2_10policy_hubIdyN4cuda3std3__44plusIdEEE10Policy1000EPdSC_iS9_ddNS7_10__identityEEEvT0_T1_T2_T3_T4_T6__param_0];
	ld.param.u64 	%rd9, [_ZN3cub18CUB_300001_SM_10006detail6reduce28DeviceReduceSingleTileKernelINS2_10policy_hubIdyN4cuda3std3__44plusIdEEE10Policy1000EPdSC_iS9_ddNS7_10__identityEEEvT0_T1_T2_T3_T4_T6__param_1];
	ld.param.u32 	%r34, [_ZN3cub18CUB_300001_SM_10006detail6reduce28DeviceReduceSingleTileKernelINS2_10policy_hubIdyN4cuda3std3__44plusIdEEE10Policy1000EPdSC_iS9_ddNS7_10__identityEEEvT0_T1_T2_T3_T4_T6__param_2];
	ld.param.f64 	%fd30, [_ZN3cub18CUB_300001_SM_10006detail6reduce28DeviceReduceSingleTileKernelINS2_10policy_hubIdyN4cuda3std3__44plusIdEEE10Policy1000EPdSC_iS9_ddNS7_10__identityEEEvT0_T1_T2_T3_T4_T6__param_4];
	cvta.to.global.u64 	%rd1, %rd9;
	setp.ne.s32 	%p1, %r34, 0;
	@%p1 bra 	$L__BB13_3;
	mov.u32 	%r224, %tid.x;
	setp.ne.s32 	%p57, %r224, 0;
	@%p57 bra 	$L__BB13_39;
	st.global.f64 	[%rd1], %fd30;
	bra.uni 	$L__BB13_39;
$L__BB13_3:
	setp.gt.s32 	%p2, %r34, 3583;
	@%p2 bra 	$L__BB13_21;
	mov.u32 	%r1, %tid.x;
	setp.ge.s32 	%p19, %r1, %r34;
	mov.f64 	%fd223, 0d0000000000000000;
	mov.u32 	%r228, %r1;
	@%p19 bra 	$L__BB13_6;
	mul.wide.u32 	%rd69, %r1, 8;
	add.s64 	%rd68, %rd8, %rd69;
	// begin inline asm
	ld.global.nc.u64 %rd67, [%rd68];
	// end inline asm
	mov.b64 	%fd223, %rd67;
	add.s32 	%r228, %r1, 512;
$L__BB13_6:
	setp.ge.s32 	%p20, %r228, %r34;
	@%p20 bra 	$L__BB13_12;
	not.b32 	%r100, %r228;
	add.s32 	%r4, %r34, %r100;
	and.b32  	%r101, %r4, 1536;
	setp.eq.s32 	%p21, %r101, 1536;
	@%p21 bra 	$L__BB13_10;
	mul.wide.u32 	%rd70, %r228, 8;
	add.s64 	%rd102, %rd8, %rd70;
	shr.u32 	%r102, %r4, 9;
	add.s32 	%r103, %r102, 1;
	and.b32  	%r104, %r103, 3;
	neg.s32 	%r226, %r104;
$L__BB13_9:
	.pragma "nounroll";
	// begin inline asm
	ld.global.nc.u64 %rd71, [%rd102];
	// end inline asm
	mov.b64 	%fd109, %rd71;
	add.f64 	%fd223, %fd223, %fd109;
	add.s32 	%r228, %r228, 512;
	add.s64 	%rd102, %rd102, 4096;
	add.s32 	%r226, %r226, 1;
	setp.ne.s32 	%p22, %r226, 0;
	@%p22 bra 	$L__BB13_9;
$L__BB13_10:
	setp.lt.u32 	%p23, %r4, 1536;
	@%p23 bra 	$L__BB13_12;
$L__BB13_11:
	mul.wide.s32 	%rd81, %r228, 8;
	add.s64 	%rd74, %rd8, %rd81;
	// begin inline asm
	ld.global.nc.u64 %rd73, [%rd74];
	// end inline asm
	mov.b64 	%fd110, %rd73;
	add.f64 	%fd111, %fd223, %fd110;
	add.s64 	%rd76, %rd74, 4096;
	// begin inline asm
	ld.global.nc.u64 %rd75, [%rd76];
	// end inline asm
	mov.b64 	%fd112, %rd75;
	add.f64 	%fd113, %fd111, %fd112;
	add.s64 	%rd78, %rd74, 8192;
	// begin inline asm
	ld.global.nc.u64 %rd77, [%rd78];
	// end inline asm
	mov.b64 	%fd114, %rd77;
	add.f64 	%fd115, %fd113, %fd114;
	add.s64 	%rd80, %rd74, 12288;
	// begin inline asm
	ld.global.nc.u64 %rd79, [%rd80];
	// end inline asm
	mov.b64 	%fd116, %rd79;
	add.f64 	%fd223, %fd115, %fd116;
	add.s32 	%r228, %r228, 2048;
	setp.lt.s32 	%p24, %r228, %r34;
	@%p24 bra 	$L__BB13_11;
$L__BB13_12:
	setp.lt.s32 	%p25, %r34, 512;
	@%p25 bra 	$L__BB13_17;
	// begin inline asm
	mov.u32 %r168, %laneid;
	// end inline asm
	mov.b64 	%rd92, %fd223;
	mov.b64 	{%r170, %r175}, %rd92;
	mov.b32 	%r176, 1;
	mov.b32 	%r217, 31;
	mov.b32 	%r218, -1;
	// begin inline asm
	shfl.sync.down.b32 %r169, %r170, %r176, %r217, %r218;
	// end inline asm
	// begin inline asm
	shfl.sync.down.b32 %r174, %r175, %r176, %r217, %r218;
	// end inline asm
	mov.b64 	%rd93, {%r169, %r174};
	mov.b64 	%fd175, %rd93;
	setp.gt.s32 	%p49, %r168, 30;
	add.f64 	%fd176, %fd223, %fd175;
	selp.f64 	%fd177, %fd223, %fd176, %p49;
	mov.b64 	%rd94, %fd177;
	mov.b64 	{%r180, %r185}, %rd94;
	mov.b32 	%r186, 2;
	// begin inline asm
	shfl.sync.down.b32 %r179, %r180, %r186, %r217, %r218;
	// end inline asm
	// begin inline asm
	shfl.sync.down.b32 %r184, %r185, %r186, %r217, %r218;
	// end inline asm
	mov.b64 	%rd95, {%r179, %r184};
	mov.b64 	%fd178, %rd95;
	setp.gt.s32 	%p50, %r168, 29;
	add.f64 	%fd179, %fd177, %fd178;
	selp.f64 	%fd180, %fd177, %fd179, %p50;
	mov.b64 	%rd96, %fd180;
	mov.b64 	{%r190, %r195}, %rd96;
	mov.b32 	%r196, 4;
	// begin inline asm
	shfl.sync.down.b32 %r189, %r190, %r196, %r217, %r218;
	// end inline asm
	// begin inline asm
	shfl.sync.down.b32 %r194, %r195, %r196, %r217, %r218;
	// end inline asm
	mov.b64 	%rd97, {%r189, %r194};
	mov.b64 	%fd181, %rd97;
	setp.gt.s32 	%p51, %r168, 27;
	add.f64 	%fd182, %fd180, %fd181;
	selp.f64 	%fd183, %fd180, %fd182, %p51;
	mov.b64 	%rd98, %fd183;
	mov.b64 	{%r200, %r205}, %rd98;
	mov.b32 	%r206, 8;
	// begin inline asm
	shfl.sync.down.b32 %r199, %r200, %r206, %r217, %r218;
	// end inline asm
	// begin inline asm
	shfl.sync.down.b32 %r204, %r205, %r206, %r217, %r218;
	// end inline asm
	mov.b64 	%rd99, {%r199, %r204};
	mov.b64 	%fd184, %rd99;
	setp.gt.s32 	%p52, %r168, 23;
	add.f64 	%fd185, %fd183, %fd184;
	selp.f64 	%fd186, %fd183, %fd185, %p52;
	mov.b64 	%rd100, %fd186;
	mov.b64 	{%r210, %r215}, %rd100;
	mov.b32 	%r216, 16;
	// begin inline asm
	shfl.sync.down.b32 %r209, %r210, %r216, %r217, %r218;
	// end inline asm
	// begin inline asm
	shfl.sync.down.b32 %r214, %r215, %r216, %r217, %r218;
	// end inline asm
	mov.b64 	%rd101, {%r209, %r214};
	mov.b64 	%fd187, %rd101;
	setp.gt.s32 	%p53, %r168, 15;
	add.f64 	%fd10, %fd186, %fd187;
	selp.f64 	%fd231, %fd186, %fd10, %p53;
	setp.ne.s32 	%p54, %r168, 0;
	@%p54 bra 	$L__BB13_15;
	shr.u32 	%r219, %r1, 2;
	and.b32  	%r220, %r219, 248;
	mov.u32 	%r221, _ZZN3cub18CUB_300001_SM_10006detail6reduce28DeviceReduceSingleTileKernelINS2_10policy_hubIdyN4cuda3std3__44plusIdEEE10Policy1000EPdSC_iS9_ddNS7_10__identityEEEvT0_T1_T2_T3_T4_T6_E12temp_storage;
	add.s32 	%r222, %r221, %r220;
	st.shared.f64 	[%r222+16], %fd10;
$L__BB13_15:
	bar.sync 	0;
	setp.ne.s32 	%p55, %r1, 0;
	@%p55 bra 	$L__BB13_37;
	ld.shared.f64 	%fd188, [_ZZN3cub18CUB_300001_SM_10006detail6reduce28DeviceReduceSingleTileKernelINS2_10policy_hubIdyN4cuda3std3__44plusIdEEE10Policy1000EPdSC_iS9_ddNS7_10__identityEEEvT0_T1_T2_T3_T4_T6_E12temp_storage+24];
	add.f64 	%fd189, %fd231, %fd188;
	ld.shared.f64 	%fd190, [_ZZN3cub18CUB_300001_SM_10006detail6reduce28DeviceReduceSingleTileKernelINS2_10policy_hubIdyN4cuda3std3__44plusIdEEE10Policy1000EPdSC_iS9_ddNS7_10__identityEEEvT0_T1_T2_T3_T4_T6_E12temp_storage+32];
	add.f64 	%fd191, %fd189, %fd190;
	ld.shared.f64 	%fd192, [_ZZN3cub18CUB_300001_SM_10006detail6reduce28DeviceReduceSingleTileKernelINS2_10policy_hubIdyN4cuda3std3__44plusIdEEE10Policy1000EPdSC_iS9_ddNS7_10__identityEEEvT0_T1_T2_T3_T4_T6_E12temp_storage+40];
	add.f64 	%fd193, %fd191, %fd192;
	ld.shared.f64 	%fd194, [_ZZN3cub18CUB_300001_SM_10006detail6reduce28DeviceReduceSingleTileKernelINS2_10policy_hubIdyN4cuda3std3__44plusIdEEE10Policy1000EPdSC_iS9_ddNS7_10__identityEEEvT0_T1_T2_T3_T4_T6_E12temp_storage+48];
	add.f64 	%fd195, %fd193, %fd194;
	ld.shared.f64 	%fd196, [_ZZN3cub18CUB_300001_SM_10006detail6reduce28DeviceReduceSingleTileKernelINS2_10policy_hubIdyN4cuda3std3__44plusIdEEE10Policy1000EPdSC_iS9_ddNS7_10__identityEEEvT0_T1_T2_T3_T4_T6_E12temp_storage+56];
	add.f64 	%fd197, %fd195, %fd196;
	ld.shared.f64 	%fd198, [_ZZN3cub18CUB_300001_SM_10006detail6reduce28DeviceReduceSingleTileKernelINS2_10policy_hubIdyN4cuda3std3__44plusIdEEE10Policy1000EPdSC_iS9_ddNS7_10__identityEEEvT0_T1_T2_T3_T4_T6_E12temp_storage+64];
	add.f64 	%fd199, %fd197, %fd198;
	ld.shared.f64 	%fd200, [_ZZN3cub18CUB_300001_SM_10006detail6reduce28DeviceReduceSingleTileKernelINS2_10policy_hubIdyN4cuda3std3__44plusIdEEE10Policy1000EPdSC_iS9_ddNS7_10__identityEEEvT0_T1_T2_T3_T4_T6_E12temp_storage+72];
	add.f64 	%fd201, %fd199, %fd200;
	ld.shared.f64 	%fd202, [_ZZN3cub18CUB_300001_SM_10006detail6reduce28DeviceReduceSingleTileKernelINS2_10policy_hubIdyN4cuda3std3__44plusIdEEE10Policy1000EPdSC_iS9_ddNS7_10__identityEEEvT0_T1_T2_T3_T4_T6_E12temp_storage+80];
	add.f64 	%fd203, %fd201, %fd202;
	ld.shared.f64 	%fd204, [_ZZN3cub18CUB_300001_SM_10006detail6reduce28DeviceReduceSingleTileKernelINS2_10policy_hubIdyN4cuda3std3__44plusIdEEE10Policy1000EPdSC_iS9_ddNS7_10__identityEEEvT0_T1_T2_T3_T4_T6_E12temp_storage+88];
	add.f64 	%fd205, %fd203, %fd204;
	ld.shared.f64 	%fd206, [_ZZN3cub18CUB_300001_SM_10006detail6reduce28DeviceReduceSingleTileKernelINS2_10policy_hubIdyN4cuda3std3__44plusIdEEE10Policy1000EPdSC_iS9_ddNS7_10__identityEEEvT0_T1_T2_T3_T4_T6_E12temp_storage+96];
	add.f64 	%fd207, %fd205, %fd206;
	ld.shared.f64 	%fd208, [_ZZN3cub18CUB_300001_SM_10006detail6reduce28DeviceReduceSingleTileKernelINS2_10policy_hubIdyN4cuda3std3__44plusIdEEE10Policy1000EPdSC_iS9_ddNS7_10__identityEEEvT0_T1_T2_T3_T4_T6_E12temp_storage+104];
	add.f64 	%fd209, %fd207, %fd208;
	ld.shared.f64 	%fd210, [_ZZN3cub18CUB_300001_SM_10006detail6reduce28DeviceReduceSingleTileKernelINS2_10policy_hubIdyN4cuda3std3__44plusIdEEE10Policy1000EPdSC_iS9_ddNS7_10__identityEEEvT0_T1_T2_T3_T4_T6_E12temp_storage+112];
	add.f64 	%fd211, %fd209, %fd210;
	ld.shared.f64 	%fd212, [_ZZN3cub18CUB_300001_SM_10006detail6reduce28DeviceReduceSingleTileKernelINS2_10policy_hubIdyN4cuda3std3__44plusIdEEE10Policy1000EPdSC_iS9_ddNS7_10__identityEEEvT0_T1_T2_T3_T4_T6_E12temp_storage+120];
	add.f64 	%fd213, %fd211, %fd212;
	ld.shared.f64 	%fd214, [_ZZN3cub18CUB_300001_SM_10006detail6reduce28DeviceReduceSingleTileKernelINS2_10policy_hubIdyN4cuda3std3__44plusIdEEE10Policy1000EPdSC_iS9_ddNS7_10__identityEEEvT0_T1_T2_T3_T4_T6_E12temp_storage+128];
	add.f64 	%fd215, %fd213, %fd214;
	ld.shared.f64 	%fd216, [_ZZN3cub18CUB_300001_SM_10006detail6reduce28DeviceReduceSingleTileKernelINS2_10policy_hubIdyN4cuda3std3__44plusIdEEE10Policy1000EPdSC_iS9_ddNS7_10__identityEEEvT0_T1_T2_T3_T4_T6_E12temp_storage+136];
	add.f64 	%fd231, %fd215, %fd216;
	bra.uni 	$L__BB13_37;
$L__BB13_17:
	// begin inline asm
	mov.u32 %r105, %laneid;
	// end inline asm
	and.b32  	%r156, %r1, 992;
	add.s32 	%r157, %r156, 32;
	setp.gt.s32 	%p26, %r157, %r34;
	not.b32 	%r158, %r156;
	add.s32 	%r159, %r34, %r158;
	selp.b32 	%r154, %r159, 31, %p26;
	mov.b64 	%rd82, %fd223;
	mov.b64 	{%r107, %r112}, %rd82;
	mov.b32 	%r113, 1;
	mov.b32 	%r155, -1;
	// begin inline asm
	shfl.sync.down.b32 %r106, %r107, %r113, %r154, %r155;
	// end inline asm
	// begin inline asm
	shfl.sync.down.b32 %r111, %r112, %r113, %r154, %r155;
	// end inline asm
	mov.b64 	%rd83, {%r106, %r111};
	mov.b64 	%fd117, %rd83;
	setp.lt.s32 	%p27, %r105, %r154;
	add.f64 	%fd118, %fd223, %fd117;
	selp.f64 	%fd119, %fd118, %fd223, %p27;
	mov.b64 	%rd84, %fd119;
	mov.b64 	{%r117, %r122}, %rd84;
	mov.b32 	%r123, 2;
	// begin inline asm
	shfl.sync.down.b32 %r116, %r117, %r123, %r154, %r155;
	// end inline asm
	// begin inline asm
	shfl.sync.down.b32 %r121, %r122, %r123, %r154, %r155;
	// end inline asm
	mov.b64 	%rd85, {%r116, %r121};
	mov.b64 	%fd120, %rd85;
	add.s32 	%r160, %r105, 2;
	setp.gt.s32 	%p28, %r160, %r154;
	add.f64 	%fd121, %fd119, %fd120;
	selp.f64 	%fd122, %fd119, %fd121, %p28;
	mov.b64 	%rd86, %fd122;
	mov.b64 	{%r127, %r132}, %rd86;
	mov.b32 	%r133, 4;
	// begin inline asm
	shfl.sync.down.b32 %r126, %r127, %r133, %r154, %r155;
	// end inline asm
	// begin inline asm
	shfl.sync.down.b32 %r131, %r132, %r133, %r154, %r155;
	// end inline asm
	mov.b64 	%rd87, {%r126, %r131};
	mov.b64 	%fd123, %rd87;
	add.s32 	%r161, %r105, 4;
	setp.gt.s32 	%p29, %r161, %r154;
	add.f64 	%fd124, %fd122, %fd123;
	selp.f64 	%fd125, %fd122, %fd124, %p29;
	mov.b64 	%rd88, %fd125;
	mov.b64 	{%r137, %r142}, %rd88;
	mov.b32 	%r143, 8;
	// begin inline asm
	shfl.sync.down.b32 %r136, %r137, %r143, %r154, %r155;
	// end inline asm
	// begin inline asm
	shfl.sync.down.b32 %r141, %r142, %r143, %r154, %r155;
	// end inline asm
	mov.b64 	%rd89, {%r136, %r141};
	mov.b64 	%fd126, %rd89;
	add.s32 	%r162, %r105, 8;
	setp.gt.s32 	%p30, %r162, %r154;
	add.f64 	%fd127, %fd125, %fd126;
	selp.f64 	%fd128, %fd125, %fd127, %p30;
	mov.b64 	%rd90, %fd128;
	mov.b64 	{%r147, %r152}, %rd90;
	mov.b32 	%r153, 16;
	// begin inline asm
	shfl.sync.down.b32 %r146, %r147, %r153, %r154, %r155;
	// end inline asm
	// begin inline asm
	shfl.sync.down.b32 %r151, %r152, %r153, %r154, %r155;
	// end inline asm
	mov.b64 	%rd91, {%r146, %r151};
	mov.b64 	%fd129, %rd91;
	add.s32 	%r163, %r105, 16;
	setp.gt.s32 	%p31, %r163, %r154;
	add.f64 	%fd130, %fd128, %fd129;
	selp.f64 	%fd231, %fd128, %fd130, %p31;
	setp.ne.s32 	%p32, %r105, 0;
	@%p32 bra 	$L__BB13_19;
	shr.u32 	%r164, %r1, 2;
	and.b32  	%r165, %r164, 248;
	mov.u32 	%r166, _ZZN3cub18CUB_300001_SM_10006detail6reduce28DeviceReduceSingleTileKernelINS2_10policy_hubIdyN4cuda3std3__44plusIdEEE10Policy1000EPdSC_iS9_ddNS7_10__identityEEEvT0_T1_T2_T3_T4_T6_E12temp_storage;
	add.s32 	%r167, %r166, %r165;
	st.shared.f64 	[%r167+16], %fd231;
$L__BB13_19:
	bar.sync 	0;
	setp.ne.s32 	%p33, %r1, 0;
	@%p33 bra 	$L__BB13_37;
	setp.gt.s32 	%p34, %r34, 32;
	ld.shared.f64 	%fd131, [_ZZN3cub18CUB_300001_SM_10006detail6reduce28DeviceReduceSingleTileKernelINS2_10policy_hubIdyN4cuda3std3__44plusIdEEE10Policy1000EPdSC_iS9_ddNS7_10__identityEEEvT0_T1_T2_T3_T4_T6_E12temp_storage+24];
	add.f64 	%fd132, %fd231, %fd131;
	selp.f64 	%fd133, %fd132, %fd231, %p34;
	setp.gt.s32 	%p35, %r34, 64;
	ld.shared.f64 	%fd134, [_ZZN3cub18CUB_300001_SM_10006detail6reduce28DeviceReduceSingleTileKernelINS2_10policy_hubIdyN4cuda3std3__44plusIdEEE10Policy1000EPdSC_iS9_ddNS7_10__identityEEEvT0_T1_T2_T3_T4_T6_E12temp_storage+32];
	add.f64 	%fd135, %fd134, %fd133;
	selp.f64 	%fd136, %fd135, %fd133, %p35;
	setp.gt.s32 	%p36, %r34, 96;
	ld.shared.f64 	%fd137, [_ZZN3cub18CUB_300001_SM_10006detail6reduce28DeviceReduceSingleTileKernelINS2_10policy_hubIdyN4cuda3std3__44plusIdEEE10Policy1000EPdSC_iS9_ddNS7_10__identityEEEvT0_T1_T2_T3_T4_T6_E12temp_storage+40];
	add.f64 	%fd138, %fd137, %fd136;
	selp.f64 	%fd139, %fd138, %fd136, %p36;
	setp.gt.s32 	%p37, %r34, 128;
	ld.shared.f64 	%fd140, [_ZZN3cub18CUB_300001_SM_10006detail6reduce28DeviceReduceSingleTileKernelINS2_10policy_hubIdyN4cuda3std3__44plusIdEEE10Policy1000EPdSC_iS9_ddNS7_10__identityEEEvT0_T1_T2_T3_T4_T6_E12temp_storage+48];
	add.f64 	%fd141, %fd140, %fd139;
	selp.f64 	%fd142, %fd141, %fd139, %p37;
	setp.gt.s32 	%p38, %r34, 160;
	ld.shared.f64 	%fd143, [_ZZN3cub18CUB_300001_SM_10006detail6reduce28DeviceReduceSingleTileKernelINS2_10policy_hubIdyN4cuda3std3__44plusIdEEE10Policy1000EPdSC_iS9_ddNS7_10__identityEEEvT0_T1_T2_T3_T4_T6_E12temp_storage+56];
	add.f64 	%fd144, %fd143, %fd142;
	selp.f64 	%fd145, %fd144, %fd142, %p38;
	setp.gt.s32 	%p39, %r34, 192;
	ld.shared.f64 	%fd146, [_ZZN3cub18CUB_300001_SM_10006detail6reduce28DeviceReduceSingleTileKernelINS2_10policy_hubIdyN4cuda3std3__44plusIdEEE10Policy1000EPdSC_iS9_ddNS7_10__identityEEEvT0_T1_T2_T3_T4_T6_E12temp_storage+64];
	add.f64 	%fd147, %fd146, %fd145;
	selp.f64 	%fd148, %fd147, %fd145, %p39;
	setp.gt.s32 	%p40, %r34, 224;
	ld.shared.f64 	%fd149, [_ZZN3cub18CUB_300001_SM_10006detail6reduce28DeviceReduceSingleTileKernelINS2_10policy_hubIdyN4cuda3std3__44plusIdEEE10Policy1000EPdSC_iS9_ddNS7_10__identityEEEvT0_T1_T2_T3_T4_T6_E12temp_storage+72];
	add.f64 	%fd150, %fd149, %fd148;
	selp.f64 	%fd151, %fd150, %fd148, %p40;
	setp.gt.s32 	%p41, %r34, 256;
	ld.shared.f64 	%fd152, [_ZZN3cub18CUB_300001_SM_10006detail6reduce28DeviceReduceSingleTileKernelINS2_10policy_hubIdyN4cuda3std3__44plusIdEEE10Policy1000EPdSC_iS9_ddNS7_10__identityEEEvT0_T1_T2_T3_T4_T6_E12temp_storage+80];
	add.f64 	%fd153, %fd152, %fd151;
	selp.f64 	%fd154, %fd153, %fd151, %p41;
	setp.gt.s32 	%p42, %r34, 288;
	ld.shared.f64 	%fd155, [_ZZN3cub18CUB_300001_SM_10006detail6reduce28DeviceReduceSingleTileKernelINS2_10policy_hubIdyN4cuda3std3__44plusIdEEE10Policy1000EPdSC_iS9_ddNS7_10__identityEEEvT0_T1_T2_T3_T4_T6_E12temp_storage+88];
	add.f64 	%fd156, %fd155, %fd154;
	selp.f64 	%fd157, %fd156, %fd154, %p42;
	setp.gt.s32 	%p43, %r34, 320;
	ld.shared.f64 	%fd158, [_ZZN3cub18CUB_300001_SM_10006detail6reduce28DeviceReduceSingleTileKernelINS2_10policy_hubIdyN4cuda3std3__44plusIdEEE10Policy1000EPdSC_iS9_ddNS7_10__identityEEEvT0_T1_T2_T3_T4_T6_E12temp_storage+96];
	add.f64 	%fd159, %fd158, %fd157;
	selp.f64 	%fd160, %fd159, %fd157, %p43;
	setp.gt.s32 	%p44, %r34, 352;
	ld.shared.f64 	%fd161, [_ZZN3cub18CUB_300001_SM_10006detail6reduce28DeviceReduceSingleTileKernelINS2_10policy_hubIdyN4cuda3std3__44plusIdEEE10Policy1000EPdSC_iS9_ddNS7_10__identityEEEvT0_T1_T2_T3_T4_T6_E12temp_storage+104];
	add.f64 	%fd162, %fd161, %fd160;
	selp.f64 	%fd163, %fd162, %fd160, %p44;
	setp.gt.s32 	%p45, %r34, 384;
	ld.shared.f64 	%fd164, [_ZZN3cub18CUB_300001_SM_10006detail6reduce28DeviceReduceSingleTileKernelINS2_10policy_hubIdyN4cuda3std3__44plusIdEEE10Policy1000EPdSC_iS9_ddNS7_10__identityEEEvT0_T1_T2_T3_T4_T6_E12temp_storage+112];
	add.f64 	%fd165, %fd164, %fd163;
	selp.f64 	%fd166, %fd165, %fd163, %p45;
	setp.gt.s32 	%p46, %r34, 416;
	ld.shared.f64 	%fd167, [_ZZN3cub18CUB_300001_SM_10006detail6reduce28DeviceReduceSingleTileKernelINS2_10policy_hubIdyN4cuda3std3__44plusIdEEE10Policy1000EPdSC_iS9_ddNS7_10__identityEEEvT0_T1_T2_T3_T4_T6_E12temp_storage+120];
	add.f64 	%fd168, %fd167, %fd166;
	selp.f64 	%fd169, %fd168, %fd166, %p46;
	setp.gt.s32 	%p47, %r34, 448;
	ld.shared.f64 	%fd170, [_ZZN3cub18CUB_300001_SM_10006detail6reduce28DeviceReduceSingleTileKernelINS2_10policy_hubIdyN4cuda3std3__44plusIdEEE10Policy1000EPdSC_iS9_ddNS7_10__identityEEEvT0_T1_T2_T3_T4_T6_E12temp_storage+128];
	add.f64 	%fd171, %fd170, %fd169;
	selp.f64 	%fd172, %fd171, %fd169, %p47;
	setp.gt.s32 	%p48, %r34, 480;
	ld.shared.f64 	%fd173, [_ZZN3cub18CUB_300001_SM_10006detail6reduce28DeviceReduceSingleTileKernelINS2_10policy_hubIdyN4cuda3std3__44plusIdEEE10Policy1000EPdSC_iS9_ddNS7_10__identityEEEvT0_T1_T2_T3_T4_T6_E12temp_storage+136];
	add.f64 	%fd174, %fd173, %fd172;
	selp.f64 	%fd231, %fd174, %fd172, %p48;
	bra.uni 	$L__BB13_37;
$L__BB13_21:
	mov.u32 	%r13, %tid.x;
	mul.wide.u32 	%rd24, %r13, 8;
	add.s64 	%rd11, %rd8, %rd24;
	// begin inline asm
	ld.global.nc.u64 %rd10, [%rd11];
	// end inline asm
	mov.b64 	%fd31, %rd10;
	add.s64 	%rd13, %rd11, 4096;
	// begin inline asm
	ld.global.nc.u64 %rd12, [%rd13];
	// end inline asm
	mov.b64 	%fd32, %rd12;
	add.s64 	%rd15, %rd11, 8192;
	// begin inline asm
	ld.global.nc.u64 %rd14, [%rd15];
	// end inline asm
	mov.b64 	%fd33, %rd14;
	add.s64 	%rd17, %rd11, 12288;
	// begin inline asm
	ld.global.nc.u64 %rd16, [%rd17];
	// end inline asm
	mov.b64 	%fd34, %rd16;
	add.s64 	%rd19, %rd11, 16384;
	// begin inline asm
	ld.global.nc.u64 %rd18, [%rd19];
	// end inline asm
	mov.b64 	%fd35, %rd18;
	add.s64 	%rd21, %rd11, 20480;
	// begin inline asm
	ld.global.nc.u64 %rd20, [%rd21];
	// end inline asm
	mov.b64 	%fd36, %rd20;
	add.s64 	%rd23, %rd11, 24576;
	// begin inline asm
	ld.global.nc.u64 %rd22, [%rd23];
	// end inline asm
	mov.b64 	%fd37, %rd22;
	add.f64 	%fd38, %fd31, %fd32;
	add.f64 	%fd39, %fd38, %fd33;
	add.f64 	%fd40, %fd39, %fd34;
	add.f64 	%fd41, %fd40, %fd35;
	add.f64 	%fd42, %fd41, %fd36;
	add.f64 	%fd230, %fd42, %fd37;
	setp.lt.u32 	%p3, %r34, 7168;
	mov.b32 	%r231, 3584;
	@%p3 bra 	$L__BB13_25;
	add.s32 	%r14, %r34, -3584;
	mov.b32 	%r231, 3584;
$L__BB13_23:
	add.s32 	%r37, %r231, %r13;
	mul.wide.u32 	%rd39, %r37, 8;
	add.s64 	%rd26, %rd8, %rd39;
	// begin inline asm
	ld.global.nc.u64 %rd25, [%rd26];
	// end inline asm
	mov.b64 	%fd43, %rd25;
	add.s64 	%rd28, %rd26, 4096;
	// begin inline asm
	ld.global.nc.u64 %rd27, [%rd28];
	// end inline asm
	mov.b64 	%fd44, %rd27;
	add.s64 	%rd30, %rd26, 8192;
	// begin inline asm
	ld.global.nc.u64 %rd29, [%rd30];
	// end inline asm
	mov.b64 	%fd45, %rd29;
	add.s64 	%rd32, %rd26, 12288;
	// begin inline asm
	ld.global.nc.u64 %rd31, [%rd32];
	// end inline asm
	mov.b64 	%fd46, %rd31;
	add.s64 	%rd34, %rd26, 16384;
	// begin inline asm
	ld.global.nc.u64 %rd33, [%rd34];
	// end inline asm
	mov.b64 	%fd47, %rd33;
	add.s64 	%rd36, %rd26, 20480;
	// begin inline asm
	ld.global.nc.u64 %rd35, [%rd36];
	// end inline asm
	mov.b64 	%fd48, %rd35;
	add.s64 	%rd38, %rd26, 24576;
	// begin inline asm
	ld.global.nc.u64 %rd37, [%rd38];
	// end inline asm
	mov.b64 	%fd49, %rd37;
	add.f64 	%fd50, %fd230, %fd43;
	add.f64 	%fd51, %fd50, %fd44;
	add.f64 	%fd52, %fd51, %fd45;
	add.f64 	%fd53, %fd52, %fd46;
	add.f64 	%fd54, %fd53, %fd47;
	add.f64 	%fd55, %fd54, %fd48;
	add.f64 	%fd230, %fd55, %fd49;
	sub.s32 	%r38, %r34, %r231;
	setp.lt.s32 	%p4, %r38, 3584;
	@%p4 bra 	$L__BB13_33;
	add.s32 	%r231, %r231, 3584;
	setp.le.s32 	%p5, %r231, %r14;
	@%p5 bra 	$L__BB13_23;
$L__BB13_25:
	setp.le.s32 	%p6, %r34, %r231;
	@%p6 bra 	$L__BB13_33;
	sub.s32 	%r18, %r34, %r231;
	setp.ge.s32 	%p7, %r13, %r18;
	@%p7 bra 	$L__BB13_33;
	not.b32 	%r39, %r13;
	add.s32 	%r40, %r34, %r39;
	sub.s32 	%r19, %r40, %r231;
	and.b32  	%r41, %r19, 1536;
	setp.eq.s32 	%p8, %r41, 1536;
	mov.u32 	%r235, %r13;
	@%p8 bra 	$L__BB13_30;
	add.s32 	%r233, %r13, %r231;
	shr.u32 	%r42, %r19, 9;
	add.s32 	%r43, %r42, 1;
	and.b32  	%r44, %r43, 3;
	neg.s32 	%r232, %r44;
	mov.u32 	%r235, %r13;
$L__BB13_29:
	.pragma "nounroll";
	mul.wide.u32 	%rd42, %r233, 8;
	add.s64 	%rd41, %rd8, %rd42;
	// begin inline asm
	ld.global.nc.u64 %rd40, [%rd41];
	// end inline asm
	mov.b64 	%fd57, %rd40;
	add.f64 	%fd230, %fd230, %fd57;
	add.s32 	%r235, %r235, 512;
	add.s32 	%r233, %r233, 512;
	add.s32 	%r232, %r232, 1;
	setp.ne.s32 	%p9, %r232, 0;
	@%p9 bra 	$L__BB13_29;
$L__BB13_30:
	setp.lt.u32 	%p10, %r19, 1536;
	@%p10 bra 	$L__BB13_33;
	cvt.u64.u32 	%rd43, %r235;
	cvt.u64.u32 	%rd44, %r231;
	add.s64 	%rd45, %rd43, %rd44;
	shl.b64 	%rd46, %rd45, 3;
	add.s64 	%rd47, %rd46, %rd8;
	add.s64 	%rd103, %rd47, 8192;
	add.s32 	%r236, %r235, %r231;
$L__BB13_32:
	mul.wide.u32 	%rd56, %r236, 8;
	add.s64 	%rd49, %rd8, %rd56;
	// begin inline asm
	ld.global.nc.u64 %rd48, [%rd49];
	// end inline asm
	mov.b64 	%fd58, %rd48;
	add.f64 	%fd59, %fd230, %fd58;
	add.s64 	%rd51, %rd103, -4096;
	// begin inline asm
	ld.global.nc.u64 %rd50, [%rd51];
	// end inline asm
	mov.b64 	%fd60, %rd50;
	add.f64 	%fd61, %fd59, %fd60;
	// begin inline asm
	ld.global.nc.u64 %rd52, [%rd103];
	// end inline asm
	mov.b64 	%fd62, %rd52;
	add.f64 	%fd63, %fd61, %fd62;
	add.s64 	%rd55, %rd103, 4096;
	// begin inline asm
	ld.global.nc.u64 %rd54, [%rd55];
	// end inline asm
	mov.b64 	%fd64, %rd54;
	add.f64 	%fd230, %fd63, %fd64;
	add.s32 	%r235, %r235, 2048;
	add.s64 	%rd103, %rd103, 16384;
	add.s32 	%r236, %r236, 2048;
	setp.lt.s32 	%p11, %r235, %r18;
	@%p11 bra 	$L__BB13_32;
$L__BB13_33:
	// begin inline asm
	mov.u32 %r45, %laneid;
	// end inline asm
	mov.b64 	%rd57, %fd230;
	mov.b64 	{%r47, %r52}, %rd57;
	mov.b32 	%r53, 1;
	mov.b32 	%r94, 31;
	mov.b32 	%r95, -1;
	// begin inline asm
	shfl.sync.down.b32 %r46, %r47, %r53, %r94, %r95;
	// end inline asm
	// begin inline asm
	shfl.sync.down.b32 %r51, %r52, %r53, %r94, %r95;
	// end inline asm
	mov.b64 	%rd58, {%r46, %r51};
	mov.b64 	%fd65, %rd58;
	setp.gt.s32 	%p12, %r45, 30;
	add.f64 	%fd66, %fd230, %fd65;
	selp.f64 	%fd67, %fd230, %fd66, %p12;
	mov.b64 	%rd59, %fd67;
	mov.b64 	{%r57, %r62}, %rd59;
	mov.b32 	%r63, 2;
	// begin inline asm
	shfl.sync.down.b32 %r56, %r57, %r63, %r94, %r95;
	// end inline asm
	// begin inline asm
	shfl.sync.down.b32 %r61, %r62, %r63, %r94, %r95;
	// end inline asm
	mov.b64 	%rd60, {%r56, %r61};
	mov.b64 	%fd68, %rd60;
	setp.gt.s32 	%p13, %r45, 29;
	add.f64 	%fd69, %fd67, %fd68;
	selp.f64 	%fd70, %fd67, %fd69, %p13;
	mov.b64 	%rd61, %fd70;
	mov.b64 	{%r67, %r72}, %rd61;
	mov.b32 	%r73, 4;
	// begin inline asm
	shfl.sync.down.b32 %r66, %r67, %r73, %r94, %r95;
	// end inline asm
	// begin inline asm
	shfl.sync.down.b32 %r71, %r72, %r73, %r94, %r95;
	// end inline asm
	mov.b64 	%rd62, {%r66, %r71};
	mov.b64 	%fd71, %rd62;
	setp.gt.s32 	%p14, %r45, 27;
	add.f64 	%fd72, %fd70, %fd71;
	selp.f64 	%fd73, %fd70, %fd72, %p14;
	mov.b64 	%rd63, %fd73;
	mov.b64 	{%r77, %r82}, %rd63;
	mov.b32 	%r83, 8;
	// begin inline asm
	shfl.sync.down.b32 %r76, %r77, %r83, %r94, %r95;
	// end inline asm
	// begin inline asm
	shfl.sync.down.b32 %r81, %r82, %r83, %r94, %r95;
	// end inline asm
	mov.b64 	%rd64, {%r76, %r81};
	mov.b64 	%fd74, %rd64;
	setp.gt.s32 	%p15, %r45, 23;
	add.f64 	%fd75, %fd73, %fd74;
	selp.f64 	%fd76, %fd73, %fd75, %p15;
	mov.b64 	%rd65, %fd76;
	mov.b64 	{%r87, %r92}, %rd65;
	mov.b32 	%r93, 16;
	// begin inline asm
	shfl.sync.down.b32 %r86, %r87, %r93, %r94, %r95;
	// end inline asm
	// begin inline asm
	shfl.sync.down.b32 %r91, %r92, %r93, %r94, %r95;
	// end inline asm
	mov.b64 	%rd66, {%r86, %r91};
	mov.b64 	%fd77, %rd66;
	setp.gt.s32 	%p16, %r45, 15;
	add.f64 	%fd26, %fd76, %fd77;
	selp.f64 	%fd231, %fd76, %fd26, %p16;
	setp.ne.s32 	%p17, %r45, 0;
	@%p17 bra 	$L__BB13_35;
	shr.u32 	%r96, %r13, 2;
	and.b32  	%r97, %r96, 248;
	mov.u32 	%r98, _ZZN3cub18CUB_300001_SM_10006detail6reduce28DeviceReduceSingleTileKernelINS2_10policy_hubIdyN4cuda3std3__44plusIdEEE10Policy1000EPdSC_iS9_ddNS7_10__identityEEEvT0_T1_T2_T3_T4_T6_E12temp_storage;
	add.s32 	%r99, %r98, %r97;
	st.shared.f64 	[%r99+16], %fd26;
$L__BB13_35:
	bar.sync 	0;
	setp.ne.s32 	%p18, %r13, 0;
	@%p18 bra 	$L__BB13_37;
	ld.shared.f64 	%fd78, [_ZZN3cub18CUB_300001_SM_10006detail6reduce28DeviceReduceSingleTileKernelINS2_10policy_hubIdyN4cuda3std3__44plusIdEEE10Policy1000EPdSC_iS9_ddNS7_10__identityEEEvT0_T1_T2_T3_T4_T6_E12temp_storage+24];
	add.f64 	%fd79, %fd231, %fd78;
	ld.shared.f64 	%fd80, [_ZZN3cub18CUB_300001_SM_10006detail6reduce28DeviceReduceSingleTileKernelINS2_10policy_hubIdyN4cuda3std3__44plusIdEEE10Policy1000EPdSC_iS9_ddNS7_10__identityEEEvT0_T1_T2_T3_T4_T6_E12temp_storage+32];
	add.f64 	%fd81, %fd79, %fd80;
	ld.shared.f64 	%fd82, [_ZZN3cub18CUB_300001_SM_10006detail6reduce28DeviceReduceSingleTileKernelINS2_10policy_hubIdyN4cuda3std3__44plusIdEEE10Policy1000EPdSC_iS9_ddNS7_10__identityEEEvT0_T1_T2_T3_T4_T6_E12temp_storage+40];
	add.f64 	%fd83, %fd81, %fd82;
	ld.shared.f64 	%fd84, [_ZZN3cub18CUB_300001_SM_10006detail6reduce28DeviceReduceSingleTileKernelINS2_10policy_hubIdyN4cuda3std3__44plusIdEEE10Policy1000EPdSC_iS9_ddNS7_10__identityEEEvT0_T1_T2_T3_T4_T6_E12temp_storage+48];
	add.f64 	%fd85, %fd83, %fd84;
	ld.shared.f64 	%fd86, [_ZZN3cub18CUB_300001_SM_10006detail6reduce28DeviceReduceSingleTileKernelINS2_10policy_hubIdyN4cuda3std3__44plusIdEEE10Policy1000EPdSC_iS9_ddNS7_10__identityEEEvT0_T1_T2_T3_T4_T6_E12temp_storage+56];
	add.f64 	%fd87, %fd85, %fd86;
	ld.shared.f64 	%fd88, [_ZZN3cub18CUB_300001_SM_10006detail6reduce28DeviceReduceSingleTileKernelINS2_10policy_hubIdyN4cuda3std3__44plusIdEEE10Policy1000EPdSC_iS9_ddNS7_10__identityEEEvT0_T1_T2_T3_T4_T6_E12temp_storage+64];
	add.f64 	%fd89, %fd87, %fd88;
	ld.shared.f64 	%fd90, [_ZZN3cub18CUB_300001_SM_10006detail6reduce28DeviceReduceSingleTileKernelINS2_10policy_hubIdyN4cuda3std3__44plusIdEEE10Policy1000EPdSC_iS9_ddNS7_10__identityEEEvT0_T1_T2_T3_T4_T6_E12temp_storage+72];
	add.f64 	%fd91, %fd89, %fd90;
	ld.shared.f64 	%fd92, [_ZZN3cub18CUB_300001_SM_10006detail6reduce28DeviceReduceSingleTileKernelINS2_10policy_hubIdyN4cuda3std3__44plusIdEEE10Policy1000EPdSC_iS9_ddNS7_10__identityEEEvT0_T1_T2_T3_T4_T6_E12temp_storage+80];
	add.f64 	%fd93, %fd91, %fd92;
	ld.shared.f64 	%fd94, [_ZZN3cub18CUB_300001_SM_10006detail6reduce28DeviceReduceSingleTileKernelINS2_10policy_hubIdyN4cuda3std3__44plusIdEEE10Policy1000EPdSC_iS9_ddNS7_10__identityEEEvT0_T1_T2_T3_T4_T6_E12temp_storage+88];
	add.f64 	%fd95, %fd93, %fd94;
	ld.shared.f64 	%fd96, [_ZZN3cub18CUB_300001_SM_10006detail6reduce28DeviceReduceSingleTileKernelINS2_10policy_hubIdyN4cuda3std3__44plusIdEEE10Policy1000EPdSC_iS9_ddNS7_10__identityEEEvT0_T1_T2_T3_T4_T6_E12temp_storage+96];
	add.f64 	%fd97, %fd95, %fd96;
	ld.shared.f64 	%fd98, [_ZZN3cub18CUB_300001_SM_10006detail6reduce28DeviceReduceSingleTileKernelINS2_10policy_hubIdyN4cuda3std3__44plusIdEEE10Policy1000EPdSC_iS9_ddNS7_10__identityEEEvT0_T1_T2_T3_T4_T6_E12temp_storage+104];
	add.f64 	%fd99, %fd97, %fd98;
	ld.shared.f64 	%fd100, [_ZZN3cub18CUB_300001_SM_10006detail6reduce28DeviceReduceSingleTileKernelINS2_10policy_hubIdyN4cuda3std3__44plusIdEEE10Policy1000EPdSC_iS9_ddNS7_10__identityEEEvT0_T1_T2_T3_T4_T6_E12temp_storage+112];
	add.f64 	%fd101, %fd99, %fd100;
	ld.shared.f64 	%fd102, [_ZZN3cub18CUB_300001_SM_10006detail6reduce28DeviceReduceSingleTileKernelINS2_10policy_hubIdyN4cuda3std3__44plusIdEEE10Policy1000EPdSC_iS9_ddNS7_10__identityEEEvT0_T1_T2_T3_T4_T6_E12temp_storage+120];
	add.f64 	%fd103, %fd101, %fd102;
	ld.shared.f64 	%fd104, [_ZZN3cub18CUB_300001_SM_10006detail6reduce28DeviceReduceSingleTileKernelINS2_10policy_hubIdyN4cuda3std3__44plusIdEEE10Policy1000EPdSC_iS9_ddNS7_10__identityEEEvT0_T1_T2_T3_T4_T6_E12temp_storage+128];
	add.f64 	%fd105, %fd103, %fd104;
	ld.shared.f64 	%fd106, [_ZZN3cub18CUB_300001_SM_10006detail6reduce28DeviceReduceSingleTileKernelINS2_10policy_hubIdyN4cuda3std3__44plusIdEEE10Policy1000EPdSC_iS9_ddNS7_10__identityEEEvT0_T1_T2_T3_T4_T6_E12temp_storage+136];
	add.f64 	%fd231, %fd105, %fd106;
$L__BB13_37:
	mov.u32 	%r223, %tid.x;
	setp.ne.s32 	%p56, %r223, 0;
	@%p56 bra 	$L__BB13_39;
	add.f64 	%fd217, %fd30, %fd231;
	st.global.f64 	[%rd1], %fd217;
$L__BB13_39:
	ret;

}


// ===== COMPILED SASS (sm_100) =====

	.target	sm_100

	.elftype	@"ET_EXEC"


//--------------------- .note.nv.tkinfo           --------------------------
	.section	.note.nv.tkinfo,"",@"SHT_NOTE"
	.sectionflags	@"SHF_NOTE_NV_TKINFO"
	.tkinfo
        /*0018*/ 	.word	0x00000002
        /*0030*/ 	.string	""
        /*0030*/ 	.string	"ptxas"
        /*0030*/ 	.string	"Cuda compilation tools, release 13.0, V13.0.88"
        /*0030*/ 	.string	"Build cuda_13.0.r13.0/compiler.36424714_0"
        /*0030*/ 	.string	"-arch sm_100 -m 64 "



//--------------------- .note.nv.cuinfo           --------------------------
	.section	.note.nv.cuinfo,"",@"SHT_NOTE"
	.sectionflags	@"SHF_NOTE_NV_CUINFO"
        /*0018*/ 	.short	0x0002
        /*001a*/ 	.short	0x0064
        /*001c*/ 	.short	0x0082
	.zero		2


//--------------------- .nv.info                  --------------------------
	.section	.nv.info,"",@"SHT_CUDA_INFO"
	.align	4


	//----- nvinfo : EIATTR_REGCOUNT
	.align		4
        /*0000*/ 	.byte	0x04, 0x2f
        /*0002*/ 	.short	(.L_44 - .L_43)
	.align		4
.L_43:
        /*0004*/ 	.word	index@(_ZN3cub18CUB_300001_SM_10006detail11EmptyKernelIvEEvv)
        /*0008*/ 	.word	0x00000004


	//----- nvinfo : EIATTR_FRAME_SIZE
	.align		4
.L_44:
        /*000c*/ 	.byte	0x04, 0x11
        /*000e*/ 	.short	(.L_46 - .L_45)
	.align		4
.L_45:
        /*0010*/ 	.word	index@(_ZN3cub18CUB_300001_SM_10006detail11EmptyKernelIvEEvv)
        /*0014*/ 	.word	0x00000000


	//----- nvinfo : EIATTR_REGCOUNT
	.align		4
.L_46:
        /*0018*/ 	.byte	0x04, 0x2f
        /*001a*/ 	.short	(.L_48 - .L_47)
	.align		4
.L_47:
        /*001c*/ 	.word	index@(_ZN3cub18CUB_300001_SM_10006detail8for_each13static_kernelINS2_12policy_hub_t12policy_500_tEmN6thrust24THRUST_300001_SM_1000_NS8cuda_cub20__uninitialized_fill7functorINS7_10device_ptrIdEEdEEEEvT0_T1_)
        /*0020*/ 	.word	0x00000009


	//----- nvinfo : EIATTR_FRAME_SIZE
	.align		4
.L_48:
        /*0024*/ 	.byte	0x04, 0x11
        /*0026*/ 	.short	(.L_50 - .L_49)
	.align		4
.L_49:
        /*0028*/ 	.word	index@(_ZN3cub18CUB_300001_SM_10006detail8for_each13static_kernelINS2_12policy_hub_t12policy_500_tEmN6thrust24THRUST_300001_SM_1000_NS8cuda_cub20__uninitialized_fill7functorINS7_10device_ptrIdEEdEEEEvT0_T1_)
        /*002c*/ 	.word	0x00000000


	//----- nvinfo : EIATTR_REGCOUNT
	.align		4
.L_50:
        /*0030*/ 	.byte	0x04, 0x2f
        /*0032*/ 	.short	(.L_52 - .L_51)
	.align		4
.L_51:
        /*0034*/ 	.word	index@(_ZN3cub18CUB_300001_SM_10006detail9transform16transform_kernelINS2_10policy_hubILb0EN4cuda3std3__45tupleIJN6thrust24THRUST_300001_SM_1000_NS6detail15normal_iteratorINSA_10device_ptrIdEEEESF_EEEE10policy1000EiNS7_5minusIdEESF_JPdSL_EEEvT0_iT1_T2_DpNS2_10kernel_argIT3_EE)
        /*0038*/ 	.word	0x00000020


	//----- nvinfo : EIATTR_FRAME_SIZE
	.align		4
.L_52:
        /*003c*/ 	.byte	0x04, 0x11
        /*003e*/ 	.short	(.L_54 - .L_53)
	.align		4
.L_53:
        /*0040*/ 	.word	index@($__internal_1_$__cuda_sm20_div_u64)
        /*0044*/ 	.word	0x00000000


	//----- nvinfo : EIATTR_FRAME_SIZE
	.align		4
.L_54:
        /*0048*/ 	.byte	0x04, 0x11
        /*004a*/ 	.short	(.L_56 - .L_55)
	.align		4
.L_55:
        /*004c*/ 	.word	index@(_ZN3cub18CUB_300001_SM_10006detail9transform16transform_kernelINS2_10policy_hubILb0EN4cuda3std3__45tupleIJN6thrust24THRUST_300001_SM_1000_NS6detail15normal_iteratorINSA_10device_ptrIdEEEESF_EEEE10policy1000EiNS7_5minusIdEESF_JPdSL_EEEvT0_iT1_T2_DpNS2_10kernel_argIT3_EE)
        /*0050*/ 	.word	0x00000000


	//----- nvinfo : EIATTR_REGCOUNT
	.align		4
.L_56:
        /*0054*/ 	.byte	0x04, 0x2f
        /*0056*/ 	.short	(.L_58 - .L_57)
	.align		4
.L_57:
        /*0058*/ 	.word	index@(_ZN3cub18CUB_300001_SM_10006detail9transform16transform_kernelINS2_10policy_hubILb0EN4cuda3std3__45tupleIJN6thrust24THRUST_300001_SM_1000_NS6detail15normal_iteratorINSA_10device_ptrIdEEEESF_EEEE10policy1000ElNS7_5minusIdEESF_JPdSL_EEEvT0_iT1_T2_DpNS2_10kernel_argIT3_EE)
        /*005c*/ 	.word	0x00000020


	//----- nvinfo : EIATTR_FRAME_SIZE
	.align		4
.L_58:
        /*0060*/ 	.byte	0x04, 0x11
        /*0062*/ 	.short	(.L_60 - .L_59)
	.align		4
.L_59:
        /*0064*/ 	.word	index@($__internal_0_$__cuda_sm20_div_u64)
        /*0068*/ 	.word	0x00000000


	//----- nvinfo : EIATTR_FRAME_SIZE
	.align		4
.L_60:
        /*006c*/ 	.byte	0x04, 0x11
        /*006e*/ 	.short	(.L_62 - .L_61)
	.align		4
.L_61:
        /*0070*/ 	.word	index@(_ZN3cub18CUB_300001_SM_10006detail9transform16transform_kernelINS2_10policy_hubILb0EN4cuda3std3__45tupleIJN6thrust24THRUST_300001_SM_1000_NS6detail15normal_iteratorINSA_10device_ptrIdEEEESF_EEEE10policy1000ElNS7_5minusIdEESF_JPdSL_EEEvT0_iT1_T2_DpNS2_10kernel_argIT3_EE)
        /*0074*/ 	.word	0x00000000


	//----- nvinfo : EIATTR_REGCOUNT
	.align		4
.L_62:
        /*0078*/ 	.byte	0x04, 0x2f
        /*007a*/ 	.short	(.L_64 - .L_63)
	.align		4
.L_63:
        /*007c*/ 	.word	index@(_ZN3cub18CUB_300001_SM_10006detail9transform16transform_kernelINS2_10policy_hubILb1EN4cuda3std3__45tupleIJN6thrust24THRUST_300001_SM_1000_NS6detail15normal_iteratorINSA_10device_ptrIdEEEEEEEE10policy1000Ei9custom_opSF_JPdEEEvT0_iT1_T2_DpNS2_10kernel_argIT3_EE)
        /*0080*/ 	.word	0x0000001e


	//----- nvinfo : EIATTR_FRAME_SIZE
	.align		4
.L_64:
        /*0084*/ 	.byte	0x04, 0x11
        /*0086*/ 	.short	(.L_66 - .L_65)
	.align		4
.L_65:
        /*0088*/ 	.word	index@(_ZN3cub18CUB_300001_SM_10006detail9transform16transform_kernelINS2_10policy_hubILb1EN4cuda3std3__45tupleIJN6thrust24THRUST_300001_SM_1000_NS6detail15normal_iteratorINSA_10device_ptrIdEEEEEEEE10policy1000Ei9custom_opSF_JPdEEEvT0_iT1_T2_DpNS2_10kernel_argIT3_EE)
        /*008c*/ 	.word	0x00000000


	//----- nvinfo : EIATTR_REGCOUNT
	.align		4
.L_66:
        /*0090*/ 	.byte	0x04, 0x2f
        /*0092*/ 	.short	(.L_68 - .L_67)
	.align		4
.L_67:
        /*0094*/ 	.word	index@(_ZN3cub18CUB_300001_SM_10006detail9transform16transform_kernelINS2_10policy_hubILb1EN4cuda3std3__45tupleIJN6thrust24THRUST_300001_SM_1000_NS6detail15normal_iteratorINSA_10device_ptrIdEEEEEEEE10policy1000El9custom_opSF_JPdEEEvT0_iT1_T2_DpNS2_10kernel_argIT3_EE)
        /*0098*/ 	.word	0x0000001e


	//----- nvinfo : EIATTR_FRAME_SIZE
	.align		4
.L_68:
        /*009c*/ 	.byte	0x04, 0x11
        /*009e*/ 	.short	(.L_70 - .L_69)
	.align		4
.L_69:
        /*00a0*/ 	.word	index@(_ZN3cub18CUB_300001_SM_10006detail9transform16transform_kernelINS2_10policy_hubILb1EN4cuda3std3__45tupleIJN6thrust24THRUST_300001_SM_1000_NS6detail15normal_iteratorINSA_10device_ptrIdEEEEEEEE10policy1000El9custom_opSF_JPdEEEvT0_iT1_T2_DpNS2_10kernel_argIT3_EE)
        /*00a4*/ 	.word	0x00000000


	//----- nvinfo : EIATTR_REGCOUNT
	.align		4
.L_70:
        /*00a8*/ 	.byte	0x04, 0x2f
        /*00aa*/ 	.short	(.L_72 - .L_71)
	.align		4
.L_71:
        /*00ac*/ 	.word	index@(_ZN3cub18CUB_300001_SM_10006detail9transform16transform_kernelINS2_10policy_hubILb1EN4cuda3std3__45tupleIJN6thrust24THRUST_300001_SM_1000_NS17counting_iteratorIiNSA_11use_defaultESC_SC_EEEEEE10policy1000Ei13acesso_diretoNSA_6detail15normal_iteratorINSA_10device_ptrIdEEEEJSD_EEEvT0_iT1_T2_DpNS2_10kernel_argIT3_EE)
        /*00b0*/ 	.word	0x0000001c


	//----- nvinfo : EIATTR_FRAME_SIZE
	.align		4
.L_72:
        /*00b4*/ 	.byte	0x04, 0x11
        /*00b6*/ 	.short	(.L_74 - .L_73)
	.align		4
.L_73:
        /*00b8*/ 	.word	index@(_ZN3cub18CUB_300001_SM_10006detail9transform16transform_kernelINS2_10policy_hubILb1EN4cuda3std3__45tupleIJN6thrust24THRUST_300001_SM_1000_NS17counting_iteratorIiNSA_11use_defaultESC_SC_EEEEEE10policy1000Ei13acesso_diretoNSA_6detail15normal_iteratorINSA_10device_ptrIdEEEEJSD_EEEvT0_iT1_T2_DpNS2_10kernel_argIT3_EE)
        /*00bc*/ 	.word	0x00000000


	//----- nvinfo : EIATTR_REGCOUNT
	.align		4
.L_74:
        /*00c0*/ 	.byte	0x04, 0x2f
        /*00c2*/ 	.short	(.L_76 - .L_75)
	.align		4
.L_75:
        /*00c4*/ 	.word	index@(_ZN3cub18CUB_300001_SM_10006detail9transform16transform_kernelINS2_10policy_hubILb1EN4cuda3std3__45tupleIJN6thrust24THRUST_300001_SM_1000_NS17counting_iteratorIiNSA_11use_defaultESC_SC_EEEEEE10policy1000El13acesso_diretoNSA_6detail15normal_iteratorINSA_10device_ptrIdEEEEJSD_EEEvT0_iT1_T2_DpNS2_10kernel_argIT3_EE)
        /*00c8*/ 	.word	0x00000020


	//----- nvinfo : EIATTR_FRAME_SIZE
	.align		4
.L_76:
        /*00cc*/ 	.byte	0x04, 0x11
        /*00ce*/ 	.short	(.L_78 - .L_77)
	.align		4
.L_77:
        /*00d0*/ 	.word	index@(_ZN3cub18CUB_300001_SM_10006detail9transform16transform_kernelINS2_10policy_hubILb1EN4cuda3std3__45tupleIJN6thrust24THRUST_300001_SM_1000_NS17counting_iteratorIiNSA_11use_defaultESC_SC_EEEEEE10policy1000El13acesso_diretoNSA_6detail15normal_iteratorINSA_10device_ptrIdEEEEJSD_EEEvT0_iT1_T2_DpNS2_10kernel_argIT3_EE)
        /*00d4*/ 	.word	0x00000000


	//----- nvinfo : EIATTR_REGCOUNT
	.align		4
.L_78:
        /*00d8*/ 	.byte	0x04, 0x2f
        /*00da*/ 	.short	(.L_80 - .L_79)
	.align		4
.L_79:
        /*00dc*/ 	.word	index@(_ZN3cub18CUB_300001_SM_10006detail6reduce28DeviceReduceSingleTileKernelINS2_10policy_hubIdjN4cuda3std3__44plusIdEEE10Policy1000EN6thrust24THRUST_300001_SM_1000_NS6detail15normal_iteratorINSD_10device_ptrIdEEEEPdjS9_ddNS7_10__identityEEEvT0_T1_T2_T3_T4_T6_)
        /*00e0*/ 	.word	0x0000002d


	//----- nvinfo : EIATTR_FRAME_SIZE
	.align		4
.L_80:
        /*00e4*/ 	.byte	0x04, 0x11
        /*00e6*/ 	.short	(.L_82 - .L_81)
	.align		4
.L_81:
        /*00e8*/ 	.word	index@(_ZN3cub18CUB_300001_SM_10006detail6reduce28DeviceReduceSingleTileKernelINS2_10policy_hubIdjN4cuda3std3__44plusIdEEE10Policy1000EN6thrust24THRUST_300001_SM_1000_NS6detail15normal_iteratorINSD_10device_ptrIdEEEEPdjS9_ddNS7_10__identityEEEvT0_T1_T2_T3_T4_T6_)
        /*00ec*/ 	.word	0x00000000


	//----- nvinfo : EIATTR_REGCOUNT
	.align		4
.L_82:
        /*00f0*/ 	.byte	0x04, 0x2f
        /*00f2*/ 	.short	(.L_84 - .L_83)
	.align		4
.L_83:
        /*00f4*/ 	.word	index@(_ZN3cub18CUB_300001_SM_10006detail6reduce18DeviceReduceKernelINS2_10policy_hubIdjN4cuda3std3__44plusIdEEE10Policy1000EN6thrust24THRUST_300001_SM_1000_NS6detail15normal_iteratorINSD_10device_ptrIdEEEEjS9_dNS7_10__identityEEEvT0_PT3_T1_NS0_13GridEvenShareISN_EET2_T4_)
        /*00f8*/ 	.word	0x00000020


	//----- nvinfo : EIATTR_FRAME_SIZE
	.align		4
.L_84:
        /*00fc*/ 	.byte	0x04, 0x11
        /*00fe*/ 	.short	(.L_86 - .L_85)
	.align		4
.L_85:
        /*0100*/ 	.word	index@(_ZN3cub18CUB_300001_SM_10006detail6reduce18DeviceReduceKernelINS2_10policy_hubIdjN4cuda3std3__44plusIdEEE10Policy1000EN6thrust24THRUST_300001_SM_1000_NS6detail15normal_iteratorINSD_10device_ptrIdEEEEjS9_dNS7_10__identityEEEvT0_PT3_T1_NS0_13GridEvenShareISN_EET2_T4_)
        /*0104*/ 	.word	0x00000000


	//----- nvinfo : EIATTR_REGCOUNT
	.align		4
.L_86:
        /*0108*/ 	.byte	0x04, 0x2f
        /*010a*/ 	.short	(.L_88 - .L_87)
	.align		4
.L_87:
        /*010c*/ 	.word	index@(_ZN3cub18CUB_300001_SM_10006detail6reduce28DeviceReduceSingleTileKernelINS2_10policy_hubIdjN4cuda3std3__44plusIdEEE10Policy1000EPdSC_iS9_ddNS7_10__identityEEEvT0_T1_T2_T3_T4_T6_)
        /*0110*/ 	.word	0x00000030


	//----- nvinfo : EIATTR_FRAME_SIZE
	.align		4
.L_88:
        /*0114*/ 	.byte	0x04, 0x11
        /*0116*/ 	.short	(.L_90 - .L_89)
	.align		4
.L_89:
        /*0118*/ 	.word	index@(_ZN3cub18CUB_300001_SM_10006detail6reduce28DeviceReduceSingleTileKernelINS2_10policy_hubIdjN4cuda3std3__44plusIdEEE10Policy1000EPdSC_iS9_ddNS7_10__identityEEEvT0_T1_T2_T3_T4_T6_)
        /*011c*/ 	.word	0x00000000


	//----- nvinfo : EIATTR_REGCOUNT
	.align		4
.L_90:
        /*0120*/ 	.byte	0x04, 0x2f
        /*0122*/ 	.short	(.L_92 - .L_91)
	.align		4
.L_91:
        /*0124*/ 	.word	index@(_ZN3cub18CUB_300001_SM_10006detail6reduce28DeviceReduceSingleTileKernelINS2_10policy_hubIdyN4cuda3std3__44plusIdEEE10Policy1000EN6thrust24THRUST_300001_SM_1000_NS6detail15normal_iteratorINSD_10device_ptrIdEEEEPdyS9_ddNS7_10__identityEEEvT0_T1_T2_T3_T4_T6_)
        /*0128*/ 	.word	0x0000002e


	//----- nvinfo : EIATTR_FRAME_SIZE
	.align		4
.L_92:
        /*012c*/ 	.byte	0x04, 0x11
        /*012e*/ 	.short	(.L_94 - .L_93)
	.align		4
.L_93:
        /*0130*/ 	.word	index@(_ZN3cub18CUB_300001_SM_10006detail6reduce28DeviceReduceSingleTileKernelINS2_10policy_hubIdyN4cuda3std3__44plusIdEEE10Policy1000EN6thrust24THRUST_300001_SM_1000_NS6detail15normal_iteratorINSD_10device_ptrIdEEEEPdyS9_ddNS7_10__identityEEEvT0_T1_T2_T3_T4_T6_)
        /*0134*/ 	.word	0x00000000


	//----- nvinfo : EIATTR_REGCOUNT
	.align		4
.L_94:
        /*0138*/ 	.byte	0x04, 0x2f
        /*013a*/ 	.short	(.L_96 - .L_95)
	.align		4
.L_95:
        /*013c*/ 	.word	index@(_ZN3cub18CUB_300001_SM_10006detail6reduce18DeviceReduceKernelINS2_10policy_hubIdyN4cuda3std3__44plusIdEEE10Policy1000EN6thrust24THRUST_300001_SM_1000_NS6detail15normal_iteratorINSD_10device_ptrIdEEEEyS9_dNS7_10__identityEEEvT0_PT3_T1_NS0_13GridEvenShareISN_EET2_T4_)
        /*0140*/ 	.word	0x0000001d


	//----- nvinfo : EIATTR_FRAME_SIZE
	.align		4
.L_96:
        /*0144*/ 	.byte	0x04, 0x11
        /*0146*/ 	.short	(.L_98 - .L_97)
	.align		4
.L_97:
        /*0148*/ 	.word	index@(_ZN3cub18CUB_300001_SM_10006detail6reduce18DeviceReduceKernelINS2_10policy_hubIdyN4cuda3std3__44plusIdEEE10Policy1000EN6thrust24THRUST_300001_SM_1000_NS6detail15normal_iteratorINSD_10device_ptrIdEEEEyS9_dNS7_10__identityEEEvT0_PT3_T1_NS0_13GridEvenShareISN_EET2_T4_)
        /*014c*/ 	.word	0x00000000


	//----- nvinfo : EIATTR_REGCOUNT
	.align		4
.L_98:
        /*0150*/ 	.byte	0x04, 0x2f
        /*0152*/ 	.short	(.L_100 - .L_99)
	.align		4
.L_99:
        /*0154*/ 	.word	index@(_ZN3cub18CUB_300001_SM_10006detail6reduce28DeviceReduceSingleTileKernelINS2_10policy_hubIdyN4cuda3std3__44plusIdEEE10Policy1000EPdSC_iS9_ddNS7_10__identityEEEvT0_T1_T2_T3_T4_T6_)
        /*0158*/ 	.word	0x00000030


	//----- nvinfo : EIATTR_FRAME_SIZE
	.align		4
.L_100:
        /*015c*/ 	.byte	0x04, 0x11
        /*015e*/ 	.short	(.L_102 - .L_101)
	.align		4
.L_101:
        /*0160*/ 	.word	index@(_ZN3cub18CUB_300001_SM_10006detail6reduce28DeviceReduceSingleTileKernelINS2_10policy_hubIdyN4cuda3std3__44plusIdEEE10Policy1000EPdSC_iS9_ddNS7_10__identityEEEvT0_T1_T2_T3_T4_T6_)
        /*0164*/ 	.word	0x00000000


	//----- nvinfo : EIATTR_MIN_STACK_SIZE
	.align		4
.L_102:
        /*0168*/ 	.byte	0x04, 0x12
        /*016a*/ 	.short	(.L_104 - .L_103)
	.align		4
.L_103:
        /*016c*/ 	.word	index@(_ZN3cub18CUB_300001_SM_10006detail6reduce28DeviceReduceSingleTileKernelINS2_10policy_hubIdyN4cuda3std3__44plusIdEEE10Policy1000EPdSC_iS9_ddNS7_10__identityEEEvT0_T1_T2_T3_T4_T6_)
        /*0170*/ 	.word	0x00000000


	//----- nvinfo : EIATTR_MIN_STACK_SIZE
	.align		4
.L_104:
        /*0174*/ 	.byte	0x04, 0x12
        /*0176*/ 	.short	(.L_106 - .L_105)
	.align		4
.L_105:
        /*0178*/ 	.word	index@(_ZN3cub18CUB_300001_SM_10006detail6reduce18DeviceReduceKernelINS2_10policy_hubIdyN4cuda3std3__44plusIdEEE10Policy1000EN6thrust24THRUST_300001_SM_1000_NS6detail15normal_iteratorINSD_10device_ptrIdEEEEyS9_dNS7_10__identityEEEvT0_PT3_T1_NS0_13GridEvenShareISN_EET2_T4_)
        /*017c*/ 	.word	0x00000000


	//----- nvinfo : EIATTR_MIN_STACK_SIZE
	.align		4
.L_106:
        /*0180*/ 	.byte	0x04, 0x12
        /*0182*/ 	.short	(.L_108 - .L_107)
	.align		4
.L_107:
        /*0184*/ 	.word	index@(_ZN3cub18CUB_300001_SM_10006detail6reduce28DeviceReduceSingleTileKernelINS2_10policy_hubIdyN4cuda3std3__44plusIdEEE10Policy1000EN6thrust24THRUST_300001_SM_1000_NS6detail15normal_iteratorINSD_10device_ptrIdEEEEPdyS9_ddNS7_10__identityEEEvT0_T1_T2_T3_T4_T6_)
        /*0188*/ 	.word	0x00000000


	//----- nvinfo : EIATTR_MIN_STACK_SIZE
	.align		4
.L_108:
        /*018c*/ 	.byte	0x04, 0x12
        /*018e*/ 	.short	(.L_110 - .L_109)
	.align		4
.L_109:
        /*0190*/ 	.word	index@(_ZN3cub18CUB_300001_SM_10006detail6reduce28DeviceReduceSingleTileKernelINS2_10policy_hubIdjN4cuda3std3__44plusIdEEE10Policy1000EPdSC_iS9_ddNS7_10__identityEEEvT0_T1_T2_T3_T4_T6_)
        /*0194*/ 	.word	0x00000000


	//----- nvinfo : EIATTR_MIN_STACK_SIZE
	.align		4
.L_110:
        /*0198*/ 	.byte	0x04, 0x12
        /*019a*/ 	.short	(.L_112 - .L_111)
	.align		4
.L_111:
        /*019c*/ 	.word	index@(_ZN3cub18CUB_300001_SM_10006detail6reduce18DeviceReduceKernelINS2_10policy_hubIdjN4cuda3std3__44plusIdEEE10Policy1000EN6thrust24THRUST_300001_SM_1000_NS6detail15normal_iteratorINSD_10device_ptrIdEEEEjS9_dNS7_10__identityEEEvT0_PT3_T1_NS0_13GridEvenShareISN_EET2_T4_)
        /*01a0*/ 	.word	0x00000000


	//----- nvinfo : EIATTR_MIN_STACK_SIZE
	.align		4
.L_112:
        /*01a4*/ 	.byte	0x04, 0x12
        /*01a6*/ 	.short	(.L_114 - .L_113)
	.align		4
.L_113:
        /*01a8*/ 	.word	index@(_ZN3cub18CUB_300001_SM_10006detail6reduce28DeviceReduceSingleTileKernelINS2_10policy_hubIdjN4cuda3std3__44plusIdEEE10Policy1000EN6thrust24THRUST_300001_SM_1000_NS6detail15normal_iteratorINSD_10device_ptrIdEEEEPdjS9_ddNS7_10__identityEEEvT0_T1_T2_T3_T4_T6_)
        /*01ac*/ 	.word	0x00000000


	//----- nvinfo : EIATTR_MIN_STACK_SIZE
	.align		4
.L_114:
        /*01b0*/ 	.byte	0x04, 0x12
        /*01b2*/ 	.short	(.L_116 - .L_115)
	.align		4
.L_115:
        /*01b4*/ 	.word	index@(_ZN3cub18CUB_300001_SM_10006detail9transform16transform_kernelINS2_10policy_hubILb1EN4cuda3std3__45tupleIJN6thrust24THRUST_300001_SM_1000_NS17counting_iteratorIiNSA_11use_defaultESC_SC_EEEEEE10policy1000El13acesso_diretoNSA_6detail15normal_iteratorINSA_10device_ptrIdEEEEJSD_EEEvT0_iT1_T2_DpNS2_10kernel_argIT3_EE)
        /*01b8*/ 	.word	0x00000000


	//----- nvinfo : EIATTR_MIN_STACK_SIZE
	.align		4
.L_116:
        /*01bc*/ 	.byte	0x04, 0x12
        /*01be*/ 	.short	(.L_118 - .L_117)
	.align		4
.L_117:
        /*01c0*/ 	.word	index@(_ZN3cub18CUB_300001_SM_10006detail9transform16transform_kernelINS2_10policy_hubILb1EN4cuda3std3__45tupleIJN6thrust24THRUST_300001_SM_1000_NS17counting_iteratorIiNSA_11use_defaultESC_SC_EEEEEE10policy1000Ei13acesso_diretoNSA_6detail15normal_iteratorINSA_10device_ptrIdEEEEJSD_EEEvT0_iT1_T2_DpNS2_10kernel_argIT3_EE)
        /*01c4*/ 	.word	0x00000000


	//----- nvinfo : EIATTR_MIN_STACK_SIZE
	.align		4
.L_118:
        /*01c8*/ 	.byte	0x04, 0x12
        /*01ca*/ 	.short	(.L_120 - .L_119)
	.align		4
.L_119:
        /*01cc*/ 	.word	index@(_ZN3cub18CUB_300001_SM_10006detail9transform16transform_kernelINS2_10policy_hubILb1EN4cuda3std3__45tupleIJN6thrust24THRUST_300001_SM_1000_NS6detail15normal_iteratorINSA_10device_ptrIdEEEEEEEE10policy1000El9custom_opSF_JPdEEEvT0_iT1_T2_DpNS2_10kernel_argIT3_EE)
        /*01d0*/ 	.word	0x00000000


	//----- nvinfo : EIATTR_MIN_STACK_SIZE
	.align		4
.L_120:
        /*01d4*/ 	.byte	0x04, 0x12
        /*01d6*/ 	.short	(.L_122 - .L_121)
	.align		4
.L_121:
        /*01d8*/ 	.word	index@(_ZN3cub18CUB_300001_SM_10006detail9transform16transform_kernelINS2_10policy_hubILb1EN4cuda3std3__45tupleIJN6thrust24THRUST_300001_SM_1000_NS6detail15normal_iteratorINSA_10device_ptrIdEEEEEEEE10policy1000Ei9custom_opSF_JPdEEEvT0_iT1_T2_DpNS2_10kernel_argIT3_EE)
        /*01dc*/ 	.word	0x00000000


	//----- nvinfo : EIATTR_MIN_STACK_SIZE
	.align		4
.L_122:
        /*01e0*/ 	.byte	0x04, 0x12
        /*01e2*/ 	.short	(.L_124 - .L_123)
	.align		4
.L_123:
        /*01e4*/ 	.word	index@(_ZN3cub18CUB_300001_SM_10006detail9transform16transform_kernelINS2_10policy_hubILb0EN4cuda3std3__45tupleIJN6thrust24THRUST_300001_SM_1000_NS6detail15normal_iteratorINSA_10device_ptrIdEEEESF_EEEE10policy1000ElNS7_5minusIdEESF_JPdSL_EEEvT0_iT1_T2_DpNS2_10kernel_argIT3_EE)
        /*01e8*/ 	.word	0x00000000


	//----- nvinfo : EIATTR_MIN_STACK_SIZE
	.align		4
.L_124:
        /*01ec*/ 	.byte	0x04, 0x12
        /*01ee*/ 	.short	(.L_126 - .L_125)
	.align		4
.L_125:
        /*01f0*/ 	.word	index@(_ZN3cub18CUB_300001_SM_10006detail9transform16transform_kernelINS2_10policy_hubILb0EN4cuda3std3__45tupleIJN6thrust24THRUST_300001_SM_1000_NS6detail15normal_iteratorINSA_10device_ptrIdEEEESF_EEEE10policy1000EiNS7_5minusIdEESF_JPdSL_EEEvT0_iT1_T2_DpNS2_10kernel_argIT3_EE)
        /*01f4*/ 	.word	0x00000000


	//----- nvinfo : EIATTR_MIN_STACK_SIZE
	.align		4
.L_126:
        /*01f8*/ 	.byte	0x04, 0x12
        /*01fa*/ 	.short	(.L_128 - .L_127)
	.align		4
.L_127:
        /*01fc*/ 	.word	index@(_ZN3cub18CUB_300001_SM_10006detail8for_each13static_kernelINS2_12policy_hub_t12policy_500_tEmN6thrust24THRUST_300001_SM_1000_NS8cuda_cub20__uninitialized_fill7functorINS7_10device_ptrIdEEdEEEEvT0_T1_)
        /*0200*/ 	.word	0x00000000


	//----- nvinfo : EIATTR_MIN_STACK_SIZE
	.align		4
.L_128:
        /*0204*/ 	.byte	0x04, 0x12
        /*0206*/ 	.short	(.L_130 - .L_129)
	.align		4
.L_129:
        /*0208*/ 	.word	index@(_ZN3cub18CUB_300001_SM_10006detail11EmptyKernelIvEEvv)
        /*020c*/ 	.word	0x00000000
.L_130:


//--------------------- .nv.compat                --------------------------
	.section	.nv.compat,"",@"SHT_CUDA_COMPAT_INFO"
	.align	4
        /*0000*/ 	.byte	0x02, 0x09, 0x00, 0x00, 0x02, 0x02, 0x02, 0x00, 0x02, 0x05, 0x05, 0x00, 0x03, 0x07, 0x01, 0x01
        /*0010*/ 	.byte	0x02, 0x03, 0x00, 0x00, 0x02, 0x06, 0x01, 0x00, 0x04, 0x0b, 0x08, 0x00, 0x01, 0x00, 0x00, 0x00
        /*0020*/ 	.byte	0x00, 0x00, 0x00, 0x00


//--------------------- .nv.info._ZN3cub18CUB_300001_SM_10006detail6reduce28DeviceReduceSingleTileKernelINS2_10policy_hubIdyN4cuda3std3__44plusIdEEE10Policy1000EPdSC_iS9_ddNS7_10__identityEEEvT0_T1_T2_T3_T4_T6_ --------------------------
	.section	.nv.info._ZN3cub18CUB_300001_SM_10006detail6reduce28DeviceReduceSingleTileKernelINS2_10policy_hubIdyN4cuda3std3__44plusIdEEE10Policy1000EPdSC_iS9_ddNS7_10__identityEEEvT0_T1_T2_T3_T4_T6_,"",@"SHT_CUDA_INFO"
	.sectionflags	@""
	.align	4


	//----- nvinfo : EIATTR_CUDA_API_VERSION
	.align		4
        /*0000*/ 	.byte	0x04, 0x37
        /*0002*/ 	.short	(.L_132 - .L_131)
.L_131:
        /*0004*/ 	.word	0x00000082


	//----- nvinfo : EIATTR_KPARAM_INFO
	.align		4
.L_132:
        /*0008*/ 	.byte	0x04, 0x17
        /*000a*/ 	.short	(.L_134 - .L_133)
.L_133:
        /*000c*/ 	.word	0x00000000
        /*0010*/ 	.short	0x0005
        /*0012*/ 	.short	0x0020
        /*0014*/ 	.byte	0x00, 0xf0, 0x05, 0x00


	//----- nvinfo : EIATTR_KPARAM_INFO
	.align		4
.L_134:
        /*0018*/ 	.byte	0x04, 0x17
        /*001a*/ 	.short	(.L_136 - .L_135)
.L_135:
        /*001c*/ 	.word	0x00000000
        /*0020*/ 	.short	0x0004
        /*0022*/ 	.short	0x0018
        /*0024*/ 	.byte	0x00, 0xf0, 0x21, 0x00


	//----- nvinfo : EIATTR_KPARAM_INFO
	.align		4
.L_136:
        /*0028*/ 	.byte	0x04, 0x17
        /*002a*/ 	.short	(.L_138 - .L_137)
.L_137:
        /*002c*/ 	.word	0x00000000
        /*0030*/ 	.short	0x0003
        /*0032*/ 	.short	0x0014
        /*0034*/ 	.byte	0x00, 0xf0, 0x05, 0x00


	//----- nvinfo : EIATTR_KPARAM_INFO
	.align		4
.L_138:
        /*0038*/ 	.byte	0x04, 0x17
        /*003a*/ 	.short	(.L_140 - .L_139)
.L_139:
        /*003c*/ 	.word	0x00000000
        /*0040*/ 	.short	0x0002
        /*0042*/ 	.short	0x0010
        /*0044*/ 	.byte	0x00, 0xf0, 0x11, 0x00


	//----- nvinfo : EIATTR_KPARAM_INFO
	.align		4
.L_140:
        /*0048*/ 	.byte	0x04, 0x17
        /*004a*/ 	.short	(.L_142 - .L_141)
.L_141:
        /*004c*/ 	.word	0x00000000
        /*0050*/ 	.short	0x0001
        /*0052*/ 	.short	0x0008
        /*0054*/ 	.byte	0x00, 0xf5, 0x21, 0x00


	//----- nvinfo : EIATTR_KPARAM_INFO
	.align		4
.L_142:
        /*0058*/ 	.byte	0x04, 0x17
        /*005a*/ 	.short	(.L_144 - .L_143)
.L_143:
        /*005c*/ 	.word	0x00000000
        /*0060*/ 	.short	0x0000
        /*0062*/ 	.short	0x0000
        /*0064*/ 	.byte	0x00, 0xf5, 0x21, 0x00


	//----- nvinfo : EIATTR_SPARSE_MMA_MASK
	.align		4
.L_144:
        /*0068*/ 	.byte	0x03, 0x50
        /*006a*/ 	.short	0x0000


	//----- nvinfo : EIATTR_MAXREG_COUNT
	.align		4
        /*006c*/ 	.byte	0x03, 0x1b
        /*006e*/ 	.short	0x0080


	//----- nvinfo : EIATTR_NUM_BARRIERS
	.align		4
        /*0070*/ 	.byte	0x02, 0x4c
        /*0072*/ 	.byte	0x01
	.zero		1


	//----- nvinfo : EIATTR_MERCURY_ISA_VERSION
	.align		4
        /*0074*/ 	.byte	0x03, 0x5f
        /*0076*/ 	.short	0x0101


	//----- nvinfo : EIATTR_COOP_GROUP_MASK_REGIDS
	.align		4
        /*0078*/ 	.byte	0x04, 0x29
        /*007a*/ 	.short	(.L_146 - .L_145)


	//   ....[0]....
.L_145:
        /*007c*/ 	.word	0xffffffff


	//   ....[1]....
        /*0080*/ 	.word	0xffffffff


	//   ....[2]....
        /*0084*/ 	.word	0xffffffff


	//   ....[3]....
        /*0088*/ 	.word	0xffffffff


	//   ....[4]....
        /*008c*/ 	.word	0xffffffff


	//   ....[5]....
        /*0090*/ 	.word	0xffffffff


	//   ....[6]....
        /*0094*/ 	.word	0xffffffff


	//   ....[7]....
        /*0098*/ 	.word	0xffffffff


	//   ....[8]....
        /*009c*/ 	.word	0xffffffff


	//   ....[9]....
        /*00a0*/ 	.word	0xffffffff


	//   ....[10]....
        /*00a4*/ 	.word	0xffffffff


	//   ....[11]....
        /*00a8*/ 	.word	0xffffffff


	//   ....[12]....
        /*00ac*/ 	.word	0xffffffff


	//   ....[13]....
        /*00b0*/ 	.word	0xffffffff


	//   ....[14]....
        /*00b4*/ 	.word	0xffffffff


	//   ....[15]....
        /*00b8*/ 	.word	0xffffffff


	//   ....[16]....
        /*00bc*/ 	.word	0xffffffff


	//   ....[17]....
        /*00c0*/ 	.word	0xffffffff


	//   ....[18]....
        /*00c4*/ 	.word	0xffffffff


	//   ....[19]....
        /*00c8*/ 	.word	0xffffffff


	//   ....[20]....
        /*00cc*/ 	.word	0xffffffff


	//   ....[21]....
        /*00d0*/ 	.word	0xffffffff


	//   ....[22]....
        /*00d4*/ 	.word	0xffffffff


	//   ....[23]....
        /*00d8*/ 	.word	0xffffffff


	//   ....[24]....
        /*00dc*/ 	.word	0xffffffff


	//   ....[25]....
        /*00e0*/ 	.word	0xffffffff


	//   ....[26]....
        /*00e4*/ 	.word	0xffffffff


	//   ....[27]....
        /*00e8*/ 	.word	0xffffffff


	//   ....[28]....
        /*00ec*/ 	.word	0xffffffff


	//   ....[29]....
        /*00f0*/ 	.word	0xffffffff


	//----- nvinfo : EIATTR_COOP_GROUP_INSTR_OFFSETS
	.align		4
.L_146:
        /*00f4*/ 	.byte	0x04, 0x28
        /*00f6*/ 	.short	(.L_148 - .L_147)


	//   ....[0]....
.L_147:
        /*00f8*/ 	.word	0x00000960


	//   ....[1]....
        /*00fc*/ 	.word	0x00000970


	//   ....[2]....
        /*0100*/ 	.word	0x000009e0


	//   ....[3]....
        /*0104*/ 	.word	0x00000a10


	//   ....[4]....
        /*0108*/ 	.word	0x00000a70


	//   ....[5]....
        /*010c*/ 	.word	0x00000a80


	//   ....[6]....
        /*0110*/ 	.word	0x00000ae0


	//   ....[7]....
        /*0114*/ 	.word	0x00000af0


	//   ....[8]....
        /*0118*/ 	.word	0x00000b40


	//   ....[9]....
        /*011c*/ 	.word	0x00000b60


	//   ....[10]....
        /*0120*/ 	.word	0x00000e10


	//   ....[11]....
        /*0124*/ 	.word	0x00000e20


	//   ....[12]....
        /*0128*/ 	.word	0x00000eb0


	//   ....[13]....
        /*012c*/ 	.word	0x00000ed0


	//   ....[14]....
        /*0130*/ 	.word	0x00000f20


	//   ....[15]....
        /*0134*/ 	.word	0x00000f40


	//   ....[16]....
        /*0138*/ 	.word	0x00000f90


	//   ....[17]....
        /*013c*/ 	.word	0x00000fb0


	//   ....[18]....
        /*0140*/ 	.word	0x00001000


	//   ....[19]....
        /*0144*/ 	.word	0x00001030


	//   ....[20]....
        /*0148*/ 	.word	0x000020b0


	//   ....[21]....
        /*014c*/ 	.word	0x000020c0


	//   ....[22]....
        /*0150*/ 	.word	0x00002130


	//   ....[23]....
        /*0154*/ 	.word	0x00002140


	//   ....[24]....
        /*0158*/ 	.word	0x000021a0


	//   ....[25]....
        /*015c*/ 	.word	0x000021b0


	//   ....[26]....
        /*0160*/ 	.word	0x00002200


	//   ....[27]....
        /*0164*/ 	.word	0x00002220


	//   ....[28]....
        /*0168*/ 	.word	0x00002280


	//   ....[29]....
        /*016c*/ 	.word	0x000022b0


	//----- nvinfo : EIATTR_VRC_CTA_INIT_COUNT
	.align		4
.L_148:
        /*0170*/ 	.byte	0x02, 0x4a
	.zero		1
	.zero		1


	//----- nvinfo : EIATTR_EXIT_INSTR_OFFSETS
	.align		4
        /*0174*/ 	.byte	0x04, 0x1c
        /*0176*/ 	.short	(.L_150 - .L_149)


	//   ....[0]....
.L_149:
        /*0178*/ 	.word	0x00000080


	//   ....[1]....
        /*017c*/ 	.word	0x000000c0


	//   ....[2]....
        /*0180*/ 	.word	0x00002510


	//   ....[3]....
        /*0184*/ 	.word	0x00002560


	//----- nvinfo : EIATTR_MAX_THREADS
	.align		4
.L_150:
        /*0188*/ 	.byte	0x04, 0x05
        /*018a*/ 	.short	(.L_152 - .L_151)
.L_151:
        /*018c*/ 	.word	0x00000200
        /*0190*/ 	.word	0x00000001
        /*0194*/ 	.word	0x00000001


	//----- nvinfo : EIATTR_CRS_STACK_SIZE
	.align		4
.L_152:
        /*0198*/ 	.byte	0x04, 0x1e
        /*019a*/ 	.short	(.L_154 - .L_153)
.L_153:
        /*019c*/ 	.word	0x00000000


	//----- nvinfo : EIATTR_CBANK_PARAM_SIZE
	.align		4
.L_154:
        /*01a0*/ 	.byte	0x03, 0x19
        /*01a2*/ 	.short	0x0021


	//----- nvinfo : EIATTR_PARAM_CBANK
	.align		4
        /*01a4*/ 	.byte	0x04, 0x0a
        /*01a6*/ 	.short	(.L_156 - .L_155)
	.align		4
.L_155:
        /*01a8*/ 	.word	index@(.nv.constant0._ZN3cub18CUB_300001_SM_10006detail6reduce28DeviceReduceSingleTileKernelINS2_10policy_hubIdyN4cuda3std3__44plusIdEEE10Policy1000EPdSC_iS9_ddNS7_10__identityEEEvT0_T1_T2_T3_T4_T6_)
        /*01ac*/ 	.short	0x0380
        /*01ae*/ 	.short	0x0021


	//----- nvinfo : EIATTR_SW_WAR
	.align		4
.L_156:
        /*01b0*/ 	.byte	0x04, 0x36
        /*01b2*/ 	.short	(.L_158 - .L_157)
.L_157:
        /*01b4*/ 	.word	0x00000008
.L_158:


//--------------------- .nv.info._ZN3cub18CUB_300001_SM_10006detail6reduce18DeviceReduceKernelINS2_10policy_hubIdyN4cuda3std3__44plusIdEEE10Policy1000EN6thrust24THRUST_300001_SM_1000_NS6detail15normal_iteratorINSD_10device_ptrIdEEEEyS9_dNS7_10__identityEEEvT0_PT3_T1_NS0_13GridEvenShareISN_EET2_T4_ --------------------------
	.section	.nv.info._ZN3cub18CUB_300001_SM_10006detail6reduce18DeviceReduceKernelINS2_10policy_hubIdyN4cuda3std3__44plusIdEEE10Policy1000EN6thrust24THRUST_300001_SM_1000_NS6detail15normal_iteratorINSD_10device_ptrIdEEEEyS9_dNS7_10__identityEEEvT0_PT3_T1_NS0_13GridEvenShareISN_EET2_T4_,"",@"SHT_CUDA_INFO"
	.sectionflags	@""
	.align	4


	//----- nvinfo : EIATTR_CUDA_API_VERSION
	.align		4
        /*0000*/ 	.byte	0x04, 0x37
        /*0002*/ 	.short	(.L_160 - .L_159)
.L_159:
        /*0004*/ 	.word	0x00000082


	//----- nvinfo : EIATTR_KPARAM_INFO
	.align		4
.L_160:
        /*0008*/ 	.byte	0x04, 0x17
        /*000a*/ 	.short	(.L_162 - .L_161)
.L_161:
        /*000c*/ 	.word	0x00000000
        /*0010*/ 	.short	0x0005
        /*0012*/ 	.short	0x0061
        /*0014*/ 	.byte	0x00, 0xf0, 0x05, 0x00


	//----- nvinfo : EIATTR_KPARAM_INFO
	.align		4
.L_162:
        /*0018*/ 	.byte	0x04, 0x17
        /*001a*/ 	.short	(.L_164 - .L_163)
.L_163:
        /*001c*/ 	.word	0x00000000
        /*0020*/ 	.short	0x0004
        /*0022*/ 	.short	0x0060
        /*0024*/ 	.byte	0x00, 0xf0, 0x05, 0x00


	//----- nvinfo : EIATTR_KPARAM_INFO
	.align		4
.L_164:
        /*0028*/ 	.byte	0x04, 0x17
        /*002a*/ 	.short	(.L_166 - .L_165)
.L_165:
        /*002c*/ 	.word	0x00000000
        /*0030*/ 	.short	0x0003
        /*0032*/ 	.short	0x0018
        /*0034*/ 	.byte	0x00, 0xf0, 0x21, 0x01


	//----- nvinfo : EIATTR_KPARAM_INFO
	.align		4
.L_166:
        /*0038*/ 	.byte	0x04, 0x17
        /*003a*/ 	.short	(.L_168 - .L_167)
.L_167:
        /*003c*/ 	.word	0x00000000
        /*0040*/ 	.short	0x0002
        /*0042*/ 	.short	0x0010
        /*0044*/ 	.byte	0x00, 0xf0, 0x21, 0x00


	//----- nvinfo : EIATTR_KPARAM_INFO
	.align		4
.L_168:
        /*0048*/ 	.byte	0x04, 0x17
        /*004a*/ 	.short	(.L_170 - .L_169)
.L_169:
        /*004c*/ 	.word	0x00000000
        /*0050*/ 	.short	0x0001
        /*0052*/ 	.short	0x0008
        /*0054*/ 	.byte	0x00, 0xf5, 0x21, 0x00


	//----- nvinfo : EIATTR_KPARAM_INFO
	.align		4
.L_170:
        /*0058*/ 	.byte	0x04, 0x17
        /*005a*/ 	.short	(.L_172 - .L_171)
.L_171:
        /*005c*/ 	.word	0x00000000
        /*0060*/ 	.short	0x0000
        /*0062*/ 	.short	0x0000
        /*0064*/ 	.byte	0x00, 0xf0, 0x21, 0x00


	//----- nvinfo : EIATTR_SPARSE_MMA_MASK
	.align		4
.L_172:
        /*0068*/ 	.byte	0x03, 0x50
        /*006a*/ 	.short	0x0000


	//----- nvinfo : EIATTR_MAXREG_COUNT
	.align		4
        /*006c*/ 	.byte	0x03, 0x1b
        /*006e*/ 	.short	0x0080


	//----- nvinfo : EIATTR_NUM_BARRIERS
	.align		4
        /*0070*/ 	.byte	0x02, 0x4c
        /*0072*/ 	.byte	0x01
	.zero		1


	//----- nvinfo : EIATTR_MERCURY_ISA_VERSION
	.align		4
        /*0074*/ 	.byte	0x03, 0x5f
        /*0076*/ 	.short	0x0101


	//----- nvinfo : EIATTR_COOP_GROUP_MASK_REGIDS
	.align		4
        /*0078*/ 	.byte	0x04, 0x29
        /*007a*/ 	.short	(.L_174 - .L_173)


	//   ....[0]....
.L_173:
        /*007c*/ 	.word	0xffffffff


	//   ....[1]....
        /*0080*/ 	.word	0xffffffff


	//   ....[2]....
        /*0084*/ 	.word	0xffffffff


	//   ....[3]....
        /*0088*/ 	.word	0xffffffff


	//   ....[4]....
        /*008c*/ 	.word	0xffffffff


	//   ....[5]....
        /*0090*/ 	.word	0xffffffff


	//   ....[6]....
        /*0094*/ 	.word	0xffffffff


	//   ....[7]....
        /*0098*/ 	.word	0xffffffff


	//   ....[8]....
        /*009c*/ 	.word	0xffffffff


	//   ....[9]....
        /*00a0*/ 	.word	0xffffffff


	//   ....[10]....
        /*00a4*/ 	.word	0xffffffff


	//   ....[11]....
        /*00a8*/ 	.word	0xffffffff


	//   ....[12]....
        /*00ac*/ 	.word	0xffffffff


	//   ....[13]....
        /*00b0*/ 	.word	0xffffffff


	//   ....[14]....
        /*00b4*/ 	.word	0xffffffff


	//   ....[15]....
        /*00b8*/ 	.word	0xffffffff


	//   ....[16]....
        /*00bc*/ 	.word	0xffffffff


	//   ....[17]....
        /*00c0*/ 	.word	0xffffffff


	//   ....[18]....
        /*00c4*/ 	.word	0xffffffff


	//   ....[19]....
        /*00c8*/ 	.word	0xffffffff


	//   ....[20]....
        /*00cc*/ 	.word	0xffffffff


	//   ....[21]....
        /*00d0*/ 	.word	0xffffffff


	//   ....[22]....
        /*00d4*/ 	.word	0xffffffff


	//   ....[23]....
        /*00d8*/ 	.word	0xffffffff


	//   ....[24]....
        /*00dc*/ 	.word	0xffffffff


	//   ....[25]....
        /*00e0*/ 	.word	0xffffffff


	//   ....[26]....
        /*00e4*/ 	.word	0xffffffff


	//   ....[27]....
        /*00e8*/ 	.word	0xffffffff


	//   ....[28]....
        /*00ec*/ 	.word	0xffffffff


	//   ....[29]....
        /*00f0*/ 	.word	0xffffffff


	//----- nvinfo : EIATTR_COOP_GROUP_INSTR_OFFSETS
	.align		4
.L_174:
        /*00f4*/ 	.byte	0x04, 0x28
        /*00f6*/ 	.short	(.L_176 - .L_175)


	//   ....[0]....
.L_175:
        /*00f8*/ 	.word	0x000009a0


	//   ....[1]....
        /*00fc*/ 	.word	0x000009b0


	//   ....[2]....
        /*0100*/ 	.word	0x00000a20


	//   ....[3]....
        /*0104*/ 	.word	0x00000a40


	//   ....[4]....
        /*0108*/ 	.word	0x00000ab0


	//   ....[5]....
        /*010c*/ 	.word	0x00000ac0


	//   ....[6]....
        /*0110*/ 	.word	0x00000b10


	//   ....[7]....
        /*0114*/ 	.word	0x00000b30


	//   ....[8]....
        /*0118*/ 	.word	0x00000ba0


	//   ....[9]....
        /*011c*/ 	.word	0x00000bb0


	//   ....[10]....
        /*0120*/ 	.word	0x00000e50


	//   ....[11]....
        /*0124*/ 	.word	0x00000e60


	//   ....[12]....
        /*0128*/ 	.word	0x00000ee0


	//   ....[13]....
        /*012c*/ 	.word	0x00000f00


	//   ....[14]....
        /*0130*/ 	.word	0x00000f50


	//   ....[15]....
        /*0134*/ 	.word	0x00000f80


	//   ....[16]....
        /*0138*/ 	.word	0x00000fd0


	//   ....[17]....
        /*013c*/ 	.word	0x00000ff0


	//   ....[18]....
        /*0140*/ 	.word	0x00001060


	//   ....[19]....
        /*0144*/ 	.word	0x00001090


	//   ....[20]....
        /*0148*/ 	.word	0x00002360


	//   ....[21]....
        /*014c*/ 	.word	0x00002370


	//   ....[22]....
        /*0150*/ 	.word	0x000023f0


	//   ....[23]....
        /*0154*/ 	.word	0x00002400


	//   ....[24]....
        /*0158*/ 	.word	0x00002460


	//   ....[25]....
        /*015c*/ 	.word	0x00002470


	//   ....[26]....
        /*0160*/ 	.word	0x000024c0


	//   ....[27]....
        /*0164*/ 	.word	0x000024f0


	//   ....[28]....
        /*0168*/ 	.word	0x00002570


	//   ....[29]....
        /*016c*/ 	.word	0x00002580


	//----- nvinfo : EIATTR_VRC_CTA_INIT_COUNT
	.align		4
.L_176:
        /*0170*/ 	.byte	0x02, 0x4a
	.zero		1
	.zero		1


	//----- nvinfo : EIATTR_EXIT_INSTR_OFFSETS
	.align		4
        /*0174*/ 	.byte	0x04, 0x1c
        /*0176*/ 	.short	(.L_178 - .L_177)


	//   ....[0]....
.L_177:
        /*0178*/ 	.word	0x000027b0


	//   ....[1]....
        /*017c*/ 	.word	0x00002810


	//----- nvinfo : EIATTR_MAX_THREADS
	.align		4
.L_178:
        /*0180*/ 	.byte	0x04, 0x05
        /*0182*/ 	.short	(.L_180 - .L_179)
.L_179:
        /*0184*/ 	.word	0x00000200
        /*0188*/ 	.word	0x00000001
        /*018c*/ 	.word	0x00000001


	//----- nvinfo : EIATTR_CRS_STACK_SIZE
	.align		4
.L_180:
        /*0190*/ 	.byte	0x04, 0x1e
        /*0192*/ 	.short	(.L_182 - .L_181)
.L_181:
        /*0194*/ 	.word	0x00000000


	//----- nvinfo : EIATTR_CBANK_PARAM_SIZE
	.align		4
.L_182:
        /*0198*/ 	.byte	0x03, 0x19
        /*019a*/ 	.short	0x0062


	//----- nvinfo : EIATTR_PARAM_CBANK
	.align		4
        /*019c*/ 	.byte	0x04, 0x0a
        /*019e*/ 	.short	(.L_184 - .L_183)
	.align		4
.L_183:
        /*01a0*/ 	.word	index@(.nv.constant0._ZN3cub18CUB_300001_SM_10006detail6reduce18DeviceReduceKernelINS2_10policy_hubIdyN4cuda3std3__44plusIdEEE10Policy1000EN6thrust24THRUST_300001_SM_1000_NS6detail15normal_iteratorINSD_10device_ptrIdEEEEyS9_dNS7_10__identityEEEvT0_PT3_T1_NS0_13GridEvenShareISN_EET2_T4_)
        /*01a4*/ 	.short	0x0380
        /*01a6*/ 	.short	0x0062


	//----- nvinfo : EIATTR_SW_WAR
	.align		4
.L_184:
        /*01a8*/ 	.byte	0x04, 0x36
        /*01aa*/ 	.short	(.L_186 - .L_185)
.L_185:
        /*01ac*/ 	.word	0x00000008
.L_186:


//--------------------- .nv.info._ZN3cub18CUB_300001_SM_10006detail6reduce28DeviceReduceSingleTileKernelINS2_10policy_hubIdyN4cuda3std3__44plusIdEEE10Policy1000EN6thrust24THRUST_300001_SM_1000_NS6detail15normal_iteratorINSD_10device_ptrIdEEEEPdyS9_ddNS7_10__identityEEEvT0_T1_T2_T3_T4_T6_ --------------------------
	.section	.nv.info._ZN3cub18CUB_300001_SM_10006detail6reduce28DeviceReduceSingleTileKernelINS2_10policy_hubIdyN4cuda3std3__44plusIdEEE10Policy1000EN6thrust24THRUST_300001_SM_1000_NS6detail15normal_iteratorINSD_10device_ptrIdEEEEPdyS9_ddNS7_10__identityEEEvT0_T1_T2_T3_T4_T6_,"",@"SHT_CUDA_INFO"
	.sectionflags	@""
	.align	4


	//----- nvinfo : EIATTR_CUDA_API_VERSION
	.align		4
        /*0000*/ 	.byte	0x04, 0x37
        /*0002*/ 	.short	(.L_188 - .L_187)
.L_187:
        /*0004*/ 	.word	0x00000082


	//----- nvinfo : EIATTR_KPARAM_INFO
	.align		4
.L_188:
        /*0008*/ 	.byte	0x04, 0x17
        /*000a*/ 	.short	(.L_190 - .L_189)
.L_189:
        /*000c*/ 	.word	0x00000000
        /*0010*/ 	.short	0x0005
        /*0012*/ 	.short	0x0028
        /*0014*/ 	.byte	0x00, 0xf0, 0x05, 0x00


	//----- nvinfo : EIATTR_KPARAM_INFO
	.align		4
.L_190:
        /*0018*/ 	.byte	0x04, 0x17
        /*001a*/ 	.short	(.L_192 - .L_191)
.L_191:
        /*001c*/ 	.word	0x00000000
        /*0020*/ 	.short	0x0004
        /*0022*/ 	.short	0x0020
        /*0024*/ 	.byte	0x00, 0xf0, 0x21, 0x00


	//----- nvinfo : EIATTR_KPARAM_INFO
	.align		4
.L_192:
        /*0028*/ 	.byte	0x04, 0x17
        /*002a*/ 	.short	(.L_194 - .L_193)
.L_193:
        /*002c*/ 	.word	0x00000000
        /*0030*/ 	.short	0x0003
        /*0032*/ 	.short	0x0018
        /*0034*/ 	.byte	0x00, 0xf0, 0x05, 0x00


	//----- nvinfo : EIATTR_KPARAM_INFO
	.align		4
.L_194:
        /*0038*/ 	.byte	0x04, 0x17
        /*003a*/ 	.short	(.L_196 - .L_195)
.L_195:
        /*003c*/ 	.word	0x00000000
        /*0040*/ 	.short	0x0002
        /*0042*/ 	.short	0x0010
        /*0044*/ 	.byte	0x00, 0xf0, 0x21, 0x00


	//----- nvinfo : EIATTR_KPARAM_INFO
	.align		4
.L_196:
        /*0048*/ 	.byte	0x04, 0x17
        /*004a*/ 	.short	(.L_198 - .L_197)
.L_197:
        /*004c*/ 	.word	0x00000000
        /*0050*/ 	.short	0x0001
        /*0052*/ 	.short	0x0008
        /*0054*/ 	.byte	0x00, 0xf5, 0x21, 0x00


	//----- nvinfo : EIATTR_KPARAM_INFO
	.align		4
.L_198:
        /*0058*/ 	.byte	0x04, 0x17
        /*005a*/ 	.short	(.L_200 - .L_199)
.L_199:
        /*005c*/ 	.word	0x00000000
        /*0060*/ 	.short	0x0000
        /*0062*/ 	.short	0x0000
        /*0064*/ 	.byte	0x00, 0xf0, 0x21, 0x00


	//----- nvinfo : EIATTR_SPARSE_MMA_MASK
	.align		4
.L_200:
        /*0068*/ 	.byte	0x03, 0x50
        /*006a*/ 	.short	0x0000


	//----- nvinfo : EIATTR_MAXREG_COUNT
	.align		4
        /*006c*/ 	.byte	0x03, 0x1b
        /*006e*/ 	.short	0x0080


	//----- nvinfo : EIATTR_NUM_BARRIERS
	.align		4
        /*0070*/ 	.byte	0x02, 0x4c
        /*0072*/ 	.byte	0x01
	.zero		1


	//----- nvinfo : EIATTR_MERCURY_ISA_VERSION
	.align		4
        /*0074*/ 	.byte	0x03, 0x5f
        /*0076*/ 	.short	0x0101


	//----- nvinfo : EIATTR_COOP_GROUP_MASK_REGIDS
	.align		4
        /*0078*/ 	.byte	0x04, 0x29
        /*007a*/ 	.short	(.L_202 - .L_201)


	//   ....[0]....
.L_201:
        /*007c*/ 	.word	0xffffffff


	//   ....[1]....
        /*0080*/ 	.word	0xffffffff


	//   ....[2]....
        /*0084*/ 	.word	0xffffffff


	//   ....[3]....
        /*0088*/ 	.word	0xffffffff


	//   ....[4]....
        /*008c*/ 	.word	0xffffffff


	//   ....[5]....
        /*0090*/ 	.word	0xffffffff


	//   ....[6]....
        /*0094*/ 	.word	0xffffffff


	//   ....[7]....
        /*0098*/ 	.word	0xffffffff


	//   ....[8]....
        /*009c*/ 	.word	0xffffffff


	//   ....[9]....
        /*00a0*/ 	.word	0xffffffff


	//   ....[10]....
        /*00a4*/ 	.word	0xffffffff


	//   ....[11]....
        /*00a8*/ 	.word	0xffffffff


	//   ....[12]....
        /*00ac*/ 	.word	0xffffffff


	//   ....[13]....
        /*00b0*/ 	.word	0xffffffff


	//   ....[14]....
        /*00b4*/ 	.word	0xffffffff


	//   ....[15]....
        /*00b8*/ 	.word	0xffffffff


	//   ....[16]....
        /*00bc*/ 	.word	0xffffffff


	//   ....[17]....
        /*00c0*/ 	.word	0xffffffff


	//   ....[18]....
        /*00c4*/ 	.word	0xffffffff


	//   ....[19]....
        /*00c8*/ 	.word	0xffffffff


	//   ....[20]....
        /*00cc*/ 	.word	0xffffffff


	//   ....[21]....
        /*00d0*/ 	.word	0xffffffff


	//   ....[22]....
        /*00d4*/ 	.word	0xffffffff


	//   ....[23]....
        /*00d8*/ 	.word	0xffffffff


	//   ....[24]....
        /*00dc*/ 	.word	0xffffffff


	//   ....[25]....
        /*00e0*/ 	.word	0xffffffff


	//   ....[26]....
        /*00e4*/ 	.word	0xffffffff


	//   ....[27]....
        /*00e8*/ 	.word	0xffffffff


	//   ....[28]....
        /*00ec*/ 	.word	0xffffffff


	//   ....[29]....
        /*00f0*/ 	.word	0xffffffff


	//----- nvinfo : EIATTR_COOP_GROUP_INSTR_OFFSETS
	.align		4
.L_202:
        /*00f4*/ 	.byte	0x04, 0x28
        /*00f6*/ 	.short	(.L_204 - .L_203)


	//   ....[0]....
.L_203:
        /*00f8*/ 	.word	0x00000910


	//   ....[1]....
        /*00fc*/ 	.word	0x00000920


	//   ....[2]....
        /*0100*/ 	.word	0x00000990


	//   ....[3]....
        /*0104*/ 	.word	0x000009a0


	//   ....[4]....
        /*0108*/ 	.word	0x00000a00


	//   ....[5]....
        /*010c*/ 	.word	0x00000a10


	//   ....[6]....
        /*0110*/ 	.word	0x00000a60


	//   ....[7]....
        /*0114*/ 	.word	0x00000a80


	//   ....[8]....
        /*0118*/ 	.word	0x00000ae0


	//   ....[9]....
        /*011c*/ 	.word	0x00000b10


	//   ....[10]....
        /*0120*/ 	.word	0x00000dc0


	//   ....[11]....
        /*0124*/ 	.word	0x00000dd0


	//   ....[12]....
        /*0128*/ 	.word	0x00000e60


	//   ....[13]....
        /*012c*/ 	.word	0x00000e70


	//   ....[14]....
        /*0130*/ 	.word	0x00000ed0


	//   ....[15]....
        /*0134*/ 	.word	0x00000ee0


	//   ....[16]....
        /*0138*/ 	.word	0x00000f30


	//   ....[17]....
        /*013c*/ 	.word	0x00000f50


	//   ....[18]....
        /*0140*/ 	.word	0x00000fc0


	//   ....[19]....
        /*0144*/ 	.word	0x00000ff0


	//   ....[20]....
        /*0148*/ 	.word	0x00002180


	//   ....[21]....
        /*014c*/ 	.word	0x00002190


	//   ....[22]....
        /*0150*/ 	.word	0x00002200


	//   ....[23]....
        /*0154*/ 	.word	0x00002210


	//   ....[24]....
        /*0158*/ 	.word	0x00002270


	//   ....[25]....
        /*015c*/ 	.word	0x00002280


	//   ....[26]....
        /*0160*/ 	.word	0x000022d0


	//   ....[27]....
        /*0164*/ 	.word	0x000022f0


	//   ....[28]....
        /*0168*/ 	.word	0x00002350


	//   ....[29]....
        /*016c*/ 	.word	0x00002380


	//----- nvinfo : EIATTR_VRC_CTA_INIT_COUNT
	.align		4
.L_204:
        /*0170*/ 	.byte	0x02, 0x4a
	.zero		1
	.zero		1


	//----- nvinfo : EIATTR_EXIT_INSTR_OFFSETS
	.align		4
        /*0174*/ 	.byte	0x04, 0x1c
        /*0176*/ 	.short	(.L_206 - .L_205)


	//   ....[0]....
.L_205:
        /*0178*/ 	.word	0x000000a0


	//   ....[1]....
        /*017c*/ 	.word	0x000000e0


	//   ....[2]....
        /*0180*/ 	.word	0x000025e0


	//   ....[3]....
        /*0184*/ 	.word	0x00002630


	//----- nvinfo : EIATTR_MAX_THREADS
	.align		4
.L_206:
        /*0188*/ 	.byte	0x04, 0x05
        /*018a*/ 	.short	(.L_208 - .L_207)
.L_207:
        /*018c*/ 	.word	0x00000200
        /*0190*/ 	.word	0x00000001
        /*0194*/ 	.word	0x00000001


	//----- nvinfo : EIATTR_CRS_STACK_SIZE
	.align		4
.L_208:
        /*0198*/ 	.byte	0x04, 0x1e
        /*019a*/ 	.short	(.L_210 - .L_209)
.L_209:
        /*019c*/ 	.word	0x00000000


	//----- nvinfo : EIATTR_CBANK_PARAM_SIZE
	.align		4
.L_210:
        /*01a0*/ 	.byte	0x03, 0x19
        /*01a2*/ 	.short	0x0029


	//----- nvinfo : EIATTR_PARAM_CBANK
	.align		4
        /*01a4*/ 	.byte	0x04, 0x0a
        /*01a6*/ 	.short	(.L_212 - .L_211)
	.align		4
.L_211:
        /*01a8*/ 	.word	index@(.nv.constant0._ZN3cub18CUB_300001_SM_10006detail6reduce28DeviceReduceSingleTileKernelINS2_10policy_hubIdyN4cuda3std3__44plusIdEEE10Policy1000EN6thrust24THRUST_300001_SM_1000_NS6detail15normal_iteratorINSD_10device_ptrIdEEEEPdyS9_ddNS7_10__identityEEEvT0_T1_T2_T3_T4_T6_)
        /*01ac*/ 	.short	0x0380
        /*01ae*/ 	.short	0x0029


	//----- nvinfo : EIATTR_SW_WAR
	.align		4
.L_212:
        /*01b0*/ 	.byte	0x04, 0x36
        /*01b2*/ 	.short	(.L_214 - .L_213)
.L_213:
        /*01b4*/ 	.word	0x00000008
.L_214:


//--------------------- .nv.info._ZN3cub18CUB_300001_SM_10006detail6reduce28DeviceReduceSingleTileKernelINS2_10policy_hubIdjN4cuda3std3__44plusIdEEE10Policy1000EPdSC_iS9_ddNS7_10__identityEEEvT0_T1_T2_T3_T4_T6_ --------------------------
	.section	.nv.info._ZN3cub18CUB_300001_SM_10006detail6reduce28DeviceReduceSingleTileKernelINS2_10policy_hubIdjN4cuda3std3__44plusIdEEE10Policy1000EPdSC_iS9_ddNS7_10__identityEEEvT0_T1_T2_T3_T4_T6_,"",@"SHT_CUDA_INFO"
	.sectionflags	@""
	.align	4


	//----- nvinfo : EIATTR_CUDA_API_VERSION
	.align		4
        /*0000*/ 	.byte	0x04, 0x37
        /*0002*/ 	.short	(.L_216 - .L_215)
.L_215:
        /*0004*/ 	.word	0x00000082


	//----- nvinfo : EIATTR_KPARAM_INFO
	.align		4
.L_216:
        /*0008*/ 	.byte	0x04, 0x17
        /*000a*/ 	.short	(.L_218 - .L_217)
.L_217:
        /*000c*/ 	.word	0x00000000
        /*0010*/ 	.short	0x0005
        /*0012*/ 	.short	0x0020
        /*0014*/ 	.byte	0x00, 0xf0, 0x05, 0x00


	//----- nvinfo : EIATTR_KPARAM_INFO
	.align		4
.L_218:
        /*0018*/ 	.byte	0x04, 0x17
        /*001a*/ 	.short	(.L_220 - .L_219)
.L_219:
        /*001c*/ 	.word	0x00000000
        /*0020*/ 	.short	0x0004
        /*0022*/ 	.short	0x0018
        /*0024*/ 	.byte	0x00, 0xf0, 0x21, 0x00


	//----- nvinfo : EIATTR_KPARAM_INFO
	.align		4
.L_220:
        /*0028*/ 	.byte	0x04, 0x17
        /*002a*/ 	.short	(.L_222 - .L_221)
.L_221:
        /*002c*/ 	.word	0x00000000
        /*0030*/ 	.short	0x0003
        /*0032*/ 	.short	0x0014
        /*0034*/ 	.byte	0x00, 0xf0, 0x05, 0x00


	//----- nvinfo : EIATTR_KPARAM_INFO
	.align		4
.L_222:
        /*0038*/ 	.byte	0x04, 0x17
        /*003a*/ 	.short	(.L_224 - .L_223)
.L_223:
        /*003c*/ 	.word	0x00000000
        /*0040*/ 	.short	0x0002
        /*0042*/ 	.short	0x0010
        /*0044*/ 	.byte	0x00, 0xf0, 0x11, 0x00


	//----- nvinfo : EIATTR_KPARAM_INFO
	.align		4
.L_224:
        /*0048*/ 	.byte	0x04, 0x17
        /*004a*/ 	.short	(.L_226 - .L_225)
.L_225:
        /*004c*/ 	.word	0x00000000
        /*0050*/ 	.short	0x0001
        /*0052*/ 	.short	0x0008
        /*0054*/ 	.byte	0x00, 0xf5, 0x21, 0x00


	//----- nvinfo : EIATTR_KPARAM_INFO
	.align		4
.L_226:
        /*0058*/ 	.byte	0x04, 0x17
        /*005a*/ 	.short	(.L_228 - .L_227)
.L_227:
        /*005c*/ 	.word	0x00000000
        /*0060*/ 	.short	0x0000
        /*0062*/ 	.short	0x0000
        /*0064*/ 	.byte	0x00, 0xf5, 0x21, 0x00


	//----- nvinfo : EIATTR_SPARSE_MMA_MASK
	.align		4
.L_228:
        /*0068*/ 	.byte	0x03, 0x50
        /*006a*/ 	.short	0x0000


	//----- nvinfo : EIATTR_MAXREG_COUNT
	.align		4
        /*006c*/ 	.byte	0x03, 0x1b
        /*006e*/ 	.short	0x0060


	//----- nvinfo : EIATTR_NUM_BARRIERS
	.align		4
        /*0070*/ 	.byte	0x02, 0x4c
        /*0072*/ 	.byte	0x01
	.zero		1


	//----- nvinfo : EIATTR_MERCURY_ISA_VERSION
	.align		4
        /*0074*/ 	.byte	0x03, 0x5f
        /*0076*/ 	.short	0x0101


	//----- nvinfo : EIATTR_COOP_GROUP_MASK_REGIDS
	.align		4
        /*0078*/ 	.byte	0x04, 0x29
        /*007a*/ 	.short	(.L_230 - .L_229)


	//   ....[0]....
.L_229:
        /*007c*/ 	.word	0xffffffff


	//   ....[1]....
        /*0080*/ 	.word	0xffffffff


	//   ....[2]....
        /*0084*/ 	.word	0xffffffff


	//   ....[3]....
        /*0088*/ 	.word	0xffffffff


	//   ....[4]....
        /*008c*/ 	.word	0xffffffff


	//   ....[5]....
        /*0090*/ 	.word	0xffffffff


	//   ....[6]....
        /*0094*/ 	.word	0xffffffff


	//   ....[7]....
        /*0098*/ 	.word	0xffffffff


	//   ....[8]....
        /*009c*/ 	.word	0xffffffff


	//   ....[9]....
        /*00a0*/ 	.word	0xffffffff


	//   ....[10]....
        /*00a4*/ 	.word	0xffffffff


	//   ....[11]....
        /*00a8*/ 	.word	0xffffffff


	//   ....[12]....
        /*00ac*/ 	.word	0xffffffff


	//   ....[13]....
        /*00b0*/ 	.word	0xffffffff


	//   ....[14]....
        /*00b4*/ 	.word	0xffffffff


	//   ....[15]....
        /*00b8*/ 	.word	0xffffffff


	//   ....[16]....
        /*00bc*/ 	.word	0xffffffff


	//   ....[17]....
        /*00c0*/ 	.word	0xffffffff


	//   ....[18]....
        /*00c4*/ 	.word	0xffffffff


	//   ....[19]....
        /*00c8*/ 	.word	0xffffffff


	//   ....[20]....
        /*00cc*/ 	.word	0xffffffff


	//   ....[21]....
        /*00d0*/ 	.word	0xffffffff


	//   ....[22]....
        /*00d4*/ 	.word	0xffffffff


	//   ....[23]....
        /*00d8*/ 	.word	0xffffffff


	//   ....[24]....
        /*00dc*/ 	.word	0xffffffff


	//   ....[25]....
        /*00e0*/ 	.word	0xffffffff


	//   ....[26]....
        /*00e4*/ 	.word	0xffffffff


	//   ....[27]....
        /*00e8*/ 	.word	0xffffffff


	//   ....[28]....
        /*00ec*/ 	.word	0xffffffff


	//   ....[29]....
        /*00f0*/ 	.word	0xffffffff


	//----- nvinfo : EIATTR_COOP_GROUP_INSTR_OFFSETS
	.align		4
.L_230:
        /*00f4*/ 	.byte	0x04, 0x28
        /*00f6*/ 	.short	(.L_232 - .L_231)


	//   ....[0]....
.L_231:
        /*00f8*/ 	.word	0x00000980


	//   ....[1]....
        /*00fc*/ 	.word	0x00000990


	//   ....[2]....
        /*0100*/ 	.word	0x00000a00


	//   ....[3]....
        /*0104*/ 	.word	0x00000a30


	//   ....[4]....
        /*0108*/ 	.word	0x00000aa0


	//   ....[5]....
        /*010c*/ 	.word	0x00000ab0


	//   ....[6]....
        /*0110*/ 	.word	0x00000b00


	//   ....[7]....
        /*0114*/ 	.word	0x00000b10


	//   ....[8]....
        /*0118*/ 	.word	0x00000b60


	//   ....[9]....
        /*011c*/ 	.word	0x00000b80


	//   ....[10]....
        /*0120*/ 	.word	0x00000e90


	//   ....[11]....
        /*0124*/ 	.word	0x00000ea0


	//   ....[12]....
        /*0128*/ 	.word	0x00000f30


	//   ....[13]....
        /*012c*/ 	.word	0x00000f50


	//   ....[14]....
        /*0130*/ 	.word	0x00000fa0


	//   ....[15]....
        /*0134*/ 	.word	0x00000fc0


	//   ....[16]....
        /*0138*/ 	.word	0x00001010


	//   ....[17]....
        /*013c*/ 	.word	0x00001040


	//   ....[18]....
        /*0140*/ 	.word	0x000010a0


	//   ....[19]....
        /*0144*/ 	.word	0x000010d0


	//   ....[20]....
        /*0148*/ 	.word	0x000022b0


	//   ....[21]....
        /*014c*/ 	.word	0x000022c0


	//   ....[22]....
        /*0150*/ 	.word	0x00002330


	//   ....[23]....
        /*0154*/ 	.word	0x00002340


	//   ....[24]....
        /*0158*/ 	.word	0x000023a0


	//   ....[25]....
        /*015c*/ 	.word	0x000023d0


	//   ....[26]....
        /*0160*/ 	.word	0x00002450


	//   ....[27]....
        /*0164*/ 	.word	0x00002460


	//   ....[28]....
        /*0168*/ 	.word	0x000024b0


	//   ....[29]....
        /*016c*/ 	.word	0x000024c0


	//----- nvinfo : EIATTR_VRC_CTA_INIT_COUNT
	.align		4
.L_232:
        /*0170*/ 	.byte	0x02, 0x4a
	.zero		1
	.zero		1


	//----- nvinfo : EIATTR_EXIT_INSTR_OFFSETS
	.align		4
        /*0174*/ 	.byte	0x04, 0x1c
        /*0176*/ 	.short	(.L_234 - .L_233)


	//   ....[0]....
.L_233:
        /*0178*/ 	.word	0x00000080


	//   ....[1]....
        /*017c*/ 	.word	0x000000c0


	//   ....[2]....
        /*0180*/ 	.word	0x00002750


	//   ....[3]....
        /*0184*/ 	.word	0x000027a0


	//----- nvinfo : EIATTR_MAX_THREADS
	.align		4
.L_234:
        /*0188*/ 	.byte	0x04, 0x05
        /*018a*/ 	.short	(.L_236 - .L_235)
.L_235:
        /*018c*/ 	.word	0x00000280
        /*0190*/ 	.word	0x00000001
        /*0194*/ 	.word	0x00000001


	//----- nvinfo : EIATTR_CRS_STACK_SIZE
	.align		4
.L_236:
        /*0198*/ 	.byte	0x04, 0x1e
        /*019a*/ 	.short	(.L_238 - .L_237)
.L_237:
        /*019c*/ 	.word	0x00000000


	//----- nvinfo : EIATTR_CBANK_PARAM_SIZE
	.align		4
.L_238:
        /*01a0*/ 	.byte	0x03, 0x19
        /*01a2*/ 	.short	0x0021


	//----- nvinfo : EIATTR_PARAM_CBANK
	.align		4
        /*01a4*/ 	.byte	0x04, 0x0a
        /*01a6*/ 	.short	(.L_240 - .L_239)
	.align		4
.L_239:
        /*01a8*/ 	.word	index@(.nv.constant0._ZN3cub18CUB_300001_SM_10006detail6reduce28DeviceReduceSingleTileKernelINS2_10policy_hubIdjN4cuda3std3__44plusIdEEE10Policy1000EPdSC_iS9_ddNS7_10__identityEEEvT0_T1_T2_T3_T4_T6_)
        /*01ac*/ 	.short	0x0380
        /*01ae*/ 	.short	0x0021


	//----- nvinfo : EIATTR_SW_WAR
	.align		4
.L_240:
        /*01b0*/ 	.byte	0x04, 0x36
        /*01b2*/ 	.short	(.L_242 - .L_241)
.L_241:
        /*01b4*/ 	.word	0x00000008
.L_242:


//--------------------- .nv.info._ZN3cub18CUB_300001_SM_10006detail6reduce18DeviceReduceKernelINS2_10policy_hubIdjN4cuda3std3__44plusIdEEE10Policy1000EN6thrust24THRUST_300001_SM_1000_NS6detail15normal_iteratorINSD_10device_ptrIdEEEEjS9_dNS7_10__identityEEEvT0_PT3_T1_NS0_13GridEvenShareISN_EET2_T4_ --------------------------
	.section	.nv.info._ZN3cub18CUB_300001_SM_10006detail6reduce18DeviceReduceKernelINS2_10policy_hubIdjN4cuda3std3__44plusIdEEE10Policy1000EN6thrust24THRUST_300001_SM_1000_NS6detail15normal_iteratorINSD_10device_ptrIdEEEEjS9_dNS7_10__identityEEEvT0_PT3_T1_NS0_13GridEvenShareISN_EET2_T4_,"",@"SHT_CUDA_INFO"
	.sectionflags	@""
	.align	4


	//----- nvinfo : EIATTR_CUDA_API_VERSION
	.align		4
        /*0000*/ 	.byte	0x04, 0x37
        /*0002*/ 	.short	(.L_244 - .L_243)
.L_243:
        /*0004*/ 	.word	0x00000082


	//----- nvinfo : EIATTR_KPARAM_INFO
	.align		4
.L_244:
        /*0008*/ 	.byte	0x04, 0x17
        /*000a*/ 	.short	(.L_246 - .L_245)
.L_245:
        /*000c*/ 	.word	0x00000000
        /*0010*/ 	.short	0x0005
        /*0012*/ 	.short	0x003d
        /*0014*/ 	.byte	0x00, 0xf0, 0x05, 0x00


	//----- nvinfo : EIATTR_KPARAM_INFO
	.align		4
.L_246:
        /*0018*/ 	.byte	0x04, 0x17
        /*001a*/ 	.short	(.L_248 - .L_247)
.L_247:
        /*001c*/ 	.word	0x00000000
        /*0020*/ 	.short	0x0004
        /*0022*/ 	.short	0x003c
        /*0024*/ 	.byte	0x00, 0xf0, 0x05, 0x00


	//----- nvinfo : EIATTR_KPARAM_INFO
	.align		4
.L_248:
        /*0028*/ 	.byte	0x04, 0x17
        /*002a*/ 	.short	(.L_250 - .L_249)
.L_249:
        /*002c*/ 	.word	0x00000000
        /*0030*/ 	.short	0x0003
        /*0032*/ 	.short	0x0014
        /*0034*/ 	.byte	0x00, 0xf0, 0xa1, 0x00


	//----- nvinfo : EIATTR_KPARAM_INFO
	.align		4
.L_250:
        /*0038*/ 	.byte	0x04, 0x17
        /*003a*/ 	.short	(.L_252 - .L_251)
.L_251:
        /*003c*/ 	.word	0x00000000
        /*0040*/ 	.short	0x0002
        /*0042*/ 	.short	0x0010
        /*0044*/ 	.byte	0x00, 0xf0, 0x11, 0x00


	//----- nvinfo : EIATTR_KPARAM_INFO
	.align		4
.L_252:
        /*0048*/ 	.byte	0x04, 0x17
        /*004a*/ 	.short	(.L_254 - .L_253)
.L_253:
        /*004c*/ 	.word	0x00000000
        /*0050*/ 	.short	0x0001
        /*0052*/ 	.short	0x0008
        /*0054*/ 	.byte	0x00, 0xf5, 0x21, 0x00


	//----- nvinfo : EIATTR_KPARAM_INFO
	.align		4
.L_254:
        /*0058*/ 	.byte	0x04, 0x17
        /*005a*/ 	.short	(.L_256 - .L_255)
.L_255:
        /*005c*/ 	.word	0x00000000
        /*0060*/ 	.short	0x0000
        /*0062*/ 	.short	0x0000
        /*0064*/ 	.byte	0x00, 0xf0, 0x21, 0x00


	//----- nvinfo : EIATTR_SPARSE_MMA_MASK
	.align		4
.L_256:
        /*0068*/ 	.byte	0x03, 0x50
        /*006a*/ 	.short	0x0000


	//----- nvinfo : EIATTR_MAXREG_COUNT
	.align		4
        /*006c*/ 	.byte	0x03, 0x1b
        /*006e*/ 	.short	0x0060


	//----- nvinfo : EIATTR_NUM_BARRIERS
	.align		4
        /*0070*/ 	.byte	0x02, 0x4c
        /*0072*/ 	.byte	0x01
	.zero		1


	//----- nvinfo : EIATTR_MERCURY_ISA_VERSION
	.align		4
        /*0074*/ 	.byte	0x03, 0x5f
        /*0076*/ 	.short	0x0101


	//----- nvinfo : EIATTR_COOP_GROUP_MASK_REGIDS
	.align		4
        /*0078*/ 	.byte	0x04, 0x29
        /*007a*/ 	.short	(.L_258 - .L_257)


	//   ....[0]....
.L_257:
        /*007c*/ 	.word	0xffffffff


	//   ....[1]....
        /*0080*/ 	.word	0xffffffff


	//   ....[2]....
        /*0084*/ 	.word	0xffffffff


	//   ....[3]....
        /*0088*/ 	.word	0xffffffff


	//   ....[4]....
        /*008c*/ 	.word	0xffffffff


	//   ....[5]....
        /*0090*/ 	.word	0xffffffff


	//   ....[6]....
        /*0094*/ 	.word	0xffffffff


	//   ....[7]....
        /*0098*/ 	.word	0xffffffff


	//   ....[8]....
        /*009c*/ 	.word	0xffffffff


	//   ....[9]....
        /*00a0*/ 	.word	0xffffffff


	//   ....[10]....
        /*00a4*/ 	.word	0xffffffff


	//   ....[11]....
        /*00a8*/ 	.word	0xffffffff


	//   ....[12]....
        /*00ac*/ 	.word	0xffffffff


	//   ....[13]....
        /*00b0*/ 	.word	0xffffffff


	//   ....[14]....
        /*00b4*/ 	.word	0xffffffff


	//   ....[15]....
        /*00b8*/ 	.word	0xffffffff


	//   ....[16]....
        /*00bc*/ 	.word	0xffffffff


	//   ....[17]....
        /*00c0*/ 	.word	0xffffffff


	//   ....[18]....
        /*00c4*/ 	.word	0xffffffff


	//   ....[19]....
        /*00c8*/ 	.word	0xffffffff


	//   ....[20]....
        /*00cc*/ 	.word	0xffffffff


	//   ....[21]....
        /*00d0*/ 	.word	0xffffffff


	//   ....[22]....
        /*00d4*/ 	.word	0xffffffff


	//   ....[23]....
        /*00d8*/ 	.word	0xffffffff


	//   ....[24]....
        /*00dc*/ 	.word	0xffffffff


	//   ....[25]....
        /*00e0*/ 	.word	0xffffffff


	//   ....[26]....
        /*00e4*/ 	.word	0xffffffff


	//   ....[27]....
        /*00e8*/ 	.word	0xffffffff


	//   ....[28]....
        /*00ec*/ 	.word	0xffffffff


	//   ....[29]....
        /*00f0*/ 	.word	0xffffffff


	//----- nvinfo : EIATTR_COOP_GROUP_INSTR_OFFSETS
	.align		4
.L_258:
        /*00f4*/ 	.byte	0x04, 0x28
        /*00f6*/ 	.short	(.L_260 - .L_259)


	//   ....[0]....
.L_259:
        /*00f8*/ 	.word	0x00000c10


	//   ....[1]....
        /*00fc*/ 	.word	0x00000c20


	//   ....[2]....
        /*0100*/ 	.word	0x00000c90


	//   ....[3]....
        /*0104*/ 	.word	0x00000cb0


	//   ....[4]....
        /*0108*/ 	.word	0x00000d20


	//   ....[5]....
        /*010c*/ 	.word	0x00000d30


	//   ....[6]....
        /*0110*/ 	.word	0x00000d80


	//   ....[7]....
        /*0114*/ 	.word	0x00000da0


	//   ....[8]....
        /*0118*/ 	.word	0x00000df0


	//   ....[9]....
        /*011c*/ 	.word	0x00000e10


	//   ....[10]....
        /*0120*/ 	.word	0x00001120


	//   ....[11]....
        /*0124*/ 	.word	0x00001130


	//   ....[12]....
        /*0128*/ 	.word	0x000011a0


	//   ....[13]....
        /*012c*/ 	.word	0x000011c0


	//   ....[14]....
        /*0130*/ 	.word	0x00001210


	//   ....[15]....
        /*0134*/ 	.word	0x00001230


	//   ....[16]....
        /*0138*/ 	.word	0x00001290


	//   ....[17]....
        /*013c*/ 	.word	0x000012b0


	//   ....[18]....
        /*0140*/ 	.word	0x00001330


	//   ....[19]....
        /*0144*/ 	.word	0x00001360


	//   ....[20]....
        /*0148*/ 	.word	0x000028d0


	//   ....[21]....
        /*014c*/ 	.word	0x000028e0


	//   ....[22]....
        /*0150*/ 	.word	0x00002960


	//   ....[23]....
        /*0154*/ 	.word	0x00002970


	//   ....[24]....
        /*0158*/ 	.word	0x000029d0


	//   ....[25]....
        /*015c*/ 	.word	0x000029e0


	//   ....[26]....
        /*0160*/ 	.word	0x00002a30


	//   ....[27]....
        /*0164*/ 	.word	0x00002a60


	//   ....[28]....
        /*0168*/ 	.word	0x00002ae0


	//   ....[29]....
        /*016c*/ 	.word	0x00002af0


	//----- nvinfo : EIATTR_VRC_CTA_INIT_COUNT
	.align		4
.L_260:
        /*0170*/ 	.byte	0x02, 0x4a
	.zero		1
	.zero		1


	//----- nvinfo : EIATTR_EXIT_INSTR_OFFSETS
	.align		4
        /*0174*/ 	.byte	0x04, 0x1c
        /*0176*/ 	.short	(.L_262 - .L_261)


	//   ....[0]....
.L_261:
        /*0178*/ 	.word	0x00002d80


	//   ....[1]....
        /*017c*/ 	.word	0x00002de0


	//----- nvinfo : EIATTR_MAX_THREADS
	.align		4
.L_262:
        /*0180*/ 	.byte	0x04, 0x05
        /*0182*/ 	.short	(.L_264 - .L_263)
.L_263:
        /*0184*/ 	.word	0x00000280
        /*0188*/ 	.word	0x00000001
        /*018c*/ 	.word	0x00000001


	//----- nvinfo : EIATTR_CRS_STACK_SIZE
	.align		4
.L_264:
        /*0190*/ 	.byte	0x04, 0x1e
        /*0192*/ 	.short	(.L_266 - .L_265)
.L_265:
        /*0194*/ 	.word	0x00000000


	//----- nvinfo : EIATTR_CBANK_PARAM_SIZE
	.align		4
.L_266:
        /*0198*/ 	.byte	0x03, 0x19
        /*019a*/ 	.short	0x003e


	//----- nvinfo : EIATTR_PARAM_CBANK
	.align		4
        /*019c*/ 	.byte	0x04, 0x0a
        /*019e*/ 	.short	(.L_268 - .L_267)
	.align		4
.L_267:
        /*01a0*/ 	.word	index@(.nv.constant0._ZN3cub18CUB_300001_SM_10006detail6reduce18DeviceReduceKernelINS2_10policy_hubIdjN4cuda3std3__44plusIdEEE10Policy1000EN6thrust24THRUST_300001_SM_1000_NS6detail15normal_iteratorINSD_10device_ptrIdEEEEjS9_dNS7_10__identityEEEvT0_PT3_T1_NS0_13GridEvenShareISN_EET2_T4_)
        /*01a4*/ 	.short	0x0380
        /*01a6*/ 	.short	0x003e


	//----- nvinfo : EIATTR_SW_WAR
	.align		4
.L_268:
        /*01a8*/ 	.byte	0x04, 0x36
        /*01aa*/ 	.short	(.L_270 - .L_269)
.L_269:
        /*01ac*/ 	.word	0x00000008
.L_270:


//--------------------- .nv.info._ZN3cub18CUB_300001_SM_10006detail6reduce28DeviceReduceSingleTileKernelINS2_10policy_hubIdjN4cuda3std3__44plusIdEEE10Policy1000EN6thrust24THRUST_300001_SM_1000_NS6detail15normal_iteratorINSD_10device_ptrIdEEEEPdjS9_ddNS7_10__identityEEEvT0_T1_T2_T3_T4_T6_ --------------------------
	.section	.nv.info._ZN3cub18CUB_300001_SM_10006detail6reduce28DeviceReduceSingleTileKernelINS2_10policy_hubIdjN4cuda3std3__44plusIdEEE10Policy1000EN6thrust24THRUST_300001_SM_1000_NS6detail15normal_iteratorINSD_10device_ptrIdEEEEPdjS9_ddNS7_10__identityEEEvT0_T1_T2_T3_T4_T6_,"",@"SHT_CUDA_INFO"
	.sectionflags	@""
	.align	4


	//----- nvinfo : EIATTR_CUDA_API_VERSION
	.align		4
        /*0000*/ 	.byte	0x04, 0x37
        /*0002*/ 	.short	(.L_272 - .L_271)
.L_271:
        /*0004*/ 	.word	0x00000082


	//----- nvinfo : EIATTR_KPARAM_INFO
	.align		4
.L_272:
        /*0008*/ 	.byte	0x04, 0x17
        /*000a*/ 	.short	(.L_274 - .L_273)
.L_273:
        /*000c*/ 	.word	0x00000000
        /*0010*/ 	.short	0x0005
        /*0012*/ 	.short	0x0020
        /*0014*/ 	.byte	0x00, 0xf0, 0x05, 0x00


	//----- nvinfo : EIATTR_KPARAM_INFO
	.align		4
.L_274:
        /*0018*/ 	.byte	0x04, 0x17
        /*001a*/ 	.short	(.L_276 - .L_275)
.L_275:
        /*001c*/ 	.word	0x00000000
        /*0020*/ 	.short	0x0004
        /*0022*/ 	.short	0x0018
        /*0024*/ 	.byte	0x00, 0xf0, 0x21, 0x00


	//----- nvinfo : EIATTR_KPARAM_INFO
	.align		4
.L_276:
        /*0028*/ 	.byte	0x04, 0x17
        /*002a*/ 	.short	(.L_278 - .L_277)
.L_277:
        /*002c*/ 	.word	0x00000000
        /*0030*/ 	.short	0x0003
        /*0032*/ 	.short	0x0014
        /*0034*/ 	.byte	0x00, 0xf0, 0x05, 0x00


	//----- nvinfo : EIATTR_KPARAM_INFO
	.align		4
.L_278:
        /*0038*/ 	.byte	0x04, 0x17
        /*003a*/ 	.short	(.L_280 - .L_279)
.L_279:
        /*003c*/ 	.word	0x00000000
        /*0040*/ 	.short	0x0002
        /*0042*/ 	.short	0x0010
        /*0044*/ 	.byte	0x00, 0xf0, 0x11, 0x00


	//----- nvinfo : EIATTR_KPARAM_INFO
	.align		4
.L_280:
        /*0048*/ 	.byte	0x04, 0x17
        /*004a*/ 	.short	(.L_282 - .L_281)
.L_281:
        /*004c*/ 	.word	0x00000000
        /*0050*/ 	.short	0x0001
        /*0052*/ 	.short	0x0008
        /*0054*/ 	.byte	0x00, 0xf5, 0x21, 0x00


	//----- nvinfo : EIATTR_KPARAM_INFO
	.align		4
.L_282:
        /*0058*/ 	.byte	0x04, 0x17
        /*005a*/ 	.short	(.L_284 - .L_283)
.L_283:
        /*005c*/ 	.word	0x00000000
        /*0060*/ 	.short	0x0000
        /*0062*/ 	.short	0x0000
        /*0064*/ 	.byte	0x00, 0xf0, 0x21, 0x00


	//----- nvinfo : EIATTR_SPARSE_MMA_MASK
	.align		4
.L_284:
        /*0068*/ 	.byte	0x03, 0x50
        /*006a*/ 	.short	0x0000


	//----- nvinfo : EIATTR_MAXREG_COUNT
	.align		4
        /*006c*/ 	.byte	0x03, 0x1b
        /*006e*/ 	.short	0x0060


	//----- nvinfo : EIATTR_NUM_BARRIERS
	.align		4
        /*0070*/ 	.byte	0x02, 0x4c
        /*0072*/ 	.byte	0x01
	.zero		1


	//----- nvinfo : EIATTR_MERCURY_ISA_VERSION
	.align		4
        /*0074*/ 	.byte	0x03, 0x5f
        /*0076*/ 	.short	0x0101


	//----- nvinfo : EIATTR_COOP_GROUP_MASK_REGIDS
	.align		4
        /*0078*/ 	.byte	0x04, 0x29
        /*007a*/ 	.short	(.L_286 - .L_285)


	//   ....[0]....
.L_285:
        /*007c*/ 	.word	0xffffffff


	//   ....[1]....
        /*0080*/ 	.word	0xffffffff


	//   ....[2]....
        /*0084*/ 	.word	0xffffffff


	//   ....[3]....
        /*0088*/ 	.word	0xffffffff


	//   ....[4]....
        /*008c*/ 	.word	0xffffffff


	//   ....[5]....
        /*0090*/ 	.word	0xffffffff


	//   ....[6]....
        /*0094*/ 	.word	0xffffffff


	//   ....[7]....
        /*0098*/ 	.word	0xffffffff


	//   ....[8]....
        /*009c*/ 	.word	0xffffffff


	//   ....[9]....
        /*00a0*/ 	.word	0xffffffff


	//   ....[10]....
        /*00a4*/ 	.word	0xffffffff


	//   ....[11]....
        /*00a8*/ 	.word	0xffffffff


	//   ....[12]....
        /*00ac*/ 	.word	0xffffffff


	//   ....[13]....
        /*00b0*/ 	.word	0xffffffff


	//   ....[14]....
        /*00b4*/ 	.word	0xffffffff


	//   ....[15]....
        /*00b8*/ 	.word	0xffffffff


	//   ....[16]....
        /*00bc*/ 	.word	0xffffffff


	//   ....[17]....
        /*00c0*/ 	.word	0xffffffff


	//   ....[18]....
        /*00c4*/ 	.word	0xffffffff


	//   ....[19]....
        /*00c8*/ 	.word	0xffffffff


	//   ....[20]....
        /*00cc*/ 	.word	0xffffffff


	//   ....[21]....
        /*00d0*/ 	.word	0xffffffff


	//   ....[22]....
        /*00d4*/ 	.word	0xffffffff


	//   ....[23]....
        /*00d8*/ 	.word	0xffffffff


	//   ....[24]....
        /*00dc*/ 	.word	0xffffffff


	//   ....[25]....
        /*00e0*/ 	.word	0xffffffff


	//   ....[26]....
        /*00e4*/ 	.word	0xffffffff


	//   ....[27]....
        /*00e8*/ 	.word	0xffffffff


	//   ....[28]....
        /*00ec*/ 	.word	0xffffffff


	//   ....[29]....
        /*00f0*/ 	.word	0xffffffff


	//----- nvinfo : EIATTR_COOP_GROUP_INSTR_OFFSETS
	.align		4
.L_286:
        /*00f4*/ 	.byte	0x04, 0x28
        /*00f6*/ 	.short	(.L_288 - .L_287)


	//   ....[0]....
.L_287:
        /*00f8*/ 	.word	0x00000930


	//   ....[1]....
        /*00fc*/ 	.word	0x00000940


	//   ....[2]....
        /*0100*/ 	.word	0x000009b0


	//   ....[3]....
        /*0104*/ 	.word	0x000009e0


	//   ....[4]....
        /*0108*/ 	.word	0x00000a50


	//   ....[5]....
        /*010c*/ 	.word	0x00000a60


	//   ....[6]....
        /*0110*/ 	.word	0x00000ab0


	//   ....[7]....
        /*0114*/ 	.word	0x00000ad0


	//   ....[8]....
        /*0118*/ 	.word	0x00000b30


	//   ....[9]....
        /*011c*/ 	.word	0x00000b40


	//   ....[10]....
        /*0120*/ 	.word	0x00000e40


	//   ....[11]....
        /*0124*/ 	.word	0x00000e50


	//   ....[12]....
        /*0128*/ 	.word	0x00000ed0


	//   ....[13]....
        /*012c*/ 	.word	0x00000ef0


	//   ....[14]....
        /*0130*/ 	.word	0x00000f40


	//   ....[15]....
        /*0134*/ 	.word	0x00000f60


	//   ....[16]....
        /*0138*/ 	.word	0x00000fd0


	//   ....[17]....
        /*013c*/ 	.word	0x00000fe0


	//   ....[18]....
        /*0140*/ 	.word	0x00001030


	//   ....[19]....
        /*0144*/ 	.word	0x00001060


	//   ....[20]....
        /*0148*/ 	.word	0x00002450


	//   ....[21]....
        /*014c*/ 	.word	0x00002460


	//   ....[22]....
        /*0150*/ 	.word	0x000024d0


	//   ....[23]....
        /*0154*/ 	.word	0x000024e0


	//   ....[24]....
        /*0158*/ 	.word	0x00002540


	//   ....[25]....
        /*015c*/ 	.word	0x00002550


	//   ....[26]....
        /*0160*/ 	.word	0x000025a0


	//   ....[27]....
        /*0164*/ 	.word	0x000025d0


	//   ....[28]....
        /*0168*/ 	.word	0x00002650


	//   ....[29]....
        /*016c*/ 	.word	0x00002660


	//----- nvinfo : EIATTR_VRC_CTA_INIT_COUNT
	.align		4
.L_288:
        /*0170*/ 	.byte	0x02, 0x4a
	.zero		1
	.zero		1


	//----- nvinfo : EIATTR_EXIT_INSTR_OFFSETS
	.align		4
        /*0174*/ 	.byte	0x04, 0x1c
        /*0176*/ 	.short	(.L_290 - .L_289)


	//   ....[0]....
.L_289:
        /*0178*/ 	.word	0x00000080


	//   ....[1]....
        /*017c*/ 	.word	0x000000c0


	//   ....[2]....
        /*0180*/ 	.word	0x000028f0


	//   ....[3]....
        /*0184*/ 	.word	0x00002940


	//----- nvinfo : EIATTR_MAX_THREADS
	.align		4
.L_290:
        /*0188*/ 	.byte	0x04, 0x05
        /*018a*/ 	.short	(.L_292 - .L_291)
.L_291:
        /*018c*/ 	.word	0x00000280
        /*0190*/ 	.word	0x00000001
        /*0194*/ 	.word	0x00000001


	//----- nvinfo : EIATTR_CRS_STACK_SIZE
	.align		4
.L_292:
        /*0198*/ 	.byte	0x04, 0x1e
        /*019a*/ 	.short	(.L_294 - .L_293)
.L_293:
        /*019c*/ 	.word	0x00000000


	//----- nvinfo : EIATTR_CBANK_PARAM_SIZE
	.align		4
.L_294:
        /*01a0*/ 	.byte	0x03, 0x19
        /*01a2*/ 	.short	0x0021


	//----- nvinfo : EIATTR_PARAM_CBANK
	.align		4
        /*01a4*/ 	.byte	0x04, 0x0a
        /*01a6*/ 	.short	(.L_296 - .L_295)
	.align		4
.L_295:
        /*01a8*/ 	.word	index@(.nv.constant0._ZN3cub18CUB_300001_SM_10006detail6reduce28DeviceReduceSingleTileKernelINS2_10policy_hubIdjN4cuda3std3__44plusIdEEE10Policy1000EN6thrust24THRUST_300001_SM_1000_NS6detail15normal_iteratorINSD_10device_ptrIdEEEEPdjS9_ddNS7_10__identityEEEvT0_T1_T2_T3_T4_T6_)
        /*01ac*/ 	.short	0x0380
        /*01ae*/ 	.short	0x0021


	//----- nvinfo : EIATTR_SW_WAR
	.align		4
.L_296:
        /*01b0*/ 	.byte	0x04, 0x36
        /*01b2*/ 	.short	(.L_298 - .L_297)
.L_297:
        /*01b4*/ 	.word	0x00000008
.L_298:


//--------------------- .nv.info._ZN3cub18CUB_300001_SM_10006detail9transform16transform_kernelINS2_10policy_hubILb1EN4cuda3std3__45tupleIJN6thrust24THRUST_300001_SM_1000_NS17counting_iteratorIiNSA_11use_defaultESC_SC_EEEEEE10policy1000El13acesso_diretoNSA_6detail15normal_iteratorINSA_10device_ptrIdEEEEJSD_EEEvT0_iT1_T2_DpNS2_10kernel_argIT3_EE --------------------------
	.section	.nv.info._ZN3cub18CUB_300001_SM_10006detail9transform16transform_kernelINS2_10policy_hubILb1EN4cuda3std3__45tupleIJN6thrust24THRUST_300001_SM_1000_NS17counting_iteratorIiNSA_11use_defaultESC_SC_EEEEEE10policy1000El13acesso_diretoNSA_6detail15normal_iteratorINSA_10device_ptrIdEEEEJSD_EEEvT0_iT1_T2_DpNS2_10kernel_argIT3_EE,"",@"SHT_CUDA_INFO"
	.sectionflags	@""
	.align	4


	//----- nvinfo : EIATTR_CUDA_API_VERSION
	.align		4
        /*0000*/ 	.byte	0x04, 0x37
        /*0002*/ 	.short	(.L_300 - .L_299)
.L_299:
        /*0004*/ 	.word	0x00000082


	//----- nvinfo : EIATTR_KPARAM_INFO
	.align		4
.L_300:
        /*0008*/ 	.byte	0x04, 0x17
        /*000a*/ 	.short	(.L_302 - .L_301)
.L_301:
        /*000c*/ 	.word	0x00000000
        /*0010*/ 	.short	0x0004
        /*0012*/ 	.short	0x0020
        /*0014*/ 	.byte	0x00, 0xf0, 0x41, 0x00


	//----- nvinfo : EIATTR_KPARAM_INFO
	.align		4
.L_302:
        /*0018*/ 	.byte	0x04, 0x17
        /*001a*/ 	.short	(.L_304 - .L_303)
.L_303:
        /*001c*/ 	.word	0x00000000
        /*0020*/ 	.short	0x0003
        /*0022*/ 	.short	0x0018
        /*0024*/ 	.byte	0x00, 0xf0, 0x21, 0x00


	//----- nvinfo : EIATTR_KPARAM_INFO
	.align		4
.L_304:
        /*0028*/ 	.byte	0x04, 0x17
        /*002a*/ 	.short	(.L_306 - .L_305)
.L_305:
        /*002c*/ 	.word	0x00000000
        /*0030*/ 	.short	0x0002
        /*0032*/ 	.short	0x0010
        /*0034*/ 	.byte	0x00, 0xf0, 0x21, 0x00


	//----- nvinfo : EIATTR_KPARAM_INFO
	.align		4
.L_306:
        /*0038*/ 	.byte	0x04, 0x17
        /*003a*/ 	.short	(.L_308 - .L_307)
.L_307:
        /*003c*/ 	.word	0x00000000
        /*0040*/ 	.short	0x0001
        /*0042*/ 	.short	0x0008
        /*0044*/ 	.byte	0x00, 0xf0, 0x11, 0x00


	//----- nvinfo : EIATTR_KPARAM_INFO
	.align		4
.L_308:
        /*0048*/ 	.byte	0x04, 0x17
        /*004a*/ 	.short	(.L_310 - .L_309)
.L_309:
        /*004c*/ 	.word	0x00000000
        /*0050*/ 	.short	0x0000
        /*0052*/ 	.short	0x0000
        /*0054*/ 	.byte	0x00, 0xf0, 0x21, 0x00


	//----- nvinfo : EIATTR_SPARSE_MMA_MASK
	.align		4
.L_310:
        /*0058*/ 	.byte	0x03, 0x50
        /*005a*/ 	.short	0x0000


	//----- nvinfo : EIATTR_MAXREG_COUNT
	.align		4
        /*005c*/ 	.byte	0x03, 0x1b
        /*005e*/ 	.short	0x00ff


	//----- nvinfo : EIATTR_MERCURY_ISA_VERSION
	.align		4
        /*0060*/ 	.byte	0x03, 0x5f
        /*0062*/ 	.short	0x0101


	//----- nvinfo : EIATTR_VRC_CTA_INIT_COUNT
	.align		4
        /*0064*/ 	.byte	0x02, 0x4a
	.zero		1
	.zero		1


	//----- nvinfo : EIATTR_EXIT_INSTR_OFFSETS
	.align		4
        /*0068*/ 	.byte	0x04, 0x1c
        /*006a*/ 	.short	(.L_312 - .L_311)


	//   ....[0]....
.L_311:
        /*006c*/ 	.word	0x00000180


	//   ....[1]....
        /*0070*/ 	.word	0x00000e20


	//   ....[2]....
        /*0074*/ 	.word	0x00001220


	//   ....[3]....
        /*0078*/ 	.word	0x00001450


	//   ....[4]....
        /*007c*/ 	.word	0x00001480


	//   ....[5]....
        /*0080*/ 	.word	0x00001560


	//   ....[6]....
        /*0084*/ 	.word	0x00001580


	//   ....[7]....
        /*0088*/ 	.word	0x00001ae0


	//   ....[8]....
        /*008c*/ 	.word	0x00001d60


	//   ....[9]....
        /*0090*/ 	.word	0x00001f10


	//   ....[10]....
        /*0094*/ 	.word	0x00002000


	//----- nvinfo : EIATTR_MAX_THREADS
	.align		4
.L_312:
        /*0098*/ 	.byte	0x04, 0x05
        /*009a*/ 	.short	(.L_314 - .L_313)
.L_313:
        /*009c*/ 	.word	0x00000080
        /*00a0*/ 	.word	0x00000001
        /*00a4*/ 	.word	0x00000001


	//----- nvinfo : EIATTR_CRS_STACK_SIZE
	.align		4
.L_314:
        /*00a8*/ 	.byte	0x04, 0x1e
        /*00aa*/ 	.short	(.L_316 - .L_315)
.L_315:
        /*00ac*/ 	.word	0x00000000


	//----- nvinfo : EIATTR_CBANK_PARAM_SIZE
	.align		4
.L_316:
        /*00b0*/ 	.byte	0x03, 0x19
        /*00b2*/ 	.short	0x0030


	//----- nvinfo : EIATTR_PARAM_CBANK
	.align		4
        /*00b4*/ 	.byte	0x04, 0x0a
        /*00b6*/ 	.short	(.L_318 - .L_317)
	.align		4
.L_317:
        /*00b8*/ 	.word	index@(.nv.constant0._ZN3cub18CUB_300001_SM_10006detail9transform16transform_kernelINS2_10policy_hubILb1EN4cuda3std3__45tupleIJN6thrust24THRUST_300001_SM_1000_NS17counting_iteratorIiNSA_11use_defaultESC_SC_EEEEEE10policy1000El13acesso_diretoNSA_6detail15normal_iteratorINSA_10device_ptrIdEEEEJSD_EEEvT0_iT1_T2_DpNS2_10kernel_argIT3_EE)
        /*00bc*/ 	.short	0x0380
        /*00be*/ 	.short	0x0030


	//----- nvinfo : EIATTR_SW_WAR
	.align		4
.L_318:
        /*00c0*/ 	.byte	0x04, 0x36
        /*00c2*/ 	.short	(.L_320 - .L_319)
.L_319:
        /*00c4*/ 	.word	0x00000008
.L_320:


//--------------------- .nv.info._ZN3cub18CUB_300001_SM_10006detail9transform16transform_kernelINS2_10policy_hubILb1EN4cuda3std3__45tupleIJN6thrust24THRUST_300001_SM_1000_NS17counting_iteratorIiNSA_11use_defaultESC_SC_EEEEEE10policy1000Ei13acesso_diretoNSA_6detail15normal_iteratorINSA_10device_ptrIdEEEEJSD_EEEvT0_iT1_T2_DpNS2_10kernel_argIT3_EE --------------------------
	.section	.nv.info._ZN3cub18CUB_300001_SM_10006detail9transform16transform_kernelINS2_10policy_hubILb1EN4cuda3std3__45tupleIJN6thrust24THRUST_300001_SM_1000_NS17counting_iteratorIiNSA_11use_defaultESC_SC_EEEEEE10policy1000Ei13acesso_diretoNSA_6detail15normal_iteratorINSA_10device_ptrIdEEEEJSD_EEEvT0_iT1_T2_DpNS2_10kernel_argIT3_EE,"",@"SHT_CUDA_INFO"
	.sectionflags	@""
	.align	4


	//----- nvinfo : EIATTR_CUDA_API_VERSION
	.align		4
        /*0000*/ 	.byte	0x04, 0x37
        /*0002*/ 	.short	(.L_322 - .L_321)
.L_321:
        /*0004*/ 	.word	0x00000082


	//----- nvinfo : EIATTR_KPARAM_INFO
	.align		4
.L_322:
        /*0008*/ 	.byte	0x04, 0x17
        /*000a*/ 	.short	(.L_324 - .L_323)
.L_323:
        /*000c*/ 	.word	0x00000000
        /*0010*/ 	.short	0x0004
        /*0012*/ 	.short	0x0018
        /*0014*/ 	.byte	0x00, 0xf0, 0x41, 0x00


	//----- nvinfo : EIATTR_KPARAM_INFO
	.align		4
.L_324:
        /*0018*/ 	.byte	0x04, 0x17
        /*001a*/ 	.short	(.L_326 - .L_325)
.L_325:
        /*001c*/ 	.word	0x00000000
        /*0020*/ 	.short	0x0003
        /*0022*/ 	.short	0x0010
        /*0024*/ 	.byte	0x00, 0xf0, 0x21, 0x00


	//----- nvinfo : EIATTR_KPARAM_INFO
	.align		4
.L_326:
        /*0028*/ 	.byte	0x04, 0x17
        /*002a*/ 	.short	(.L_328 - .L_327)
.L_327:
        /*002c*/ 	.word	0x00000000
        /*0030*/ 	.short	0x0002
        /*0032*/ 	.short	0x0008
        /*0034*/ 	.byte	0x00, 0xf0, 0x21, 0x00


	//----- nvinfo : EIATTR_KPARAM_INFO
	.align		4
.L_328:
        /*0038*/ 	.byte	0x04, 0x17
        /*003a*/ 	.short	(.L_330 - .L_329)
.L_329:
        /*003c*/ 	.word	0x00000000
        /*0040*/ 	.short	0x0001
        /*0042*/ 	.short	0x0004
        /*0044*/ 	.byte	0x00, 0xf0, 0x11, 0x00


	//----- nvinfo : EIATTR_KPARAM_INFO
	.align		4
.L_330:
        /*0048*/ 	.byte	0x04, 0x17
        /*004a*/ 	.short	(.L_332 - .L_331)
.L_331:
        /*004c*/ 	.word	0x00000000
        /*0050*/ 	.short	0x0000
        /*0052*/ 	.short	0x0000
        /*0054*/ 	.byte	0x00, 0xf0, 0x11, 0x00


	//----- nvinfo : EIATTR_SPARSE_MMA_MASK
	.align		4
.L_332:
        /*0058*/ 	.byte	0x03, 0x50
        /*005a*/ 	.short	0x0000


	//----- nvinfo : EIATTR_MAXREG_COUNT
	.align		4
        /*005c*/ 	.byte	0x03, 0x1b
        /*005e*/ 	.short	0x00ff


	//----- nvinfo : EIATTR_MERCURY_ISA_VERSION
	.align		4
        /*0060*/ 	.byte	0x03, 0x5f
        /*0062*/ 	.short	0x0101


	//----- nvinfo : EIATTR_VRC_CTA_INIT_COUNT
	.align		4
        /*0064*/ 	.byte	0x02, 0x4a
	.zero		1
	.zero		1


	//----- nvinfo : EIATTR_EXIT_INSTR_OFFSETS
	.align		4
        /*0068*/ 	.byte	0x04, 0x1c
        /*006a*/ 	.short	(.L_334 - .L_333)


	//   ....[0]....
.L_333:
        /*006c*/ 	.word	0x000000f0


	//   ....[1]....
        /*0070*/ 	.word	0x00000600


	//   ....[2]....
        /*0074*/ 	.word	0x00000890


	//   ....[3]....
        /*0078*/ 	.word	0x00000a40


	//   ....[4]....
        /*007c*/ 	.word	0x00000b30


	//   ....[5]....
        /*0080*/ 	.word	0x00000b50


	//   ....[6]....
        /*0084*/ 	.word	0x00001210


	//   ....[7]....
        /*0088*/ 	.word	0x00001610


	//   ....[8]....
        /*008c*/ 	.word	0x00001840


	//   ....[9]....
        /*0090*/ 	.word	0x00001870


	//   ....[10]....
        /*0094*/ 	.word	0x00001950


	//----- nvinfo : EIATTR_MAX_THREADS
	.align		4
.L_334:
        /*0098*/ 	.byte	0x04, 0x05
        /*009a*/ 	.short	(.L_336 - .L_335)
.L_335:
        /*009c*/ 	.word	0x00000080
        /*00a0*/ 	.word	0x00000001
        /*00a4*/ 	.word	0x00000001


	//----- nvinfo : EIATTR_CRS_STACK_SIZE
	.align		4
.L_336:
        /*00a8*/ 	.byte	0x04, 0x1e
        /*00aa*/ 	.short	(.L_338 - .L_337)
.L_337:
        /*00ac*/ 	.word	0x00000000


	//----- nvinfo : EIATTR_CBANK_PARAM_SIZE
	.align		4
.L_338:
        /*00b0*/ 	.byte	0x03, 0x19
        /*00b2*/ 	.short	0x0028


	//----- nvinfo : EIATTR_PARAM_CBANK
	.align		4
        /*00b4*/ 	.byte	0x04, 0x0a
        /*00b6*/ 	.short	(.L_340 - .L_339)
	.align		4
.L_339:
        /*00b8*/ 	.word	index@(.nv.constant0._ZN3cub18CUB_300001_SM_10006detail9transform16transform_kernelINS2_10policy_hubILb1EN4cuda3std3__45tupleIJN6thrust24THRUST_300001_SM_1000_NS17counting_iteratorIiNSA_11use_defaultESC_SC_EEEEEE10policy1000Ei13acesso_diretoNSA_6detail15normal_iteratorINSA_10device_ptrIdEEEEJSD_EEEvT0_iT1_T2_DpNS2_10kernel_argIT3_EE)
        /*00bc*/ 	.short	0x0380
        /*00be*/ 	.short	0x0028


	//----- nvinfo : EIATTR_SW_WAR
	.align		4
.L_340:
        /*00c0*/ 	.byte	0x04, 0x36
        /*00c2*/ 	.short	(.L_342 - .L_341)
.L_341:
        /*00c4*/ 	.word	0x00000008
.L_342:


//--------------------- .nv.info._ZN3cub18CUB_300001_SM_10006detail9transform16transform_kernelINS2_10policy_hubILb1EN4cuda3std3__45tupleIJN6thrust24THRUST_300001_SM_1000_NS6detail15normal_iteratorINSA_10device_ptrIdEEEEEEEE10policy1000El9custom_opSF_JPdEEEvT0_iT1_T2_DpNS2_10kernel_argIT3_EE --------------------------
	.section	.nv.info._ZN3cub18CUB_300001_SM_10006detail9transform16transform_kernelINS2_10policy_hubILb1EN4cuda3std3__45tupleIJN6thrust24THRUST_300001_SM_1000_NS6detail15normal_iteratorINSA_10device_ptrIdEEEEEEEE10policy1000El9custom_opSF_JPdEEEvT0_iT1_T2_DpNS2_10kernel_argIT3_EE,"",@"SHT_CUDA_INFO"
	.sectionflags	@""
	.align	4


	//----- nvinfo : EIATTR_CUDA_API_VERSION
	.align		4
        /*0000*/ 	.byte	0x04, 0x37
        /*0002*/ 	.short	(.L_344 - .L_343)
.L_343:
        /*0004*/ 	.word	0x00000082


	//----- nvinfo : EIATTR_KPARAM_INFO
	.align		4
.L_344:
        /*0008*/ 	.byte	0x04, 0x17
        /*000a*/ 	.short	(.L_346 - .L_345)
.L_345:
        /*000c*/ 	.word	0x00000000
        /*0010*/ 	.short	0x0004
        /*0012*/ 	.short	0x0020
        /*0014*/ 	.byte	0x00, 0xf0, 0x41, 0x00


	//----- nvinfo : EIATTR_KPARAM_INFO
	.align		4
.L_346:
        /*0018*/ 	.byte	0x04, 0x17
        /*001a*/ 	.short	(.L_348 - .L_347)
.L_347:
        /*001c*/ 	.word	0x00000000
        /*0020*/ 	.short	0x0003
        /*0022*/ 	.short	0x0018
        /*0024*/ 	.byte	0x00, 0xf0, 0x21, 0x00


	//----- nvinfo : EIATTR_KPARAM_INFO
	.align		4
.L_348:
        /*0028*/ 	.byte	0x04, 0x17
        /*002a*/ 	.short	(.L_350 - .L_349)
.L_349:
        /*002c*/ 	.word	0x00000000
        /*0030*/ 	.short	0x0002
        /*0032*/ 	.short	0x0010
        /*0034*/ 	.byte	0x00, 0xf0, 0x21, 0x00


	//----- nvinfo : EIATTR_KPARAM_INFO
	.align		4
.L_350:
        /*0038*/ 	.byte	0x04, 0x17
        /*003a*/ 	.short	(.L_352 - .L_351)
.L_351:
        /*003c*/ 	.word	0x00000000
        /*0040*/ 	.short	0x0001
        /*0042*/ 	.short	0x0008
        /*0044*/ 	.byte	0x00, 0xf0, 0x11, 0x00


	//----- nvinfo : EIATTR_KPARAM_INFO
	.align		4
.L_352:
        /*0048*/ 	.byte	0x04, 0x17
        /*004a*/ 	.short	(.L_354 - .L_353)
.L_353:
        /*004c*/ 	.word	0x00000000
        /*0050*/ 	.short	0x0000
        /*0052*/ 	.short	0x0000
        /*0054*/ 	.byte	0x00, 0xf0, 0x21, 0x00


	//----- nvinfo : EIATTR_SPARSE_MMA_MASK
	.align		4
.L_354:
        /*0058*/ 	.byte	0x03, 0x50
        /*005a*/ 	.short	0x0000


	//----- nvinfo : EIATTR_MAXREG_COUNT
	.align		4
        /*005c*/ 	.byte	0x03, 0x1b
        /*005e*/ 	.short	0x00ff


	//----- nvinfo : EIATTR_MERCURY_ISA_VERSION
	.align		4
        /*0060*/ 	.byte	0x03, 0x5f
        /*0062*/ 	.short	0x0101


	//----- nvinfo : EIATTR_VRC_CTA_INIT_COUNT
	.align		4
        /*0064*/ 	.byte	0x02, 0x4a
	.zero		1
	.zero		1


	//----- nvinfo : EIATTR_EXIT_INSTR_OFFSETS
	.align		4
        /*0068*/ 	.byte	0x04, 0x1c
        /*006a*/ 	.short	(.L_356 - .L_355)


	//   ....[0]....
.L_355:
        /*006c*/ 	.word	0x000002b0


	//   ....[1]....
        /*0070*/ 	.word	0x00000b20


	//   ....[2]....
        /*0074*/ 	.word	0x00000dd0


	//   ....[3]....
        /*0078*/ 	.word	0x00000f50


	//   ....[4]....
        /*007c*/ 	.word	0x00000f80


	//   ....[5]....
        /*0080*/ 	.word	0x00001000


	//   ....[6]....
        /*0084*/ 	.word	0x00001020


	//   ....[7]....
        /*0088*/ 	.word	0x000015f0


	//   ....[8]....
        /*008c*/ 	.word	0x00001890


	//   ....[9]....
        /*0090*/ 	.word	0x00001a30


	//   ....[10]....
        /*0094*/ 	.word	0x00001af0


	//----- nvinfo : EIATTR_MAX_THREADS
	.align		4
.L_356:
        /*0098*/ 	.byte	0x04, 0x05
        /*009a*/ 	.short	(.L_358 - .L_357)
.L_357:
        /*009c*/ 	.word	0x00000080
        /*00a0*/ 	.word	0x00000001
        /*00a4*/ 	.word	0x00000001


	//----- nvinfo : EIATTR_CRS_STACK_SIZE
	.align		4
.L_358:
        /*00a8*/ 	.byte	0x04, 0x1e
        /*00aa*/ 	.short	(.L_360 - .L_359)
.L_359:
        /*00ac*/ 	.word	0x00000000


	//----- nvinfo : EIATTR_CBANK_PARAM_SIZE
	.align		4
.L_360:
        /*00b0*/ 	.byte	0x03, 0x19
        /*00b2*/ 	.short	0x0030


	//----- nvinfo : EIATTR_PARAM_CBANK
	.align		4
        /*00b4*/ 	.byte	0x04, 0x0a
        /*00b6*/ 	.short	(.L_362 - .L_361)
	.align		4
.L_361:
        /*00b8*/ 	.word	index@(.nv.constant0._ZN3cub18CUB_300001_SM_10006detail9transform16transform_kernelINS2_10policy_hubILb1EN4cuda3std3__45tupleIJN6thrust24THRUST_300001_SM_1000_NS6detail15normal_iteratorINSA_10device_ptrIdEEEEEEEE10policy1000El9custom_opSF_JPdEEEvT0_iT1_T2_DpNS2_10kernel_argIT3_EE)
        /*00bc*/ 	.short	0x0380
        /*00be*/ 	.short	0x0030


	//----- nvinfo : EIATTR_SW_WAR
	.align		4
.L_362:
        /*00c0*/ 	.byte	0x04, 0x36
        /*00c2*/ 	.short	(.L_364 - .L_363)
.L_363:
        /*00c4*/ 	.word	0x00000008
.L_364:


//--------------------- .nv.info._ZN3cub18CUB_300001_SM_10006detail9transform16transform_kernelINS2_10policy_hubILb1EN4cuda3std3__45tupleIJN6thrust24THRUST_300001_SM_1000_NS6detail15normal_iteratorINSA_10device_ptrIdEEEEEEEE10policy1000Ei9custom_opSF_JPdEEEvT0_iT1_T2_DpNS2_10kernel_argIT3_EE --------------------------
	.section	.nv.info._ZN3cub18CUB_300001_SM_10006detail9transform16transform_kernelINS2_10policy_hubILb1EN4cuda3std3__45tupleIJN6thrust24THRUST_300001_SM_1000_NS6detail15normal_iteratorINSA_10device_ptrIdEEEEEEEE10policy1000Ei9custom_opSF_JPdEEEvT0_iT1_T2_DpNS2_10kernel_argIT3_EE,"",@"SHT_CUDA_INFO"
	.sectionflags	@""
	.align	4


	//----- nvinfo : EIATTR_CUDA_API_VERSION
	.align		4
        /*0000*/ 	.byte	0x04, 0x37
        /*0002*/ 	.short	(.L_366 - .L_365)
.L_365:
        /*0004*/ 	.word	0x00000082


	//----- nvinfo : EIATTR_KPARAM_INFO
	.align		4
.L_366:
        /*0008*/ 	.byte	0x04, 0x17
        /*000a*/ 	.short	(.L_368 - .L_367)
.L_367:
        /*000c*/ 	.word	0x00000000
        /*0010*/ 	.short	0x0004
        /*0012*/ 	.short	0x0018
        /*0014*/ 	.byte	0x00, 0xf0, 0x41, 0x00


	//----- nvinfo : EIATTR_KPARAM_INFO
	.align		4
.L_368:
        /*0018*/ 	.byte	0x04, 0x17
        /*001a*/ 	.short	(.L_370 - .L_369)
.L_369:
        /*001c*/ 	.word	0x00000000
        /*0020*/ 	.short	0x0003
        /*0022*/ 	.short	0x0010
        /*0024*/ 	.byte	0x00, 0xf0, 0x21, 0x00


	//----- nvinfo : EIATTR_KPARAM_INFO
	.align		4
.L_370:
        /*0028*/ 	.byte	0x04, 0x17
        /*002a*/ 	.short	(.L_372 - .L_371)
.L_371:
        /*002c*/ 	.word	0x00000000
        /*0030*/ 	.short	0x0002
        /*0032*/ 	.short	0x0008
        /*0034*/ 	.byte	0x00, 0xf0, 0x21, 0x00


	//----- nvinfo : EIATTR_KPARAM_INFO
	.align		4
.L_372:
        /*0038*/ 	.byte	0x04, 0x17
        /*003a*/ 	.short	(.L_374 - .L_373)
.L_373:
        /*003c*/ 	.word	0x00000000
        /*0040*/ 	.short	0x0001
        /*0042*/ 	.short	0x0004
        /*0044*/ 	.byte	0x00, 0xf0, 0x11, 0x00


	//----- nvinfo : EIATTR_KPARAM_INFO
	.align		4
.L_374:
        /*0048*/ 	.byte	0x04, 0x17
        /*004a*/ 	.short	(.L_376 - .L_375)
.L_375:
        /*004c*/ 	.word	0x00000000
        /*0050*/ 	.short	0x0000
        /*0052*/ 	.short	0x0000
        /*0054*/ 	.byte	0x00, 0xf0, 0x11, 0x00


	//----- nvinfo : EIATTR_SPARSE_MMA_MASK
	.align		4
.L_376:
        /*0058*/ 	.byte	0x03, 0x50
        /*005a*/ 	.short	0x0000


	//----- nvinfo : EIATTR_MAXREG_COUNT
	.align		4
        /*005c*/ 	.byte	0x03, 0x1b
        /*005e*/ 	.short	0x00ff


	//----- nvinfo : EIATTR_MERCURY_ISA_VERSION
	.align		4
        /*0060*/ 	.byte	0x03, 0x5f
        /*0062*/ 	.short	0x0101


	//----- nvinfo : EIATTR_VRC_CTA_INIT_COUNT
	.align		4
        /*0064*/ 	.byte	0x02, 0x4a
	.zero		1
	.zero		1


	//----- nvinfo : EIATTR_EXIT_INSTR_OFFSETS
	.align		4
        /*0068*/ 	.byte	0x04, 0x1c
        /*006a*/ 	.short	(.L_378 - .L_377)


	//   ....[0]....
.L_377:
        /*006c*/ 	.word	0x000001f0


	//   ....[1]....
        /*0070*/ 	.word	0x000007c0


	//   ....[2]....
        /*0074*/ 	.word	0x00000a70


	//   ....[3]....
        /*0078*/ 	.word	0x00000c10


	//   ....[4]....
        /*007c*/ 	.word	0x00000cf0


	//   ....[5]....
        /*0080*/ 	.word	0x00000d10


	//   ....[6]....
        /*0084*/ 	.word	0x000011b0


	//   ....[7]....
        /*0088*/ 	.word	0x00001460


	//   ....[8]....
        /*008c*/ 	.word	0x000015e0


	//   ....[9]....
        /*0090*/ 	.word	0x00001610


	//   ....[10]....
        /*0094*/ 	.word	0x00001690


	//----- nvinfo : EIATTR_MAX_THREADS
	.align		4
.L_378:
        /*0098*/ 	.byte	0x04, 0x05
        /*009a*/ 	.short	(.L_380 - .L_379)
.L_379:
        /*009c*/ 	.word	0x00000080
        /*00a0*/ 	.word	0x00000001
        /*00a4*/ 	.word	0x00000001


	//----- nvinfo : EIATTR_CRS_STACK_SIZE
	.align		4
.L_380:
        /*00a8*/ 	.byte	0x04, 0x1e
        /*00aa*/ 	.short	(.L_382 - .L_381)
.L_381:
        /*00ac*/ 	.word	0x00000000


	//----- nvinfo : EIATTR_CBANK_PARAM_SIZE
	.align		4
.L_382:
        /*00b0*/ 	.byte	0x03, 0x19
        /*00b2*/ 	.short	0x0028


	//----- nvinfo : EIATTR_PARAM_CBANK
	.align		4
        /*00b4*/ 	.byte	0x04, 0x0a
        /*00b6*/ 	.short	(.L_384 - .L_383)
	.align		4
.L_383:
        /*00b8*/ 	.word	index@(.nv.constant0._ZN3cub18CUB_300001_SM_10006detail9transform16transform_kernelINS2_10policy_hubILb1EN4cuda3std3__45tupleIJN6thrust24THRUST_300001_SM_1000_NS6detail15normal_iteratorINSA_10device_ptrIdEEEEEEEE10policy1000Ei9custom_opSF_JPdEEEvT0_iT1_T2_DpNS2_10kernel_argIT3_EE)
        /*00bc*/ 	.short	0x0380
        /*00be*/ 	.short	0x0028


	//----- nvinfo : EIATTR_SW_WAR
	.align		4
.L_384:
        /*00c0*/ 	.byte	0x04, 0x36
        /*00c2*/ 	.short	(.L_386 - .L_385)
.L_385:
        /*00c4*/ 	.word	0x00000008
.L_386:


//--------------------- .nv.info._ZN3cub18CUB_300001_SM_10006detail9transform16transform_kernelINS2_10policy_hubILb0EN4cuda3std3__45tupleIJN6thrust24THRUST_300001_SM_1000_NS6detail15normal_iteratorINSA_10device_ptrIdEEEESF_EEEE10policy1000ElNS7_5minusIdEESF_JPdSL_EEEvT0_iT1_T2_DpNS2_10kernel_argIT3_EE --------------------------
	.section	.nv.info._ZN3cub18CUB_300001_SM_10006detail9transform16transform_kernelINS2_10policy_hubILb0EN4cuda3std3__45tupleIJN6thrust24THRUST_300001_SM_1000_NS6detail15normal_iteratorINSA_10device_ptrIdEEEESF_EEEE10policy1000ElNS7_5minusIdEESF_JPdSL_EEEvT0_iT1_T2_DpNS2_10kernel_argIT3_EE,"",@"SHT_CUDA_INFO"
	.sectionflags	@""
	.align	4


	//----- nvinfo : EIATTR_CUDA_API_VERSION
	.align		4
        /*0000*/ 	.byte	0x04, 0x37
        /*0002*/ 	.short	(.L_388 - .L_387)
.L_387:
        /*0004*/ 	.word	0x00000082


	//----- nvinfo : EIATTR_KPARAM_INFO
	.align		4
.L_388:
        /*0008*/ 	.byte	0x04, 0x17
        /*000a*/ 	.short	(.L_390 - .L_389)
.L_389:
        /*000c*/ 	.word	0x00000000
        /*0010*/ 	.short	0x0005
        /*0012*/ 	.short	0x0028
        /*0014*/ 	.byte	0x00, 0xf0, 0x41, 0x00


	//----- nvinfo : EIATTR_KPARAM_INFO
	.align		4
.L_390:
        /*0018*/ 	.byte	0x04, 0x17
        /*001a*/ 	.short	(.L_392 - .L_391)
.L_391:
        /*001c*/ 	.word	0x00000000
        /*0020*/ 	.short	0x0004
        /*0022*/ 	.short	0x0018
        /*0024*/ 	.byte	0x00, 0xf0, 0x41, 0x00


	//----- nvinfo : EIATTR_KPARAM_INFO
	.align		4
.L_392:
        /*0028*/ 	.byte	0x04, 0x17
        /*002a*/ 	.short	(.L_394 - .L_393)
.L_393:
        /*002c*/ 	.word	0x00000000
        /*0030*/ 	.short	0x0003
        /*0032*/ 	.short	0x0010
        /*0034*/ 	.byte	0x00, 0xf0, 0x21, 0x00


	//----- nvinfo : EIATTR_KPARAM_INFO
	.align		4
.L_394:
        /*0038*/ 	.byte	0x04, 0x17
        /*003a*/ 	.short	(.L_396 - .L_395)
.L_395:
        /*003c*/ 	.word	0x00000000
        /*0040*/ 	.short	0x0002
        /*0042*/ 	.short	0x000c
        /*0044*/ 	.byte	0x00, 0xf0, 0x05, 0x00


	//----- nvinfo : EIATTR_KPARAM_INFO
	.align		4
.L_396:
        /*0048*/ 	.byte	0x04, 0x17
        /*004a*/ 	.short	(.L_398 - .L_397)
.L_397:
        /*004c*/ 	.word	0x00000000
        /*0050*/ 	.short	0x0001
        /*0052*/ 	.short	0x0008
        /*0054*/ 	.byte	0x00, 0xf0, 0x11, 0x00


	//----- nvinfo : EIATTR_KPARAM_INFO
	.align		4
.L_398:
        /*0058*/ 	.byte	0x04, 0x17
        /*005a*/ 	.short	(.L_400 - .L_399)
.L_399:
        /*005c*/ 	.word	0x00000000
        /*0060*/ 	.short	0x0000
        /*0062*/ 	.short	0x0000
        /*0064*/ 	.byte	0x00, 0xf0, 0x21, 0x00


	//----- nvinfo : EIATTR_SPARSE_MMA_MASK
	.align		4
.L_400:
        /*0068*/ 	.byte	0x03, 0x50
        /*006a*/ 	.short	0x0000


	//----- nvinfo : EIATTR_MAXREG_COUNT
	.align		4
        /*006c*/ 	.byte	0x03, 0x1b
        /*006e*/ 	.short	0x00ff


	//----- nvinfo : EIATTR_NUM_BARRIERS
	.align		4
        /*0070*/ 	.byte	0x02, 0x4c
        /*0072*/ 	.byte	0x01
	.zero		1


	//----- nvinfo : EIATTR_MERCURY_ISA_VERSION
	.align		4
        /*0074*/ 	.byte	0x03, 0x5f
        /*0076*/ 	.short	0x0101


	//----- nvinfo : EIATTR_COOP_GROUP_MASK_REGIDS
	.align		4
        /*0078*/ 	.byte	0x04, 0x29
        /*007a*/ 	.short	(.L_402 - .L_401)


	//   ....[0]....
.L_401:
        /*007c*/ 	.word	0xffffffff


	//----- nvinfo : EIATTR_COOP_GROUP_INSTR_OFFSETS
	.align		4
.L_402:
        /*0080*/ 	.byte	0x04, 0x28
        /*0082*/ 	.short	(.L_404 - .L_403)


	//   ....[0]....
.L_403:
        /*0084*/ 	.word	0x000019b0


	//----- nvinfo : EIATTR_VRC_CTA_INIT_COUNT
	.align		4
.L_404:
        /*0088*/ 	.byte	0x02, 0x4a
	.zero		1
	.zero		1


	//----- nvinfo : EIATTR_MBARRIER_INSTR_OFFSETS
	.align		4
        /*008c*/ 	.byte	0x04, 0x39
        /*008e*/ 	.short	(.L_406 - .L_405)


	//   ....[0]....
.L_405:
        /*0090*/ 	.word	0x000002d0
        /*0094*/ 	.word	0x000000ff
        /*0098*/ 	.word	0x00000000
        /*009c*/ 	.short	0x0100
        /*009e*/ 	.byte	0x11
	.zero		1


	//   ....[1]....
        /*00a0*/ 	.word	0x000004a0
        /*00a4*/ 	.word	0x000000ff
        /*00a8*/ 	.word	0x00000000
        /*00ac*/ 	.short	0x010a
        /*00ae*/ 	.byte	0x04
	.zero		1


	//----- nvinfo : EIATTR_NUM_MBARRIERS
	.align		4
.L_406:
        /*00b0*/ 	.byte	0x03, 0x38
        /*00b2*/ 	.short	0x0001


	//----- nvinfo : EIATTR_EXIT_INSTR_OFFSETS
	.align		4
        /*00b4*/ 	.byte	0x04, 0x1c
        /*00b6*/ 	.short	(.L_408 - .L_407)


	//   ....[0]....
.L_407:
        /*00b8*/ 	.word	0x00001a00


	//   ....[1]....
        /*00bc*/ 	.word	0x00001bf0


	//   ....[2]....
        /*00c0*/ 	.word	0x00001c20


	//   ....[3]....
        /*00c4*/ 	.word	0x00001dc0


	//----- nvinfo : EIATTR_MAX_THREADS
	.align		4
.L_408:
        /*00c8*/ 	.byte	0x04, 0x05
        /*00ca*/ 	.short	(.L_410 - .L_409)
.L_409:
        /*00cc*/ 	.word	0x00000080
        /*00d0*/ 	.word	0x00000001
        /*00d4*/ 	.word	0x00000001


	//----- nvinfo : EIATTR_CRS_STACK_SIZE
	.align		4
.L_410:
        /*00d8*/ 	.byte	0x04, 0x1e
        /*00da*/ 	.short	(.L_412 - .L_411)
.L_411:
        /*00dc*/ 	.word	0x00000000


	//----- nvinfo : EIATTR_CBANK_PARAM_SIZE
	.align		4
.L_412:
        /*00e0*/ 	.byte	0x03, 0x19
        /*00e2*/ 	.short	0x0038


	//----- nvinfo : EIATTR_PARAM_CBANK
	.align		4
        /*00e4*/ 	.byte	0x04, 0x0a
        /*00e6*/ 	.short	(.L_414 - .L_413)
	.align		4
.L_413:
        /*00e8*/ 	.word	index@(.nv.constant0._ZN3cub18CUB_300001_SM_10006detail9transform16transform_kernelINS2_10policy_hubILb0EN4cuda3std3__45tupleIJN6thrust24THRUST_300001_SM_1000_NS6detail15normal_iteratorINSA_10device_ptrIdEEEESF_EEEE10policy1000ElNS7_5minusIdEESF_JPdSL_EEEvT0_iT1_T2_DpNS2_10kernel_argIT3_EE)
        /*00ec*/ 	.short	0x0380
        /*00ee*/ 	.short	0x0038


	//----- nvinfo : EIATTR_SW_WAR
	.align		4
.L_414:
        /*00f0*/ 	.byte	0x04, 0x36
        /*00f2*/ 	.short	(.L_416 - .L_415)
.L_415:
        /*00f4*/ 	.word	0x00000008
.L_416:


//--------------------- .nv.info._ZN3cub18CUB_300001_SM_10006detail9transform16transform_kernelINS2_10policy_hubILb0EN4cuda3std3__45tupleIJN6thrust24THRUST_300001_SM_1000_NS6detail15normal_iteratorINSA_10device_ptrIdEEEESF_EEEE10policy1000EiNS7_5minusIdEESF_JPdSL_EEEvT0_iT1_T2_DpNS2_10kernel_argIT3_EE --------------------------
	.section	.nv.info._ZN3cub18CUB_300001_SM_10006detail9transform16transform_kernelINS2_10policy_hubILb0EN4cuda3std3__45tupleIJN6thrust24THRUST_300001_SM_1000_NS6detail15normal_iteratorINSA_10device_ptrIdEEEESF_EEEE10policy1000EiNS7_5minusIdEESF_JPdSL_EEEvT0_iT1_T2_DpNS2_10kernel_argIT3_EE,"",@"SHT_CUDA_INFO"
	.sectionflags	@""
	.align	4


	//----- nvinfo : EIATTR_CUDA_API_VERSION
	.align		4
        /*0000*/ 	.byte	0x04, 0x37
        /*0002*/ 	.short	(.L_418 - .L_417)
.L_417:
        /*0004*/ 	.word	0x00000082


	//----- nvinfo : EIATTR_KPARAM_INFO
	.align		4
.L_418:
        /*0008*/ 	.byte	0x04, 0x17
        /*000a*/ 	.short	(.L_420 - .L_419)
.L_419:
        /*000c*/ 	.word	0x00000000
        /*0010*/ 	.short	0x0005
        /*0012*/ 	.short	0x0028
        /*0014*/ 	.byte	0x00, 0xf0, 0x41, 0x00


	//----- nvinfo : EIATTR_KPARAM_INFO
	.align		4
.L_420:
        /*0018*/ 	.byte	0x04, 0x17
        /*001a*/ 	.short	(.L_422 - .L_421)
.L_421:
        /*001c*/ 	.word	0x00000000
        /*0020*/ 	.short	0x0004
        /*0022*/ 	.short	0x0018
        /*0024*/ 	.byte	0x00, 0xf0, 0x41, 0x00


	//----- nvinfo : EIATTR_KPARAM_INFO
	.align		4
.L_422:
        /*0028*/ 	.byte	0x04, 0x17
        /*002a*/ 	.short	(.L_424 - .L_423)
.L_423:
        /*002c*/ 	.word	0x00000000
        /*0030*/ 	.short	0x0003
        /*0032*/ 	.short	0x0010
        /*0034*/ 	.byte	0x00, 0xf0, 0x21, 0x00


	//----- nvinfo : EIATTR_KPARAM_INFO
	.align		4
.L_424:
        /*0038*/ 	.byte	0x04, 0x17
        /*003a*/ 	.short	(.L_426 - .L_425)
.L_425:
        /*003c*/ 	.word	0x00000000
        /*0040*/ 	.short	0x0002
        /*0042*/ 	.short	0x0008
        /*0044*/ 	.byte	0x00, 0xf0, 0x05, 0x00


	//----- nvinfo : EIATTR_KPARAM_INFO
	.align		4
.L_426:
        /*0048*/ 	.byte	0x04, 0x17
        /*004a*/ 	.short	(.L_428 - .L_427)
.L_427:
        /*004c*/ 	.word	0x00000000
        /*0050*/ 	.short	0x0001
        /*0052*/ 	.short	0x0004
        /*0054*/ 	.byte	0x00, 0xf0, 0x11, 0x00


	//----- nvinfo : EIATTR_KPARAM_INFO
	.align		4
.L_428:
        /*0058*/ 	.byte	0x04, 0x17
        /*005a*/ 	.short	(.L_430 - .L_429)
.L_429:
        /*005c*/ 	.word	0x00000000
        /*0060*/ 	.short	0x0000
        /*0062*/ 	.short	0x0000
        /*0064*/ 	.byte	0x00, 0xf0, 0x11, 0x00


	//----- nvinfo : EIATTR_SPARSE_MMA_MASK
	.align		4
.L_430:
        /*0068*/ 	.byte	0x03, 0x50
        /*006a*/ 	.short	0x0000


	//----- nvinfo : EIATTR_MAXREG_COUNT
	.align		4
        /*006c*/ 	.byte	0x03, 0x1b
        /*006e*/ 	.short	0x00ff


	//----- nvinfo : EIATTR_NUM_BARRIERS
	.align		4
        /*0070*/ 	.byte	0x02, 0x4c
        /*0072*/ 	.byte	0x01
	.zero		1


	//----- nvinfo : EIATTR_MERCURY_ISA_VERSION
	.align		4
        /*0074*/ 	.byte	0x03, 0x5f
        /*0076*/ 	.short	0x0101


	//----- nvinfo : EIATTR_COOP_GROUP_MASK_REGIDS
	.align		4
        /*0078*/ 	.byte	0x04, 0x29
        /*007a*/ 	.short	(.L_432 - .L_431)


	//   ....[0]....
.L_431:
        /*007c*/ 	.word	0xffffffff


	//----- nvinfo : EIATTR_COOP_GROUP_INSTR_OFFSETS
	.align		4
.L_432:
        /*0080*/ 	.byte	0x04, 0x28
        /*0082*/ 	.short	(.L_434 - .L_433)


	//   ....[0]....
.L_433:
        /*0084*/ 	.word	0x00001970


	//----- nvinfo : EIATTR_VRC_CTA_INIT_COUNT
	.align		4
.L_434:
        /*0088*/ 	.byte	0x02, 0x4a
	.zero		1
	.zero		1


	//----- nvinfo : EIATTR_MBARRIER_INSTR_OFFSETS
	.align		4
        /*008c*/ 	.byte	0x04, 0x39
        /*008e*/ 	.short	(.L_436 - .L_435)


	//   ....[0]....
.L_435:
        /*0090*/ 	.word	0x00000270
        /*0094*/ 	.word	0x000000ff
        /*0098*/ 	.word	0x00000000
        /*009c*/ 	.short	0x0100
        /*009e*/ 	.byte	0x0f
	.zero		1


	//   ....[1]....
        /*00a0*/ 	.word	0x00000420
        /*00a4*/ 	.word	0x000000ff
        /*00a8*/ 	.word	0x00000000
        /*00ac*/ 	.short	0x010a
        /*00ae*/ 	.byte	0x04
	.zero		1


	//----- nvinfo : EIATTR_NUM_MBARRIERS
	.align		4
.L_436:
        /*00b0*/ 	.byte	0x03, 0x38
        /*00b2*/ 	.short	0x0001


	//----- nvinfo : EIATTR_EXIT_INSTR_OFFSETS
	.align		4
        /*00b4*/ 	.byte	0x04, 0x1c
        /*00b6*/ 	.short	(.L_438 - .L_437)


	//   ....[0]....
.L_437:
        /*00b8*/ 	.word	0x000019c0


	//   ....[1]....
        /*00bc*/ 	.word	0x00001b50


	//   ....[2]....
        /*00c0*/ 	.word	0x00001bc0


	//   ....[3]....
        /*00c4*/ 	.word	0x00001da0


	//----- nvinfo : EIATTR_MAX_THREADS
	.align		4
.L_438:
        /*00c8*/ 	.byte	0x04, 0x05
        /*00ca*/ 	.short	(.L_440 - .L_439)
.L_439:
        /*00cc*/ 	.word	0x00000080
        /*00d0*/ 	.word	0x00000001
        /*00d4*/ 	.word	0x00000001


	//----- nvinfo : EIATTR_CRS_STACK_SIZE
	.align		4
.L_440:
        /*00d8*/ 	.byte	0x04, 0x1e
        /*00da*/ 	.short	(.L_442 - .L_441)
.L_441:
        /*00dc*/ 	.word	0x00000000


	//----- nvinfo : EIATTR_CBANK_PARAM_SIZE
	.align		4
.L_442:
        /*00e0*/ 	.byte	0x03, 0x19
        /*00e2*/ 	.short	0x0038


	//----- nvinfo : EIATTR_PARAM_CBANK
	.align		4
        /*00e4*/ 	.byte	0x04, 0x0a
        /*00e6*/ 	.short	(.L_444 - .L_443)
	.align		4
.L_443:
        /*00e8*/ 	.word	index@(.nv.constant0._ZN3cub18CUB_300001_SM_10006detail9transform16transform_kernelINS2_10policy_hubILb0EN4cuda3std3__45tupleIJN6thrust24THRUST_300001_SM_1000_NS6detail15normal_iteratorINSA_10device_ptrIdEEEESF_EEEE10policy1000EiNS7_5minusIdEESF_JPdSL_EEEvT0_iT1_T2_DpNS2_10kernel_argIT3_EE)
        /*00ec*/ 	.short	0x0380
        /*00ee*/ 	.short	0x0038


	//----- nvinfo : EIATTR_SW_WAR
	.align		4
.L_444:
        /*00f0*/ 	.byte	0x04, 0x36
        /*00f2*/ 	.short	(.L_446 - .L_445)
.L_445:
        /*00f4*/ 	.word	0x00000008
.L_446:


//--------------------- .nv.info._ZN3cub18CUB_300001_SM_10006detail8for_each13static_kernelINS2_12policy_hub_t12policy_500_tEmN6thrust24THRUST_300001_SM_1000_NS8cuda_cub20__uninitialized_fill7functorINS7_10device_ptrIdEEdEEEEvT0_T1_ --------------------------
	.section	.nv.info._ZN3cub18CUB_300001_SM_10006detail8for_each13static_kernelINS2_12policy_hub_t12policy_500_tEmN6thrust24THRUST_300001_SM_1000_NS8cuda_cub20__uninitialized_fill7functorINS7_10device_ptrIdEEdEEEEvT0_T1_,"",@"SHT_CUDA_INFO"
	.sectionflags	@""
	.align	4


	//----- nvinfo : EIATTR_CUDA_API_VERSION
	.align		4
        /*0000*/ 	.byte	0x04, 0x37
        /*0002*/ 	.short	(.L_448 - .L_447)
.L_447:
        /*0004*/ 	.word	0x00000082


	//----- nvinfo : EIATTR_KPARAM_INFO
	.align		4
.L_448:
        /*0008*/ 	.byte	0x04, 0x17
        /*000a*/ 	.short	(.L_450 - .L_449)
.L_449:
        /*000c*/ 	.word	0x00000000
        /*0010*/ 	.short	0x0001
        /*0012*/ 	.short	0x0008
        /*0014*/ 	.byte	0x00, 0xf0, 0x41, 0x00


	//----- nvinfo : EIATTR_KPARAM_INFO
	.align		4
.L_450:
        /*0018*/ 	.byte	0x04, 0x17
        /*001a*/ 	.short	(.L_452 - .L_451)
.L_451:
        /*001c*/ 	.word	0x00000000
        /*0020*/ 	.short	0x0000
        /*0022*/ 	.short	0x0000
        /*0024*/ 	.byte	0x00, 0xf0, 0x21, 0x00


	//----- nvinfo : EIATTR_SPARSE_MMA_MASK
	.align		4
.L_452:
        /*0028*/ 	.byte	0x03, 0x50
        /*002a*/ 	.short	0x0000


	//----- nvinfo : EIATTR_MAXREG_COUNT
	.align		4
        /*002c*/ 	.byte	0x03, 0x1b
        /*002e*/ 	.short	0x00ff


	//----- nvinfo : EIATTR_MERCURY_ISA_VERSION
	.align		4
        /*0030*/ 	.byte	0x03, 0x5f
        /*0032*/ 	.short	0x0101


	//----- nvinfo : EIATTR_VRC_CTA_INIT_COUNT
	.align		4
        /*0034*/ 	.byte	0x02, 0x4a
	.zero		1
	.zero		1


	//----- nvinfo : EIATTR_EXIT_INSTR_OFFSETS
	.align		4
        /*0038*/ 	.byte	0x04, 0x1c
        /*003a*/ 	.short	(.L_454 - .L_453)


	//   ....[0]....
.L_453:
        /*003c*/ 	.word	0x00000130


	//   ....[1]....
        /*0040*/ 	.word	0x00000230


	//   ....[2]....
        /*0044*/ 	.word	0x00000260


	//----- nvinfo : EIATTR_MAX_THREADS
	.align		4
.L_454:
        /*0048*/ 	.byte	0x04, 0x05
        /*004a*/ 	.short	(.L_456 - .L_455)
.L_455:
        /*004c*/ 	.word	0x00000100
        /*0050*/ 	.word	0x00000001
        /*0054*/ 	.word	0x00000001


	//----- nvinfo : EIATTR_CBANK_PARAM_SIZE
	.align		4
.L_456:
        /*0058*/ 	.byte	0x03, 0x19
        /*005a*/ 	.short	0x0018


	//----- nvinfo : EIATTR_PARAM_CBANK
	.align		4
        /*005c*/ 	.byte	0x04, 0x0a
        /*005e*/ 	.short	(.L_458 - .L_457)
	.align		4
.L_457:
        /*0060*/ 	.word	index@(.nv.constant0._ZN3cub18CUB_300001_SM_10006detail8for_each13static_kernelINS2_12policy_hub_t12policy_500_tEmN6thrust24THRUST_300001_SM_1000_NS8cuda_cub20__uninitialized_fill7functorINS7_10device_ptrIdEEdEEEEvT0_T1_)
        /*0064*/ 	.short	0x0380
        /*0066*/ 	.short	0x0018


	//----- nvinfo : EIATTR_SW_WAR
	.align		4
.L_458:
        /*0068*/ 	.byte	0x04, 0x36
        /*006a*/ 	.short	(.L_460 - .L_459)
.L_459:
        /*006c*/ 	.word	0x00000008
.L_460:


//--------------------- .nv.info._ZN3cub18CUB_300001_SM_10006detail11EmptyKernelIvEEvv --------------------------
	.section	.nv.info._ZN3cub18CUB_300001_SM_10006detail11EmptyKernelIvEEvv,"",@"SHT_CUDA_INFO"
	.sectionflags	@""
	.align	4


	//----- nvinfo : EIATTR_CUDA_API_VERSION
	.align		4
        /*0000*/ 	.byte	0x04, 0x37
        /*0002*/ 	.short	(.L_462 - .L_461)
.L_461:
        /*0004*/ 	.word	0x00000082


	//----- nvinfo : EIATTR_SPARSE_MMA_MASK
	.align		4
.L_462:
        /*0008*/ 	.byte	0x03, 0x50
        /*000a*/ 	.short	0x0000


	//----- nvinfo : EIATTR_MAXREG_COUNT
	.align		4
        /*000c*/ 	.byte	0x03, 0x1b
        /*000e*/ 	.short	0x00ff


	//----- nvinfo : EIATTR_MERCURY_ISA_VERSION
	.align		4
        /*0010*/ 	.byte	0x03, 0x5f
        /*0012*/ 	.short	0x0101


	//----- nvinfo : EIATTR_VRC_CTA_INIT_COUNT
	.align		4
        /*0014*/ 	.byte	0x02, 0x4a
	.zero		1
	.zero		1


	//----- nvinfo : EIATTR_EXIT_INSTR_OFFSETS
	.align		4
        /*0018*/ 	.byte	0x04, 0x1c
        /*001a*/ 	.short	(.L_464 - .L_463)


	//   ....[0]....
.L_463:
        /*001c*/ 	.word	0x00000010


	//----- nvinfo : EIATTR_SW_WAR
	.align		4
.L_464:
        /*0020*/ 	.byte	0x04, 0x36
        /*0022*/ 	.short	(.L_466 - .L_465)
.L_465:
        /*0024*/ 	.word	0x00000008
.L_466:


//--------------------- .nv.callgraph             --------------------------
	.section	.nv.callgraph,"",@"SHT_CUDA_CALLGRAPH"
	.align	4
	.sectionentsize	8
	.align		4
        /*0000*/ 	.word	0x00000000
	.align		4
        /*0004*/ 	.word	0xffffffff
	.align		4
        /*0008*/ 	.word	0x00000000
	.align		4
        /*000c*/ 	.word	0xfffffffe
	.align		4
        /*0010*/ 	.word	0x00000000
	.align		4
        /*0014*/ 	.word	0xfffffffd
	.align		4
        /*0018*/ 	.word	0x00000000
	.align		4
        /*001c*/ 	.word	0xfffffffc


//--------------------- .nv.constant4             --------------------------
	.section	.nv.constant4,"a",@progbits
	.align	8
	.align		8
.nv.constant4:
        /*0000*/ 	.dword	_ZN30_INTERNAL_430e9e88_4_k_cu_main4cuda3std3__45__cpo5beginE
	.align		8
        /*0008*/ 	.dword	_ZN30_INTERNAL_430e9e88_4_k_cu_main4cuda3std3__45__cpo3endE
	.align		8
        /*0010*/ 	.dword	_ZN30_INTERNAL_430e9e88_4_k_cu_main4cuda3std3__45__cpo6cbeginE
	.align		8
        /*0018*/ 	.dword	_ZN30_INTERNAL_430e9e88_4_k_cu_main4cuda3std3__45__cpo4cendE
	.align		8
        /*0020*/ 	.dword	_ZN30_INTERNAL_430e9e88_4_k_cu_main4cuda3std3__45__cpo6rbeginE
	.align		8
        /*0028*/ 	.dword	_ZN30_INTERNAL_430e9e88_4_k_cu_main4cuda3std3__45__cpo4rendE
	.align		8
        /*0030*/ 	.dword	_ZN30_INTERNAL_430e9e88_4_k_cu_main4cuda3std3__45__cpo7crbeginE
	.align		8
        /*0038*/ 	.dword	_ZN30_INTERNAL_430e9e88_4_k_cu_main4cuda3std3__45__cpo5crendE
	.align		8
        /*0040*/ 	.dword	_ZN30_INTERNAL_430e9e88_4_k_cu_main4cuda3std3__432_GLOBAL__N__430e9e88_4_k_cu_main6ignoreE
	.align		8
        /*0048*/ 	.dword	_ZN30_INTERNAL_430e9e88_4_k_cu_main4cuda3std3__419piecewise_constructE
	.align		8
        /*0050*/ 	.dword	_ZN30_INTERNAL_430e9e88_4_k_cu_main4cuda3std3__48in_placeE
	.align		8
        /*0058*/ 	.dword	_ZN30_INTERNAL_430e9e88_4_k_cu_main4cuda3std3__420unreachable_sentinelE
	.align		8
        /*0060*/ 	.dword	_ZN30_INTERNAL_430e9e88_4_k_cu_main4cuda3std3__47nulloptE
	.align		8
        /*0068*/ 	.dword	_ZN30_INTERNAL_430e9e88_4_k_cu_main4cuda3std3__48unexpectE
	.align		8
        /*0070*/ 	.dword	_ZN30_INTERNAL_430e9e88_4_k_cu_main4cuda3std6ranges3__45__cpo4swapE
	.align		8
        /*0078*/ 	.dword	_ZN30_INTERNAL_430e9e88_4_k_cu_main4cuda3std6ranges3__45__cpo9iter_moveE
	.align		8
        /*0080*/ 	.dword	_ZN30_INTERNAL_430e9e88_4_k_cu_main4cuda3std6ranges3__45__cpo5beginE
	.align		8
        /*0088*/ 	.dword	_ZN30_INTERNAL_430e9e88_4_k_cu_main4cuda3std6ranges3__45__cpo3endE
	.align		8
        /*0090*/ 	.dword	_ZN30_INTERNAL_430e9e88_4_k_cu_main4cuda3std6ranges3__45__cpo6cbeginE
	.align		8
        /*0098*/ 	.dword	_ZN30_INTERNAL_430e9e88_4_k_cu_main4cuda3std6ranges3__45__cpo4cendE
	.align		8
        /*00a0*/ 	.dword	_ZN30_INTERNAL_430e9e88_4_k_cu_main4cuda3std6ranges3__45__cpo7advanceE
	.align		8
        /*00a8*/ 	.dword	_ZN30_INTERNAL_430e9e88_4_k_cu_main4cuda3std6ranges3__45__cpo9iter_swapE
	.align		8
        /*00b0*/ 	.dword	_ZN30_INTERNAL_430e9e88_4_k_cu_main4cuda3std6ranges3__45__cpo4nextE
	.align		8
        /*00b8*/ 	.dword	_ZN30_INTERNAL_430e9e88_4_k_cu_main4cuda3std6ranges3__45__cpo4prevE
	.align		8
        /*00c0*/ 	.dword	_ZN30_INTERNAL_430e9e88_4_k_cu_main4cuda3std6ranges3__45__cpo4dataE
	.align		8
        /*00c8*/ 	.dword	_ZN30_INTERNAL_430e9e88_4_k_cu_main4cuda3std6ranges3__45__cpo5cdataE
	.align		8
        /*00d0*/ 	.dword	_ZN30_INTERNAL_430e9e88_4_k_cu_main4cuda3std6ranges3__45__cpo4sizeE
	.align		8
        /*00d8*/ 	.dword	_ZN30_INTERNAL_430e9e88_4_k_cu_main4cuda3std6ranges3__45__cpo5ssizeE
	.align		8
        /*00e0*/ 	.dword	_ZN30_INTERNAL_430e9e88_4_k_cu_main4cuda3std6ranges3__45__cpo8distanceE
	.align		8
        /*00e8*/ 	.dword	_ZN30_INTERNAL_430e9e88_4_k_cu_main6thrust24THRUST_300001_SM_1000_NS8cuda_cub3parE
	.align		8
        /*00f0*/ 	.dword	_ZN30_INTERNAL_430e9e88_4_k_cu_main6thrust24THRUST_300001_SM_1000_NS8cuda_cub10par_nosyncE
	.align		8
        /*00f8*/ 	.dword	_ZN30_INTERNAL_430e9e88_4_k_cu_main6thrust24THRUST_300001_SM_1000_NS6system6detail10sequential3seqE
	.align		8
        /*0100*/ 	.dword	_ZN30_INTERNAL_430e9e88_4_k_cu_main6thrust24THRUST_300001_SM_1000_NS12placeholders2_1E
	.align		8
        /*0108*/ 	.dword	_ZN30_INTERNAL_430e9e88_4_k_cu_main6thrust24THRUST_300001_SM_1000_NS12placeholders2_2E
	.align		8
        /*0110*/ 	.dword	_ZN30_INTERNAL_430e9e88_4_k_cu_main6thrust24THRUST_300001_SM_1000_NS12placeholders2_3E
	.align		8
        /*0118*/ 	.dword	_ZN30_INTERNAL_430e9e88_4_k_cu_main6thrust24THRUST_300001_SM_1000_NS12placeholders2_4E
	.align		8
        /*0120*/ 	.dword	_ZN30_INTERNAL_430e9e88_4_k_cu_main6thrust24THRUST_300001_SM_1000_NS12placeholders2_5E
	.align		8
        /*0128*/ 	.dword	_ZN30_INTERNAL_430e9e88_4_k_cu_main6thrust24THRUST_300001_SM_1000_NS12placeholders2_6E
	.align		8
        /*0130*/ 	.dword	_ZN30_INTERNAL_430e9e88_4_k_cu_main6thrust24THRUST_300001_SM_1000_NS12placeholders2_7E
	.align		8
        /*0138*/ 	.dword	_ZN30_INTERNAL_430e9e88_4_k_cu_main6thrust24THRUST_300001_SM_1000_NS12placeholders2_8E
	.align		8
        /*0140*/ 	.dword	_ZN30_INTERNAL_430e9e88_4_k_cu_main6thrust24THRUST_300001_SM_1000_NS12placeholders2_9E
	.align		8
        /*0148*/ 	.dword	_ZN30_INTERNAL_430e9e88_4_k_cu_main6thrust24THRUST_300001_SM_1000_NS12placeholders3_10E
	.align		8
        /*0150*/ 	.dword	_ZN30_INTERNAL_430e9e88_4_k_cu_main6thrust24THRUST_300001_SM_1000_NS3seqE


//--------------------- .text._ZN3cub18CUB_300001_SM_10006detail6reduce28DeviceReduceSingleTileKernelINS2_10policy_hubIdyN4cuda3std3__44plusIdEEE10Policy1000EPdSC_iS9_ddNS7_10__identityEEEvT0_T1_T2_T3_T4_T6_ --------------------------
	.section	.text._ZN3cub18CUB_300001_SM_10006detail6reduce28DeviceReduceSingleTileKernelINS2_10policy_hubIdyN4cuda3std3__44plusIdEEE10Policy1000EPdSC_iS9_ddNS7_10__identityEEEvT0_T1_T2_T3_T4_T6_,"ax",@progbits
	.align	128
        .global         _ZN3cub18CUB_300001_SM_10006detail6reduce28DeviceReduceSingleTileKernelINS2_10policy_hubIdyN4cuda3std3__44plusIdEEE10Policy1000EPdSC_iS9_ddNS7_10__identityEEEvT0_T1_T2_T3_T4_T6_
        .type           _ZN3cub18CUB_300001_SM_10006detail6reduce28DeviceReduceSingleTileKernelINS2_10policy_hubIdyN4cuda3std3__44plusIdEEE10Policy1000EPdSC_iS9_ddNS7_10__identityEEEvT0_T1_T2_T3_T4_T6_,@function
        .size           _ZN3cub18CUB_300001_SM_10006detail6reduce28DeviceReduceSingleTileKernelINS2_10policy_hubIdyN4cuda3std3__44plusIdEEE10Policy1000EPdSC_iS9_ddNS7_10__identityEEEvT0_T1_T2_T3_T4_T6_,(.L_x_296 - _ZN3cub18CUB_300001_SM_10006detail6reduce28DeviceReduceSingleTileKernelINS2_10policy_hubIdyN4cuda3std3__44plusIdEEE10Policy1000EPdSC_iS9_ddNS7_10__identityEEEvT0_T1_T2_T3_T4_T6_)
        .other          _ZN3cub18CUB_300001_SM_10006detail6reduce28DeviceReduceSingleTileKernelINS2_10policy_hubIdyN4cuda3std3__44plusIdEEE10Policy1000EPdSC_iS9_ddNS7_10__identityEEEvT0_T1_T2_T3_T4_T6_,@"STO_CUDA_ENTRY STV_DEFAULT"
_ZN3cub18CUB_300001_SM_10006detail6reduce28DeviceReduceSingleTileKernelINS2_10policy_hubIdyN4cuda3std3__44plusIdEEE10Policy1000EPdSC_iS9_ddNS7_10__identityEEEvT0_T1_T2_T3_T4_T6_:
.text._ZN3cub18CUB_300001_SM_10006detail6reduce28DeviceReduceSingleTileKernelINS2_10policy_hubIdyN4cuda3std3__44plusIdEEE10Policy1000EPdSC_iS9_ddNS7_10__identityEEEvT0_T1_T2_T3_T4_T6_:
[----:B------:R-:W-:Y:S01]  /*0000*/  LDC R1, c[0x0][0x37c] ;  /* 0x0000df00ff017b82 */ /* 0x000fe20000000800 */
[----:B------:R-:W0:Y:S01]  /*0010*/  LDCU UR4, c[0x0][0x390] ;  /* 0x00007200ff0477ac */ /* 0x000e220008000800 */
[----:B------:R-:W1:Y:S01]  /*0020*/  LDCU.64 UR6, c[0x0][0x358] ;  /* 0x00006b00ff0677ac */ /* 0x000e620008000a00 */
[----:B0-----:R-:W-:-:S05]  /*0030*/  IMAD.U32 R4, RZ, RZ, UR4 ;  /* 0x00000004ff047e24 */ /* 0x001fca000f8e00ff */
[----:B------:R-:W-:-:S13]  /*0040*/  ISETP.NE.AND P0, PT, R4, RZ, PT ;  /* 0x000000ff0400720c */ /* 0x000fda0003f05270 */
[----:B-1----:R-:W-:Y:S05]  /*0050*/  @P0 BRA `(.L_x_0) ;  /* 0x00000000001c0947 */ /* 0x002fea0003800000 */
[----:B------:R-:W0:Y:S02]  /*0060*/  S2R R0, SR_TID.X ;  /* 0x0000000000007919 */ /* 0x000e240000002100 */
[----:B0-----:R-:W-:-:S13]  /*0070*/  ISETP.NE.AND P0, PT, R0, RZ, PT ;  /* 0x000000ff0000720c */ /* 0x001fda0003f05270 */
[----:B------:R-:W-:Y:S05]  /*0080*/  @P0 EXIT ;  /* 0x000000000000094d */ /* 0x000fea0003800000 */
[----:B------:R-:W0:Y:S08]  /*0090*/  LDC.64 R2, c[0x0][0x388] ;  /* 0x0000e200ff027b82 */ /* 0x000e300000000a00 */
[----:B------:R-:W0:Y:S02]  /*00a0*/  LDC.64 R4, c[0x0][0x398] ;  /* 0x0000e600ff047b82 */ /* 0x000e240000000a00 */
[----:B0-----:R-:W-:Y:S01]  /*00b0*/  STG.E.64 desc[UR6][R2.64], R4 ;  /* 0x0000000402007986 */ /* 0x001fe2000c101b06 */
[----:B------:R-:W-:Y:S05]  /*00c0*/  EXIT ;  /* 0x000000000000794d */ /* 0x000fea0003800000 */
.L_x_0:
[----:B------:R-:W-:Y:S01]  /*00d0*/  ISETP.GT.AND P0, PT, R4, 0xdff, PT ;  /* 0x00000dff0400780c */ /* 0x000fe20003f04270 */
[----:B------:R-:W-:-:S12]  /*00e0*/  BSSY.RECONVERGENT B0, `(.L_x_1) ;  /* 0x0000242000007945 */ /* 0x000fd80003800200 */
[----:B------:R-:W-:Y:S05]  /*00f0*/  @P0 BRA `(.L_x_2) ;  /* 0x0000001400180947 */ /* 0x000fea0003800000 */
[----:B------:R-:W0:Y:S01]  /*0100*/  S2R R5, SR_TID.X ;  /* 0x0000000000057919 */ /* 0x000e220000002100 */
[----:B------:R-:W-:Y:S01]  /*0110*/  BSSY.RECONVERGENT B1, `(.L_x_3) ;  /* 0x0000009000017945 */ /* 0x000fe20003800200 */
[----:B------:R-:W-:Y:S02]  /*0120*/  CS2R R2, SRZ ;  /* 0x0000000000027805 */ /* 0x000fe4000001ff00 */
[----:B0-----:R-:W-:Y:S01]  /*0130*/  ISETP.GE.AND P0, PT, R5, R4, PT ;  /* 0x000000040500720c */ /* 0x001fe20003f06270 */
[----:B------:R-:W-:-:S12]  /*0140*/  IMAD.MOV.U32 R7, RZ, RZ, R5 ;  /* 0x000000ffff077224 */ /* 0x000fd800078e0005 */
[----:B------:R-:W-:Y:S05]  /*0150*/  @P0 BRA `(.L_x_4) ;  /* 0x0000000000100947 */ /* 0x000fea0003800000 */
[----:B------:R-:W0:Y:S02]  /*0160*/  LDC.64 R2, c[0x0][0x380] ;  /* 0x0000e000ff027b82 */ /* 0x000e240000000a00 */
[----:B0-----:R-:W-:-:S06]  /*0170*/  IMAD.WIDE.U32 R2, R5, 0x8, R2 ;  /* 0x0000000805027825 */ /* 0x001fcc00078e0002 */
[----:B------:R-:W5:Y:S01]  /*0180*/  LDG.E.64.CONSTANT R2, desc[UR6][R2.64] ;  /* 0x0000000602027981 */ /* 0x000f62000c1e9b00 */
[----:B------:R-:W-:-:S07]  /*0190*/  VIADD R7, R5, 0x200 ;  /* 0x0000020005077836 */ /* 0x000fce0000000000 */
.L_x_4:
[----:B------:R-:W-:Y:S05]  /*01a0*/  BSYNC.RECONVERGENT B1 ;  /* 0x0000000000017941 */ /* 0x000fea0003800200 */
.L_x_3:
[----:B------:R-:W-:Y:S01]  /*01b0*/  ISETP.GE.AND P0, PT, R7, R4, PT ;  /* 0x000000040700720c */ /* 0x000fe20003f06270 */
[----:B------:R-:W-:-:S12]  /*01c0*/  BSSY.RECONVERGENT B1, `(.L_x_5) ;  /* 0x0000076000017945 */ /* 0x000fd80003800200 */
[----:B------:R-:W-:Y:S05]  /*01d0*/  @P0 BRA `(.L_x_6) ;  /* 0x0000000400d00947 */ /* 0x000fea0003800000 */
[----:B------:R-:W-:Y:S01]  /*01e0*/  LOP3.LUT R9, RZ, R7, RZ, 0x33, !PT ;  /* 0x00000007ff097212 */ /* 0x000fe200078e33ff */
[----:B------:R-:W-:Y:S04]  /*01f0*/  BSSY.RECONVERGENT B2, `(.L_x_7) ;  /* 0x0000017000027945 */ /* 0x000fe80003800200 */
[----:B------:R-:W-:-:S05]  /*0200*/  IMAD.IADD R0, R9, 0x1, R4 ;  /* 0x0000000109007824 */ /* 0x000fca00078e0204 */
[C---:B------:R-:W-:Y:S02]  /*0210*/  LOP3.LUT R6, R0.reuse, 0x600, RZ, 0xc0, !PT ;  /* 0x0000060000067812 */ /* 0x040fe400078ec0ff */
[----:B------:R-:W-:Y:S02]  /*0220*/  ISETP.GE.U32.AND P0, PT, R0, 0x600, PT ;  /* 0x000006000000780c */ /* 0x000fe40003f06070 */
[----:B------:R-:W-:-:S13]  /*0230*/  ISETP.NE.AND P1, PT, R6, 0x600, PT ;  /* 0x000006000600780c */ /* 0x000fda0003f25270 */
[----:B------:R-:W-:Y:S05]  /*0240*/  @!P1 BRA `(.L_x_8) ;  /* 0x0000000000449947 */ /* 0x000fea0003800000 */
[----:B------:R-:W0:Y:S01]  /*0250*/  LDC.64 R8, c[0x0][0x380] ;  /* 0x0000e000ff087b82 */ /* 0x000e220000000a00 */
[----:B------:R-:W-:-:S04]  /*0260*/  LEA.HI R0, R0, 0x1, RZ, 0x17 ;  /* 0x0000000100007811 */ /* 0x000fc800078fb8ff */
[----:B------:R-:W-:-:S05]  /*0270*/  LOP3.LUT R0, R0, 0x3, RZ, 0xc0, !PT ;  /* 0x0000000300007812 */ /* 0x000fca00078ec0ff */
[----:B------:R-:W-:Y:S02]  /*0280*/  IMAD.MOV R0, RZ, RZ, -R0 ;  /* 0x000000ffff007224 */ /* 0x000fe400078e0a00 */
[----:B0-----:R-:W-:-:S04]  /*0290*/  IMAD.WIDE.U32 R8, R7, 0x8, R8 ;  /* 0x0000000807087825 */ /* 0x001fc800078e0008 */
[----:B------:R-:W-:Y:S02]  /*02a0*/  IMAD.MOV.U32 R6, RZ, RZ, R8 ;  /* 0x000000ffff067224 */ /* 0x000fe400078e0008 */
[----:B------:R-:W-:-:S07]  /*02b0*/  IMAD.MOV.U32 R11, RZ, RZ, R9 ;  /* 0x000000ffff0b7224 */ /* 0x000fce00078e0009 */
.L_x_9:
[----:B------:R-:W-:Y:S02]  /*02c0*/  IMAD.MOV.U32 R8, RZ, RZ, R6 ;  /* 0x000000ffff087224 */ /* 0x000fe400078e0006 */
[----:B------:R-:W-:-:S06]  /*02d0*/  IMAD.MOV.U32 R9, RZ, RZ, R11 ;  /* 0x000000ffff097224 */ /* 0x000fcc00078e000b */
[----:B------:R-:W2:Y:S01]  /*02e0*/  LDG.E.64.CONSTANT R8, desc[UR6][R8.64] ;  /* 0x0000000608087981 */ /* 0x000ea2000c1e9b00 */
[----:B------:R-:W-:Y:S01]  /*02f0*/  VIADD R0, R0, 0x1 ;  /* 0x0000000100007836 */ /* 0x000fe20000000000 */
[----:B------:R-:W-:Y:S01]  /*0300*/  IADD3 R6, P2, PT, R6, 0x1000, RZ ;  /* 0x0000100006067810 */ /* 0x000fe20007f5e0ff */
[----:B------:R-:W-:-:S03]  /*0310*/  VIADD R7, R7, 0x200 ;  /* 0x0000020007077836 */ /* 0x000fc60000000000 */
[----:B------:R-:W-:Y:S01]  /*0320*/  ISETP.NE.AND P1, PT, R0, RZ, PT ;  /* 0x000000ff0000720c */ /* 0x000fe20003f25270 */
[----:B------:R-:W-:Y:S01]  /*0330*/  IMAD.X R11, RZ, RZ, R11, P2 ;  /* 0x000000ffff0b7224 */ /* 0x000fe200010e060b */
[----:B--2--5:R-:W-:-:S11]  /*0340*/  DADD R2, R8, R2 ;  /* 0x0000000008027229 */ /* 0x024fd60000000002 */
[----:B------:R-:W-:Y:S05]  /*0350*/  @P1 BRA `(.L_x_9) ;  /* 0xfffffffc00d81947 */ /* 0x000fea000383ffff */
.L_x_8:
[----:B------:R-:W-:Y:S05]  /*0360*/  BSYNC.RECONVERGENT B2 ;  /* 0x0000000000027941 */ /* 0x000fea0003800200 */
.L_x_7:
[----:B------:R-:W-:Y:S05]  /*0370*/  @!P0 BRA `(.L_x_6) ;  /* 0x0000000400688947 */ /* 0x000fea0003800000 */
[----:B------:R-:W-:Y:S01]  /*0380*/  IMAD.IADD R0, R4, 0x1, -R7 ;  /* 0x0000000104007824 */ /* 0x000fe200078e0a07 */
[----:B------:R-:W-:Y:S01]  /*0390*/  BSSY.RECONVERGENT B2, `(.L_x_10) ;  /* 0x0000031000027945 */ /* 0x000fe20003800200 */
[----:B------:R-:W-:-:S03]  /*03a0*/  PLOP3.LUT P0, PT, PT, PT, PT, 0x80, 0x8 ;  /* 0x000000000008781c */ /* 0x000fc60003f0f070 */
[----:B------:R-:W-:-:S13]  /*03b0*/  ISETP.GT.AND P1, PT, R0, 0x1800, PT ;  /* 0x000018000000780c */ /* 0x000fda0003f24270 */
[----:B------:R-:W-:Y:S05]  /*03c0*/  @!P1 BRA `(.L_x_11) ;  /* 0x0000000000b49947 */ /* 0x000fea0003800000 */
[----:B------:R-:W-:Y:S01]  /*03d0*/  PLOP3.LUT P0, PT, PT, PT, PT, 0x8, 0x80 ;  /* 0x000000000080781c */ /* 0x000fe20003f0e170 */
[----:B------:R-:W-:-:S12]  /*03e0*/  VIADD R0, R4, 0xffffe800 ;  /* 0xffffe80004007836 */ /* 0x000fd80000000000 */
.L_x_12:
[----:B------:R-:W0:Y:S02]  /*03f0*/  LDC.64 R32, c[0x0][0x380] ;  /* 0x0000e000ff207b82 */ /* 0x000e240000000a00 */
[----:B0-----:R-:W-:-:S05]  /*0400*/  IMAD.WIDE R14, R7, 0x8, R32 ;  /* 0x00000008070e7825 */ /* 0x001fca00078e0220 */
[----:B------:R-:W2:Y:S04]  /*0410*/  LDG.E.64.CONSTANT R8, desc[UR6][R14.64] ;  /* 0x000000060e087981 */ /* 0x000ea8000c1e9b00 */
[----:B------:R-:W3:Y:S04]  /*0420*/  LDG.E.64.CONSTANT R10, desc[UR6][R14.64+0x1000] ;  /* 0x001000060e0a7981 */ /* 0x000ee8000c1e9b00 */
[----:B------:R-:W4:Y:S01]  /*0430*/  LDG.E.64.CONSTANT R12, desc[UR6][R14.64+0x2000] ;  /* 0x002000060e0c7981 */ /* 0x000f22000c1e9b00 */
[----:B------:R-:W-:-:S03]  /*0440*/  VIADD R41, R7, 0x800 ;  /* 0x0000080007297836 */ /* 0x000fc60000000000 */
[----:B------:R-:W4:Y:S01]  /*0450*/  LDG.E.64.CONSTANT R30, desc[UR6][R14.64+0x3000] ;  /* 0x003000060e1e7981 */ /* 0x000f22000c1e9b00 */
[----:B------:R-:W-:-:S05]  /*0460*/  IMAD.WIDE R40, R41, 0x8, R32 ;  /* 0x0000000829287825 */ /* 0x000fca00078e0220 */
[----:B------:R-:W4:Y:S04]  /*0470*/  LDG.E.64.CONSTANT R28, desc[UR6][R40.64] ;  /* 0x00000006281c7981 */ /* 0x000f28000c1e9b00 */
[----:B------:R-:W4:Y:S04]  /*0480*/  LDG.E.64.CONSTANT R26, desc[UR6][R40.64+0x1000] ;  /* 0x00100006281a7981 */ /* 0x000f28000c1e9b00 */
        /* <DEDUP_REMOVED lines=12> */
[----:B------:R-:W4:Y:S04]  /*0550*/  LDG.E.64.CONSTANT R34, desc[UR6][R44.64+0x2000] ;  /* 0x002000062c227981 */ /* 0x000f28000c1e9b00 */
[----:B------:R-:W4:Y:S01]  /*0560*/  LDG.E.64.CONSTANT R32, desc[UR6][R44.64+0x3000] ;  /* 0x003000062c207981 */ /* 0x000f22000c1e9b00 */
[----:B------:R-:W-:-:S05]  /*0570*/  VIADD R7, R7, 0x2000 ;  /* 0x0000200007077836 */ /* 0x000fca0000000000 */
[----:B------:R-:W-:Y:S01]  /*0580*/  ISETP.GE.AND P1, PT, R7, R0, PT ;  /* 0x000000000700720c */ /* 0x000fe20003f26270 */
[----:B--2--5:R-:W-:-:S08]  /*0590*/  DADD R8, R8, R2 ;  /* 0x0000000008087229 */ /* 0x024fd00000000002 */
[----:B---3--:R-:W-:-:S08]  /*05a0*/  DADD R8, R8, R10 ;  /* 0x0000000008087229 */ /* 0x008fd0000000000a */
[----:B----4-:R-:W-:-:S08]  /*05b0*/  DADD R8, R8, R12 ;  /* 0x0000000008087229 */ /* 0x010fd0000000000c */
[----:B------:R-:W-:-:S08]  /*05c0*/  DADD R8, R8, R30 ;  /* 0x0000000008087229 */ /* 0x000fd0000000001e */
        /* <DEDUP_REMOVED lines=11> */
[----:B------:R-:W-:Y:S01]  /*0680*/  DADD R2, R8, R32 ;  /* 0x0000000008027229 */ /* 0x000fe20000000020 */
[----:B------:R-:W-:Y:S10]  /*0690*/  @!P1 BRA `(.L_x_12) ;  /* 0xfffffffc00549947 */ /* 0x000ff4000383ffff */
.L_x_11:
[----:B------:R-:W-:Y:S05]  /*06a0*/  BSYNC.RECONVERGENT B2 ;  /* 0x0000000000027941 */ /* 0x000fea0003800200 */
.L_x_10:
[----:B------:R-:W-:Y:S01]  /*06b0*/  IMAD.IADD R0, R4, 0x1, -R7 ;  /* 0x0000000104007824 */ /* 0x000fe200078e0a07 */
[----:B------:R-:W-:Y:S04]  /*06c0*/  BSSY.RECONVERGENT B2, `(.L_x_13) ;  /* 0x0000019000027945 */ /* 0x000fe80003800200 */
[----:B------:R-:W-:-:S13]  /*06d0*/  ISETP.GT.AND P1, PT, R0, 0x800, PT ;  /* 0x000008000000780c */ /* 0x000fda0003f24270 */
[----:B------:R-:W-:Y:S05]  /*06e0*/  @!P1 BRA `(.L_x_14) ;  /* 0x0000000000589947 */ /* 0x000fea0003800000 */
        /* <DEDUP_REMOVED lines=12> */
[----:B------:R-:W-:Y:S01]  /*07b0*/  PLOP3.LUT P0, PT, PT, PT, PT, 0x8, 0x80 ;  /* 0x000000000080781c */ /* 0x000fe20003f0e170 */
[----:B------:R-:W-:Y:S01]  /*07c0*/  VIADD R7, R7, 0x1000 ;  /* 0x0000100007077836 */ /* 0x000fe20000000000 */
[----:B--2--5:R-:W-:-:S08]  /*07d0*/  DADD R10, R2, R10 ;  /* 0x00000000020a7229 */ /* 0x024fd0000000000a */
[----:B---3--:R-:W-:-:S08]  /*07e0*/  DADD R10, R10, R12 ;  /* 0x000000000a0a7229 */ /* 0x008fd0000000000c */
[----:B----4-:R-:W-:-:S08]  /*07f0*/  DADD R10, R10, R14 ;  /* 0x000000000a0a7229 */ /* 0x010fd0000000000e */
[----:B------:R-:W-:-:S08]  /*0800*/  DADD R10, R10, R16 ;  /* 0x000000000a0a7229 */ /* 0x000fd00000000010 */
[----:B------:R-:W-:-:S08]  /*0810*/  DADD R10, R10, R20 ;  /* 0x000000000a0a7229 */ /* 0x000fd00000000014 */
[----:B------:R-:W-:-:S08]  /*0820*/  DADD R10, R10, R22 ;  /* 0x000000000a0a7229 */ /* 0x000fd00000000016 */
[----:B------:R-:W-:-:S08]  /*0830*/  DADD R10, R10, R24 ;  /* 0x000000000a0a7229 */ /* 0x000fd00000000018 */
[----:B------:R-:W-:-:S11]  /*0840*/  DADD R2, R10, R26 ;  /* 0x000000000a027229 */ /* 0x000fd6000000001a */
.L_x_14:
[----:B------:R-:W-:Y:S05]  /*0850*/  BSYNC.RECONVERGENT B2 ;  /* 0x0000000000027941 */ /* 0x000fea0003800200 */
.L_x_13:
[----:B------:R-:W-:-:S13]  /*0860*/  ISETP.LT.OR P0, PT, R7, R4, P0 ;  /* 0x000000040700720c */ /* 0x000fda0000701670 */
[----:B------:R-:W-:Y:S05]  /*0870*/  @!P0 BRA `(.L_x_6) ;  /* 0x0000000000288947 */ /* 0x000fea0003800000 */
[----:B------:R-:W0:Y:S02]  /*0880*/  LDC.64 R8, c[0x0][0x380] ;  /* 0x0000e000ff087b82 */ /* 0x000e240000000a00 */
[----:B0-----:R-:W-:-:S05]  /*0890*/  IMAD.WIDE R6, R7, 0x8, R8 ;  /* 0x0000000807067825 */ /* 0x001fca00078e0208 */
[----:B------:R-:W2:Y:S04]  /*08a0*/  LDG.E.64.CONSTANT R8, desc[UR6][R6.64] ;  /* 0x0000000606087981 */ /* 0x000ea8000c1e9b00 */
[----:B------:R-:W3:Y:S04]  /*08b0*/  LDG.E.64.CONSTANT R10, desc[UR6][R6.64+0x1000] ;  /* 0x00100006060a7981 */ /* 0x000ee8000c1e9b00 */
[----:B------:R-:W4:Y:S04]  /*08c0*/  LDG.E.64.CONSTANT R12, desc[UR6][R6.64+0x2000] ;  /* 0x00200006060c7981 */ /* 0x000f28000c1e9b00 */
[----:B------:R-:W4:Y:S01]  /*08d0*/  LDG.E.64.CONSTANT R14, desc[UR6][R6.64+0x3000] ;  /* 0x00300006060e7981 */ /* 0x000f22000c1e9b00 */
[----:B--2--5:R-:W-:-:S08]  /*08e0*/  DADD R8, R2, R8 ;  /* 0x0000000002087229 */ /* 0x024fd00000000008 */
[----:B---3--:R-:W-:-:S08]  /*08f0*/  DADD R8, R8, R10 ;  /* 0x0000000008087229 */ /* 0x008fd0000000000a */
[----:B----4-:R-:W-:-:S08]  /*0900*/  DADD R8, R8, R12 ;  /* 0x0000000008087229 */ /* 0x010fd0000000000c */
[----:B------:R-:W-:-:S11]  /*0910*/  DADD R2, R8, R14 ;  /* 0x0000000008027229 */ /* 0x000fd6000000000e */
.L_x_6:
[----:B------:R-:W-:Y:S05]  /*0920*/  BSYNC.RECONVERGENT B1 ;  /* 0x0000000000017941 */ /* 0x000fea0003800200 */
.L_x_5:
[----:B------:R-:W-:-:S13]  /*0930*/  ISETP.GE.AND P0, PT, R4, 0x200, PT ;  /* 0x000002000400780c */ /* 0x000fda0003f06270 */
[----:B------:R-:W-:Y:S05]  /*0940*/  @!P0 BRA `(.L_x_15) ;  /* 0x0000000400148947 */ /* 0x000fea0003800000 */
[----:B------:R-:W0:Y:S01]  /*0950*/  S2R R12, SR_LANEID ;  /* 0x00000000000c7919 */ /* 0x000e220000000000 */
[----:B-----5:R-:W-:Y:S04]  /*0960*/  SHFL.DOWN PT, R6, R2, 0x1, 0x1f ;  /* 0x08201f0002067f89 */ /* 0x020fe800000e0000 */
[----:B------:R-:W1:Y:S02]  /*0970*/  SHFL.DOWN PT, R7, R3, 0x1, 0x1f ;  /* 0x08201f0003077f89 */ /* 0x000e6400000e0000 */
[----:B-1----:R-:W-:Y:S01]  /*0980*/  DADD R6, R6, R2 ;  /* 0x0000000006067229 */ /* 0x002fe20000000002 */
[C---:B0-----:R-:W-:Y:S02]  /*0990*/  ISETP.GT.AND P0, PT, R12.reuse, 0x1e, PT ;  /* 0x0000001e0c00780c */ /* 0x041fe40003f04270 */
[----:B------:R-:W-:-:S07]  /*09a0*/  ISETP.NE.AND P1, PT, R12, RZ, PT ;  /* 0x000000ff0c00720c */ /* 0x000fce0003f25270 */
[----:B------:R-:W-:Y:S02]  /*09b0*/  FSEL R8, R2, R6, P0 ;  /* 0x0000000602087208 */ /* 0x000fe40000000000 */
[----:B------:R-:W-:Y:S02]  /*09c0*/  FSEL R9, R3, R7, P0 ;  /* 0x0000000703097208 */ /* 0x000fe40000000000 */
[----:B------:R-:W-:Y:S01]  /*09d0*/  ISETP.GT.AND P0, PT, R12, 0x1d, PT ;  /* 0x0000001d0c00780c */ /* 0x000fe20003f04270 */
[----:B------:R-:W-:Y:S01]  /*09e0*/  SHFL.DOWN PT, R6, R8, 0x2, 0x1f ;  /* 0x08401f0008067f89 */ /* 0x000fe200000e0000 */
[----:B------:R-:W-:Y:S02]  /*09f0*/  @!P1 MOV R4, 0x400 ;  /* 0x0000040000049802 */ /* 0x000fe40000000f00 */
[----:B------:R-:W-:Y:S01]  /*0a00*/  @!P1 SHF.R.U32.HI R0, RZ, 0x2, R5 ;  /* 0x00000002ff009819 */ /* 0x000fe20000011605 */
[----:B------:R-:W0:Y:S03]  /*0a10*/  SHFL.DOWN PT, R7, R9, 0x2, 0x1f ;  /* 0x08401f0009077f89 */ /* 0x000e2600000e0000 */
[----:B------:R-:W-:Y:S01]  /*0a20*/  @!P1 LOP3.LUT R0, R0, 0xf8, RZ, 0xc0, !PT ;  /* 0x000000f800009812 */ /* 0x000fe200078ec0ff */
[----:B0-----:R-:W-:-:S10]  /*0a30*/  DADD R6, R6, R8 ;  /* 0x0000000006067229 */ /* 0x001fd40000000008 */
[----:B------:R-:W-:Y:S02]  /*0a40*/  FSEL R6, R8, R6, P0 ;  /* 0x0000000608067208 */ /* 0x000fe40000000000 */
[----:B------:R-:W-:Y:S02]  /*0a50*/  FSEL R7, R9, R7, P0 ;  /* 0x0000000709077208 */ /* 0x000fe40000000000 */
[----:B------:R-:W-:Y:S01]  /*0a60*/  ISETP.GT.AND P0, PT, R12, 0x1b, PT ;  /* 0x0000001b0c00780c */ /* 0x000fe20003f04270 */
[----:B------:R-:W-:Y:S04]  /*0a70*/  SHFL.DOWN PT, R2, R6, 0x4, 0x1f ;  /* 0x08801f0006027f89 */ /* 0x000fe800000e0000 */
[----:B------:R-:W0:Y:S01]  /*0a80*/  SHFL.DOWN PT, R3, R7, 0x4, 0x1f ;  /* 0x08801f0007037f89 */ /* 0x000e2200000e0000 */
[----:B------:R-:W1:Y:S01]  /*0a90*/  @!P1 S2R R9, SR_CgaCtaId ;  /* 0x0000000000099919 */ /* 0x000e620000008800 */
[----:B0-----:R-:W-:-:S10]  /*0aa0*/  DADD R2, R2, R6 ;  /* 0x0000000002027229 */ /* 0x001fd40000000006 */
[----:B------:R-:W-:Y:S02]  /*0ab0*/  FSEL R10, R6, R2, P0 ;  /* 0x00000002060a7208 */ /* 0x000fe40000000000 */
[----:B------:R-:W-:Y:S02]  /*0ac0*/  FSEL R11, R7, R3, P0 ;  /* 0x00000003070b7208 */ /* 0x000fe40000000000 */
[----:B------:R-:W-:Y:S01]  /*0ad0*/  ISETP.GT.AND P0, PT, R12, 0x17, PT ;  /* 0x000000170c00780c */ /* 0x000fe20003f04270 */
[----:B------:R-:W-:Y:S04]  /*0ae0*/  SHFL.DOWN PT, R2, R10, 0x8, 0x1f ;  /* 0x09001f000a027f89 */ /* 0x000fe800000e0000 */
[----:B------:R-:W0:Y:S02]  /*0af0*/  SHFL.DOWN PT, R3, R11, 0x8, 0x1f ;  /* 0x09001f000b037f89 */ /* 0x000e2400000e0000 */
[----:B0-----:R-:W-:-:S10]  /*0b00*/  DADD R2, R2, R10 ;  /* 0x0000000002027229 */ /* 0x001fd4000000000a */
[----:B------:R-:W-:Y:S02]  /*0b10*/  FSEL R6, R10, R2, P0 ;  /* 0x000000020a067208 */ /* 0x000fe40000000000 */
[----:B------:R-:W-:Y:S02]  /*0b20*/  FSEL R7, R11, R3, P0 ;  /* 0x000000030b077208 */ /* 0x000fe40000000000 */
[----:B-1----:R-:W-:Y:S01]  /*0b30*/  @!P1 LEA R11, R9, R4, 0x18 ;  /* 0x00000004090b9211 */ /* 0x002fe200078ec0ff */
[----:B------:R-:W-:Y:S01]  /*0b40*/  SHFL.DOWN PT, R2, R6, 0x10, 0x1f ;  /* 0x0a001f0006027f89 */ /* 0x000fe200000e0000 */
[----:B------:R-:W-:-:S03]  /*0b50*/  ISETP.NE.AND P0, PT, R5, RZ, PT ;  /* 0x000000ff0500720c */ /* 0x000fc60003f05270 */
[----:B------:R-:W0:Y:S01]  /*0b60*/  SHFL.DOWN PT, R3, R7, 0x10, 0x1f ;  /* 0x0a001f0007037f89 */ /* 0x000e2200000e0000 */
[----:B------:R-:W-:Y:S01]  /*0b70*/  @!P1 IMAD.IADD R11, R0, 0x1, R11 ;  /* 0x00000001000b9824 */ /* 0x000fe200078e020b */
[----:B0-----:R-:W-:-:S07]  /*0b80*/  DADD R8, R2, R6 ;  /* 0x0000000002087229 */ /* 0x001fce0000000006 */
[----:B------:R1:W-:Y:S01]  /*0b90*/  @!P1 STS.64 [R11+0x10], R8 ;  /* 0x000010080b009388 */ /* 0x0003e20000000a00 */
[----:B------:R-:W-:Y:S01]  /*0ba0*/  BAR.SYNC.DEFER_BLOCKING 0x0 ;  /* 0x0000000000007b1d */ /* 0x000fe20000010000 */
[----:B------:R-:W-:-:S04]  /*0bb0*/  ISETP.GT.AND P1, PT, R12, 0xf, PT ;  /* 0x0000000f0c00780c */ /* 0x000fc80003f24270 */
[----:B------:R-:W-:Y:S02]  /*0bc0*/  FSEL R2, R6, R8, P1 ;  /* 0x0000000806027208 */ /* 0x000fe40000800000 */
[----:B------:R-:W-:Y:S01]  /*0bd0*/  FSEL R3, R7, R9, P1 ;  /* 0x0000000907037208 */ /* 0x000fe20000800000 */
[----:B------:R-:W-:Y:S06]  /*0be0*/  @P0 BRA `(.L_x_16) ;  /* 0x0000001800440947 */ /* 0x000fec0003800000 */
[----:B------:R-:W0:Y:S01]  /*0bf0*/  S2UR UR5, SR_CgaCtaId ;  /* 0x00000000000579c3 */ /* 0x000e220000008800 */
[----:B------:R-:W-:Y:S02]  /*0c00*/  UMOV UR4, 0x400 ;  /* 0x0000040000047882 */ /* 0x000fe40000000000 */
[----:B0-----:R-:W-:-:S09]  /*0c10*/  ULEA UR4, UR5, UR4, 0x18 ;  /* 0x0000000405047291 */ /* 0x001fd2000f8ec0ff */
[----:B------:R-:W0:Y:S04]  /*0c20*/  LDS.64 R4, [UR4+0x18] ;  /* 0x00001804ff047984 */ /* 0x000e280008000a00 */
[----:B-1----:R-:W1:Y:S04]  /*0c30*/  LDS.128 R8, [UR4+0x20] ;  /* 0x00002004ff087984 */ /* 0x002e680008000c00 */
[----:B------:R-:W2:Y:S01]  /*0c40*/  LDS.128 R12, [UR4+0x30] ;  /* 0x00003004ff0c7984 */ /* 0x000ea20008000c00 */
[----:B0-----:R-:W-:-:S03]  /*0c50*/  DADD R2, R2, R4 ;  /* 0x0000000002027229 */ /* 0x001fc60000000004 */
[----:B------:R-:W0:Y:S05]  /*0c60*/  LDS.128 R4, [UR4+0x40] ;  /* 0x00004004ff047984 */ /* 0x000e2a0008000c00 */
[----:B-1----:R-:W-:-:S08]  /*0c70*/  DADD R2, R2, R8 ;  /* 0x0000000002027229 */ /* 0x002fd00000000008 */
[----:B------:R-:W-:Y:S01]  /*0c80*/  DADD R2, R2, R10 ;  /* 0x0000000002027229 */ /* 0x000fe2000000000a */
[----:B------:R-:W1:Y:S07]  /*0c90*/  LDS.128 R8, [UR4+0x50] ;  /* 0x00005004ff087984 */ /* 0x000e6e0008000c00 */
[----:B--2---:R-:W-:-:S08]  /*0ca0*/  DADD R2, R2, R12 ;  /* 0x0000000002027229 */ /* 0x004fd0000000000c */
[----:B------:R-:W-:Y:S01]  /*0cb0*/  DADD R2, R2, R14 ;  /* 0x0000000002027229 */ /* 0x000fe2000000000e */
[----:B------:R-:W2:Y:S07]  /*0cc0*/  LDS.128 R12, [UR4+0x60] ;  /* 0x00006004ff0c7984 */ /* 0x000eae0008000c00 */
[----:B0-----:R-:W-:-:S08]  /*0cd0*/  DADD R2, R2, R4 ;  /* 0x0000000002027229 */ /* 0x001fd00000000004 */
[----:B------:R-:W-:Y:S01]  /*0ce0*/  DADD R2, R2, R6 ;  /* 0x0000000002027229 */ /* 0x000fe20000000006 */
[----:B------:R-:W0:Y:S07]  /*0cf0*/  LDS.128 R4, [UR4+0x70] ;  /* 0x00007004ff047984 */ /* 0x000e2e0008000c00 */
[----:B-1----:R-:W-:-:S08]  /*0d00*/  DADD R2, R2, R8 ;  /* 0x0000000002027229 */ /* 0x002fd00000000008 */
[----:B------:R-:W-:Y:S01]  /*0d10*/  DADD R2, R2, R10 ;  /* 0x0000000002027229 */ /* 0x000fe2000000000a */
[----:B------:R-:W1:Y:S07]  /*0d20*/  LDS.128 R8, [UR4+0x80] ;  /* 0x00008004ff087984 */ /* 0x000e6e0008000c00 */
[----:B--2---:R-:W-:-:S08]  /*0d30*/  DADD R2, R2, R12 ;  /* 0x0000000002027229 */ /* 0x004fd0000000000c */
[----:B------:R-:W-:-:S08]  /*0d40*/  DADD R2, R2, R14 ;  /* 0x0000000002027229 */ /* 0x000fd0000000000e */
[----:B0-----:R-:W-:-:S08]  /*0d50*/  DADD R2, R2, R4 ;  /* 0x0000000002027229 */ /* 0x001fd00000000004 */
[----:B------:R-:W-:-:S08]  /*0d60*/  DADD R2, R2, R6 ;  /* 0x0000000002027229 */ /* 0x000fd00000000006 */
[----:B-1----:R-:W-:-:S08]  /*0d70*/  DADD R2, R2, R8 ;  /* 0x0000000002027229 */ /* 0x002fd00000000008 */
[----:B------:R-:W-:Y:S01]  /*0d80*/  DADD R2, R2, R10 ;  /* 0x0000000002027229 */ /* 0x000fe2000000000a */
[----:B------:R-:W-:Y:S10]  /*0d90*/  BRA `(.L_x_16) ;  /* 0x0000001400d87947 */ /* 0x000ff40003800000 */
.L_x_15:
[----:B------:R-:W-:Y:S01]  /*0da0*/  LOP3.LUT R0, R5, 0x3e0, RZ, 0xc0, !PT ;  /* 0x000003e005007812 */ /* 0x000fe200078ec0ff */
[----:B------:R-:W0:Y:S03]  /*0db0*/  S2R R10, SR_LANEID ;  /* 0x00000000000a7919 */ /* 0x000e260000000000 */
[----:B------:R-:W-:Y:S01]  /*0dc0*/  LOP3.LUT R9, RZ, R0, RZ, 0x33, !PT ;  /* 0x00000000ff097212 */ /* 0x000fe200078e33ff */
[----:B------:R-:W-:-:S04]  /*0dd0*/  VIADD R7, R0, 0x20 ;  /* 0x0000002000077836 */ /* 0x000fc80000000000 */
[----:B------:R-:W-:Y:S01]  /*0de0*/  IMAD.IADD R9, R9, 0x1, R4 ;  /* 0x0000000109097824 */ /* 0x000fe200078e0204 */
[----:B------:R-:W-:-:S04]  /*0df0*/  ISETP.GT.AND P0, PT, R7, R4, PT ;  /* 0x000000040700720c */ /* 0x000fc80003f04270 */
[----:B------:R-:W-:-:S05]  /*0e00*/  SEL R11, R9, 0x1f, P0 ;  /* 0x0000001f090b7807 */ /* 0x000fca0000000000 */
[----:B-----5:R-:W-:Y:S04]  /*0e10*/  SHFL.DOWN PT, R6, R2, 0x1, R11 ;  /* 0x0820000002067989 */ /* 0x020fe800000e000b */
[----:B------:R-:W1:Y:S01]  /*0e20*/  SHFL.DOWN PT, R7, R3, 0x1, R11 ;  /* 0x0820000003077989 */ /* 0x000e6200000e000b */
[C---:B0-----:R-:W-:Y:S01]  /*0e30*/  ISETP.GE.AND P0, PT, R10.reuse, R11, PT ;  /* 0x0000000b0a00720c */ /* 0x041fe20003f06270 */
[C---:B------:R-:W-:Y:S01]  /*0e40*/  VIADD R0, R10.reuse, 0x2 ;  /* 0x000000020a007836 */ /* 0x040fe20000000000 */
[----:B------:R-:W-:Y:S01]  /*0e50*/  ISETP.NE.AND P1, PT, R10, RZ, PT ;  /* 0x000000ff0a00720c */ /* 0x000fe20003f25270 */
[----:B-1----:R-:W-:-:S12]  /*0e60*/  DADD R6, R6, R2 ;  /* 0x0000000006067229 */ /* 0x002fd80000000002 */
[----:B------:R-:W0:Y:S01]  /*0e70*/  @!P1 S2R R12, SR_CgaCtaId ;  /* 0x00000000000c9919 */ /* 0x000e220000008800 */
[----:B------:R-:W-:Y:S02]  /*0e80*/  FSEL R8, R6, R2, !P0 ;  /* 0x0000000206087208 */ /* 0x000fe40004000000 */
[----:B------:R-:W-:Y:S02]  /*0e90*/  FSEL R9, R7, R3, !P0 ;  /* 0x0000000307097208 */ /* 0x000fe40004000000 */
[----:B------:R-:W-:Y:S01]  /*0ea0*/  ISETP.GT.AND P0, PT, R0, R11, PT ;  /* 0x0000000b0000720c */ /* 0x000fe20003f04270 */
[----:B------:R-:W-:Y:S01]  /*0eb0*/  SHFL.DOWN PT, R6, R8, 0x2, R11 ;  /* 0x0840000008067989 */ /* 0x000fe200000e000b */
[----:B------:R-:W-:-:S03]  /*0ec0*/  VIADD R0, R10, 0x4 ;  /* 0x000000040a007836 */ /* 0x000fc60000000000 */
[----:B------:R-:W1:Y:S02]  /*0ed0*/  SHFL.DOWN PT, R7, R9, 0x2, R11 ;  /* 0x0840000009077989 */ /* 0x000e6400000e000b */
[----:B-1----:R-:W-:-:S10]  /*0ee0*/  DADD R6, R6, R8 ;  /* 0x0000000006067229 */ /* 0x002fd40000000008 */
[----:B------:R-:W-:Y:S02]  /*0ef0*/  FSEL R6, R8, R6, P0 ;  /* 0x0000000608067208 */ /* 0x000fe40000000000 */
[----:B------:R-:W-:Y:S02]  /*0f00*/  FSEL R7, R9, R7, P0 ;  /* 0x0000000709077208 */ /* 0x000fe40000000000 */
        /* <DEDUP_REMOVED lines=16> */
[----:B------:R-:W-:Y:S02]  /*1010*/  @!P1 MOV R9, 0x400 ;  /* 0x0000040000099802 */ /* 0x000fe40000000f00 */
[----:B------:R-:W-:Y:S01]  /*1020*/  @!P1 SHF.R.U32.HI R8, RZ, 0x2, R5 ;  /* 0x00000002ff089819 */ /* 0x000fe20000011605 */
[----:B------:R-:W1:Y:S01]  /*1030*/  SHFL.DOWN PT, R3, R7, 0x10, R11 ;  /* 0x0a00000007037989 */ /* 0x000e6200000e000b */
[----:B0-----:R-:W-:-:S02]  /*1040*/  @!P1 LEA R9, R12, R9, 0x18 ;  /* 0x000000090c099211 */ /* 0x001fc400078ec0ff */
[----:B------:R-:W-:-:S05]  /*1050*/  @!P1 LOP3.LUT R8, R8, 0xf8, RZ, 0xc0, !PT ;  /* 0x000000f808089812 */ /* 0x000fca00078ec0ff */
[----:B------:R-:W-:Y:S01]  /*1060*/  @!P1 IMAD.IADD R9, R8, 0x1, R9 ;  /* 0x0000000108099824 */ /* 0x000fe200078e0209 */
[----:B-1----:R-:W-:-:S10]  /*1070*/  DADD R2, R2, R6 ;  /* 0x0000000002027229 */ /* 0x002fd40000000006 */
[----:B------:R-:W-:Y:S02]  /*1080*/  FSEL R2, R6, R2, P0 ;  /* 0x0000000206027208 */ /* 0x000fe40000000000 */
[----:B------:R-:W-:Y:S02]  /*1090*/  FSEL R3, R7, R3, P0 ;  /* 0x0000000307037208 */ /* 0x000fe40000000000 */
[----:B------:R-:W-:-:S03]  /*10a0*/  ISETP.NE.AND P0, PT, R5, RZ, PT ;  /* 0x000000ff0500720c */ /* 0x000fc60003f05270 */
[----:B------:R0:W-:Y:S01]  /*10b0*/  @!P1 STS.64 [R9+0x10], R2 ;  /* 0x0000100209009388 */ /* 0x0001e20000000a00 */
[----:B------:R-:W-:Y:S09]  /*10c0*/  BAR.SYNC.DEFER_BLOCKING 0x0 ;  /* 0x0000000000007b1d */ /* 0x000ff20000010000 */
[----:B------:R-:W-:Y:S05]  /*10d0*/  @P0 BRA `(.L_x_16) ;  /* 0x0000001400080947 */ /* 0x000fea0003800000 */
[----:B------:R-:W1:Y:S01]  /*10e0*/  S2UR UR5, SR_CgaCtaId ;  /* 0x00000000000579c3 */ /* 0x000e620000008800 */
[----:B------:R-:W-:Y:S01]  /*10f0*/  UMOV UR4, 0x400 ;  /* 0x0000040000047882 */ /* 0x000fe20000000000 */
[----:B------:R-:W-:Y:S01]  /*1100*/  ISETP.GT.AND P1, PT, R4, 0x20, PT ;  /* 0x000000200400780c */ /* 0x000fe20003f24270 */
[----:B-1----:R-:W-:-:S09]  /*1110*/  ULEA UR4, UR5, UR4, 0x18 ;  /* 0x0000000405047291 */ /* 0x002fd2000f8ec0ff */
[----:B------:R-:W1:Y:S04]  /*1120*/  LDS.64 R6, [UR4+0x18] ;  /* 0x00001804ff067984 */ /* 0x000e680008000a00 */
[----:B------:R-:W2:Y:S04]  /*1130*/  LDS.128 R12, [UR4+0x20] ;  /* 0x00002004ff0c7984 */ /* 0x000ea80008000c00 */
[----:B0-----:R-:W0:Y:S01]  /*1140*/  LDS.128 R8, [UR4+0x30] ;  /* 0x00003004ff087984 */ /* 0x001e220008000c00 */
[----:B-1----:R-:W-:-:S10]  /*1150*/  DADD R6, R2, R6 ;  /* 0x0000000002067229 */ /* 0x002fd40000000006 */
[----:B------:R-:W-:Y:S02]  /*1160*/  FSEL R2, R6, R2, P1 ;  /* 0x0000000206027208 */ /* 0x000fe40000800000 */
[----:B------:R-:W-:Y:S02]  /*1170*/  FSEL R3, R7, R3, P1 ;  /* 0x0000000307037208 */ /* 0x000fe40000800000 */
[----:B------:R-:W-:-:S04]  /*1180*/  ISETP.GT.AND P1, PT, R4, 0x40, PT ;  /* 0x000000400400780c */ /* 0x000fc80003f24270 */
[----:B--2---:R-:W-:-:S10]  /*1190*/  DADD R12, R12, R2 ;  /* 0x000000000c0c7229 */ /* 0x004fd40000000002 */
[----:B------:R-:W-:Y:S02]  /*11a0*/  FSEL R2, R12, R2, P1 ;  /* 0x000000020c027208 */ /* 0x000fe40000800000 */
[----:B------:R-:W-:Y:S02]  /*11b0*/  FSEL R3, R13, R3, P1 ;  /* 0x000000030d037208 */ /* 0x000fe40000800000 */
[----:B------:R-:W-:-:S04]  /*11c0*/  ISETP.GT.AND P1, PT, R4, 0x60, PT ;  /* 0x000000600400780c */ /* 0x000fc80003f24270 */
[----:B------:R-:W-:-:S10]  /*11d0*/  DADD R14, R2, R14 ;  /* 0x00000000020e7229 */ /* 0x000fd4000000000e */
[----:B------:R-:W-:Y:S02]  /*11e0*/  FSEL R2, R14, R2, P1 ;  /* 0x000000020e027208 */ /* 0x000fe40000800000 */
[----:B------:R-:W-:Y:S02]  /*11f0*/  FSEL R3, R15, R3, P1 ;  /* 0x000000030f037208 */ /* 0x000fe40000800000 */
[----:B------:R-:W1:Y:S01]  /*1200*/  LDS.128 R12, [UR4+0x40] ;  /* 0x00004004ff0c7984 */ /* 0x000e620008000c00 */
[----:B------:R-:W-:-:S03]  /*1210*/  ISETP.GT.AND P1, PT, R4, 0x80, PT ;  /* 0x000000800400780c */ /* 0x000fc60003f24270 */
[----:B0-----:R-:W-:-:S10]  /*1220*/  DADD R8, R8, R2 ;  /* 0x0000000008087229 */ /* 0x001fd40000000002 */
[----:B------:R-:W-:Y:S02]  /*1230*/  FSEL R2, R8, R2, P1 ;  /* 0x0000000208027208 */ /* 0x000fe40000800000 */
[----:B------:R-:W-:Y:S02]  /*1240*/  FSEL R3, R9, R3, P1 ;  /* 0x0000000309037208 */ /* 0x000fe40000800000 */
[----:B------:R-:W-:-:S04]  /*1250*/  ISETP.GT.AND P1, PT, R4, 0xa0, PT ;  /* 0x000000a00400780c */ /* 0x000fc80003f24270 */
[----:B------:R-:W-:-:S10]  /*1260*/  DADD R10, R2, R10 ;  /* 0x00000000020a7229 */ /* 0x000fd4000000000a */
[----:B------:R-:W-:Y:S02]  /*1270*/  FSEL R2, R10, R2, P1 ;  /* 0x000000020a027208 */ /* 0x000fe40000800000 */
[----:B------:R-:W-:Y:S02]  /*1280*/  FSEL R3, R11, R3, P1 ;  /* 0x000000030b037208 */ /* 0x000fe40000800000 */
[----:B------:R-:W0:Y:S01]  /*1290*/  LDS.128 R8, [UR4+0x50] ;  /* 0x00005004ff087984 */ /* 0x000e220008000c00 */
[----:B------:R-:W-:-:S03]  /*12a0*/  ISETP.GT.AND P1, PT, R4, 0xc0, PT ;  /* 0x000000c00400780c */ /* 0x000fc60003f24270 */
[----:B-1----:R-:W-:-:S10]  /*12b0*/  DADD R12, R12, R2 ;  /* 0x000000000c0c7229 */ /* 0x002fd40000000002 */
        /* <DEDUP_REMOVED lines=33> */
[----:B------:R-:W-:-:S04]  /*14d0*/  ISETP.GT.AND P1, PT, R4, 0x1c0, PT ;  /* 0x000001c00400780c */ /* 0x000fc80003f24270 */
[----:B-1----:R-:W-:-:S10]  /*14e0*/  DADD R12, R12, R2 ;  /* 0x000000000c0c7229 */ /* 0x002fd40000000002 */
[----:B------:R-:W-:Y:S02]  /*14f0*/  FSEL R2, R12, R2, P1 ;  /* 0x000000020c027208 */ /* 0x000fe40000800000 */
[----:B------:R-:W-:Y:S02]  /*1500*/  FSEL R3, R13, R3, P1 ;  /* 0x000000030d037208 */ /* 0x000fe40000800000 */
[----:B------:R-:W-:-:S04]  /*1510*/  ISETP.GT.AND P1, PT, R4, 0x1e0, PT ;  /* 0x000001e00400780c */ /* 0x000fc80003f24270 */
[----:B------:R-:W-:-:S10]  /*1520*/  DADD R14, R2, R14 ;  /* 0x00000000020e7229 */ /* 0x000fd4000000000e */
[----:B------:R-:W-:Y:S02]  /*1530*/  FSEL R2, R14, R2, P1 ;  /* 0x000000020e027208 */ /* 0x000fe40000800000 */
[----:B------:R-:W-:Y:S01]  /*1540*/  FSEL R3, R15, R3, P1 ;  /* 0x000000030f037208 */ /* 0x000fe20000800000 */
[----:B------:R-:W-:Y:S06]  /*1550*/  BRA `(.L_x_16) ;  /* 0x0000000c00e87947 */ /* 0x000fec0003800000 */
.L_x_2:
[----:B------:R-:W0:Y:S01]  /*1560*/  S2R R41, SR_TID.X ;  /* 0x0000000000297919 */ /* 0x000e220000002100 */
[----:B------:R-:W1:Y:S02]  /*1570*/  LDCU.64 UR4, c[0x0][0x380] ;  /* 0x00007000ff0477ac */ /* 0x000e640008000a00 */
[----:B-1----:R-:W-:Y:S02]  /*1580*/  IMAD.U32 R2, RZ, RZ, UR4 ;  /* 0x00000004ff027e24 */ /* 0x002fe4000f8e00ff */
[----:B------:R-:W-:Y:S02]  /*1590*/  IMAD.U32 R3, RZ, RZ, UR5 ;  /* 0x00000005ff037e24 */ /* 0x000fe4000f8e00ff */
[----:B0-----:R-:W-:-:S05]  /*15a0*/  IMAD.WIDE.U32 R18, R41, 0x8, R2 ;  /* 0x0000000829127825 */ /* 0x001fca00078e0002 */
[----:B------:R-:W2:Y:S04]  /*15b0*/  LDG.E.64.CONSTANT R20, desc[UR6][R18.64] ;  /* 0x0000000612147981 */ /* 0x000ea8000c1e9b00 */
[----:B------:R-:W2:Y:S04]  /*15c0*/  LDG.E.64.CONSTANT R6, desc[UR6][R18.64+0x1000] ;  /* 0x0010000612067981 */ /* 0x000ea8000c1e9b00 */
[----:B------:R-:W3:Y:S04]  /*15d0*/  LDG.E.64.CONSTANT R8, desc[UR6][R18.64+0x2000] ;  /* 0x0020000612087981 */ /* 0x000ee8000c1e9b00 */
[----:B------:R-:W4:Y:S04]  /*15e0*/  LDG.E.64.CONSTANT R10, desc[UR6][R18.64+0x3000] ;  /* 0x00300006120a7981 */ /* 0x000f28000c1e9b00 */
[----:B------:R-:W5:Y:S04]  /*15f0*/  LDG.E.64.CONSTANT R12, desc[UR6][R18.64+0x4000] ;  /* 0x00400006120c7981 */ /* 0x000f68000c1e9b00 */
[----:B------:R-:W5:Y:S04]  /*1600*/  LDG.E.64.CONSTANT R14, desc[UR6][R18.64+0x5000] ;  /* 0x00500006120e7981 */ /* 0x000f68000c1e9b00 */
[----:B------:R-:W5:Y:S01]  /*1610*/  LDG.E.64.CONSTANT R16, desc[UR6][R18.64+0x6000] ;  /* 0x0060000612107981 */ /* 0x000f62000c1e9b00 */
[----:B------:R-:W-:Y:S01]  /*1620*/  ISETP.GE.U32.AND P0, PT, R4, 0x1c00, PT ;  /* 0x00001c000400780c */ /* 0x000fe20003f06070 */
[----:B------:R-:W-:Y:S01]  /*1630*/  UMOV UR4, 0xe00 ;  /* 0x00000e0000047882 */ /* 0x000fe20000000000 */
[----:B--2---:R-:W-:-:S08]  /*1640*/  DADD R6, R20, R6 ;  /* 0x0000000014067229 */ /* 0x004fd00000000006 */
[----:B---3--:R-:W-:-:S08]  /*1650*/  DADD R6, R8, R6 ;  /* 0x0000000008067229 */ /* 0x008fd00000000006 */
[----:B----4-:R-:W-:-:S08]  /*1660*/  DADD R6, R10, R6 ;  /* 0x000000000a067229 */ /* 0x010fd00000000006 */
[----:B-----5:R-:W-:-:S08]  /*1670*/  DADD R6, R12, R6 ;  /* 0x000000000c067229 */ /* 0x020fd00000000006 */
[----:B------:R-:W-:-:S08]  /*1680*/  DADD R6, R14, R6 ;  /* 0x000000000e067229 */ /* 0x000fd00000000006 */
[----:B------:R-:W-:Y:S01]  /*1690*/  DADD R6, R16, R6 ;  /* 0x0000000010067229 */ /* 0x000fe20000000006 */
[----:B------:R-:W-:Y:S10]  /*16a0*/  @!P0 BRA `(.L_x_17) ;  /* 0x00000000006c8947 */ /* 0x000ff40003800000 */
[----:B------:R-:W0:Y:S01]  /*16b0*/  LDC R22, c[0x0][0x390] ;  /* 0x0000e400ff167b82 */ /* 0x000e220000000800 */
[----:B------:R-:W-:Y:S01]  /*16c0*/  VIADD R23, R4, 0xfffff200 ;  /* 0xfffff20004177836 */ /* 0x000fe20000000000 */
[----:B------:R-:W-:-:S06]  /*16d0*/  UMOV UR4, 0xe00 ;  /* 0x00000e0000047882 */ /* 0x000fcc0000000000 */
[----:B------:R-:W1:Y:S02]  /*16e0*/  LDC.64 R2, c[0x0][0x380] ;  /* 0x0000e000ff027b82 */ /* 0x000e640000000a00 */
.L_x_19:
[----:B------:R-:W-:-:S04]  /*16f0*/  VIADD R9, R41, UR4 ;  /* 0x0000000429097c36 */ /* 0x000fc80008000000 */
[----:B-1----:R-:W-:-:S05]  /*1700*/  IMAD.WIDE.U32 R8, R9, 0x8, R2 ;  /* 0x0000000809087825 */ /* 0x002fca00078e0002 */
[----:B------:R-:W2:Y:S04]  /*1710*/  LDG.E.64.CONSTANT R4, desc[UR6][R8.64] ;  /* 0x0000000608047981 */ /* 0x000ea8000c1e9b00 */
[----:B------:R-:W3:Y:S04]  /*1720*/  LDG.E.64.CONSTANT R10, desc[UR6][R8.64+0x1000] ;  /* 0x00100006080a7981 */ /* 0x000ee8000c1e9b00 */
[----:B------:R-:W4:Y:S04]  /*1730*/  LDG.E.64.CONSTANT R12, desc[UR6][R8.64+0x2000] ;  /* 0x00200006080c7981 */ /* 0x000f28000c1e9b00 */
[----:B------:R-:W5:Y:S04]  /*1740*/  LDG.E.64.CONSTANT R14, desc[UR6][R8.64+0x3000] ;  /* 0x00300006080e7981 */ /* 0x000f68000c1e9b00 */
[----:B------:R-:W5:Y:S04]  /*1750*/  LDG.E.64.CONSTANT R16, desc[UR6][R8.64+0x4000] ;  /* 0x0040000608107981 */ /* 0x000f68000c1e9b00 */
[----:B------:R-:W5:Y:S04]  /*1760*/  LDG.E.64.CONSTANT R18, desc[UR6][R8.64+0x5000] ;  /* 0x0050000608127981 */ /* 0x000f68000c1e9b00 */
[----:B------:R-:W5:Y:S01]  /*1770*/  LDG.E.64.CONSTANT R20, desc[UR6][R8.64+0x6000] ;  /* 0x0060000608147981 */ /* 0x000f62000c1e9b00 */
[----:B--2---:R-:W-:-:S08]  /*1780*/  DADD R4, R4, R6 ;  /* 0x0000000004047229 */ /* 0x004fd00000000006 */
[----:B---3--:R-:W-:-:S08]  /*1790*/  DADD R4, R10, R4 ;  /* 0x000000000a047229 */ /* 0x008fd00000000004 */
[----:B----4-:R-:W-:-:S08]  /*17a0*/  DADD R4, R12, R4 ;  /* 0x000000000c047229 */ /* 0x010fd00000000004 */
[----:B-----5:R-:W-:-:S08]  /*17b0*/  DADD R4, R14, R4 ;  /* 0x000000000e047229 */ /* 0x020fd00000000004 */
[----:B------:R-:W-:Y:S01]  /*17c0*/  DADD R16, R16, R4 ;  /* 0x0000000010107229 */ /* 0x000fe20000000004 */
[----:B0-----:R-:W-:-:S04]  /*17d0*/  IMAD.MOV.U32 R4, RZ, RZ, R22 ;  /* 0x000000ffff047224 */ /* 0x001fc800078e0016 */
[----:B------:R-:W-:-:S03]  /*17e0*/  VIADD R0, R4, -UR4 ;  /* 0x8000000404007c36 */ /* 0x000fc60008000000 */
[----:B------:R-:W-:Y:S02]  /*17f0*/  DADD R16, R18, R16 ;  /* 0x0000000012107229 */ /* 0x000fe40000000010 */
[----:B------:R-:W-:-:S06]  /*1800*/  ISETP.GE.AND P0, PT, R0, 0xe00, PT ;  /* 0x00000e000000780c */ /* 0x000fcc0003f06270 */
[----:B------:R-:W-:-:S07]  /*1810*/  DADD R6, R20, R16 ;  /* 0x0000000014067229 */ /* 0x000fce0000000010 */
[----:B------:R-:W-:Y:S05]  /*1820*/  @!P0 BRA `(.L_x_18) ;  /* 0x00000008001c8947 */ /* 0x000fea0003800000 */
[----:B------:R-:W-:-:S06]  /*1830*/  UIADD3 UR4, UPT, UPT, UR4, 0xe00, URZ ;  /* 0x00000e0004047890 */ /* 0x000fcc000fffe0ff */
[----:B------:R-:W-:-:S13]  /*1840*/  ISETP.LT.AND P0, PT, R23, UR4, PT ;  /* 0x0000000417007c0c */ /* 0x000fda000bf01270 */
[----:B------:R-:W-:Y:S05]  /*1850*/  @!P0 BRA `(.L_x_19) ;  /* 0xfffffffc00a48947 */ /* 0x000fea000383ffff */
.L_x_17:
[----:B------:R-:W-:-:S13]  /*1860*/  ISETP.LE.AND P0, PT, R4, UR4, PT ;  /* 0x0000000404007c0c */ /* 0x000fda000bf03270 */
[----:B------:R-:W-:Y:S05]  /*1870*/  @P0 BRA `(.L_x_18) ;  /* 0x0000000800080947 */ /* 0x000fea0003800000 */
[----:B------:R-:W-:Y:S01]  /*1880*/  VIADD R0, R4, -UR4 ;  /* 0x8000000404007c36 */ /* 0x000fe20008000000 */
[----:B------:R-:W-:Y:S04]  /*1890*/  BSSY.RECONVERGENT B1, `(.L_x_18) ;  /* 0x0000080000017945 */ /* 0x000fe80003800200 */
[----:B------:R-:W-:-:S13]  /*18a0*/  ISETP.GE.AND P0, PT, R41, R0, PT ;  /* 0x000000002900720c */ /* 0x000fda0003f06270 */
[----:B------:R-:W-:Y:S05]  /*18b0*/  @P0 BRA `(.L_x_20) ;  /* 0x0000000400f40947 */ /* 0x000fea0003800000 */
[----:B------:R-:W-:Y:S01]  /*18c0*/  LOP3.LUT R5, RZ, R41, RZ, 0x33, !PT ;  /* 0x00000029ff057212 */ /* 0x000fe200078e33ff */
[----:B------:R-:W-:Y:S01]  /*18d0*/  BSSY.RECONVERGENT B2, `(.L_x_21) ;  /* 0x0000014000027945 */ /* 0x000fe20003800200 */
[----:B------:R-:W-:Y:S02]  /*18e0*/  IMAD.MOV.U32 R45, RZ, RZ, R41 ;  /* 0x000000ffff2d7224 */ /* 0x000fe400078e0029 */
[----:B------:R-:W-:-:S04]  /*18f0*/  IADD3 R4, PT, PT, R4, -UR4, R5 ;  /* 0x8000000404047c10 */ /* 0x000fc8000fffe005 */
[C---:B------:R-:W-:Y:S02]  /*1900*/  LOP3.LUT R5, R4.reuse, 0x600, RZ, 0xc0, !PT ;  /* 0x0000060004057812 */ /* 0x040fe400078ec0ff */
[----:B------:R-:W-:Y:S02]  /*1910*/  ISETP.GE.U32.AND P1, PT, R4, 0x600, PT ;  /* 0x000006000400780c */ /* 0x000fe40003f26070 */
[----:B------:R-:W-:-:S13]  /*1920*/  ISETP.NE.AND P0, PT, R5, 0x600, PT ;  /* 0x000006000500780c */ /* 0x000fda0003f05270 */
[----:B------:R-:W-:Y:S05]  /*1930*/  @!P0 BRA `(.L_x_22) ;  /* 0x0000000000348947 */ /* 0x000fea0003800000 */
[----:B------:R-:W-:Y:S01]  /*1940*/  LEA.HI R4, R4, 0x1, RZ, 0x17 ;  /* 0x0000000104047811 */ /* 0x000fe200078fb8ff */
[----:B------:R-:W-:Y:S02]  /*1950*/  VIADD R9, R41, UR4 ;  /* 0x0000000429097c36 */ /* 0x000fe40008000000 */
[----:B------:R-:W-:Y:S01]  /*1960*/  IMAD.MOV.U32 R45, RZ, RZ, R41 ;  /* 0x000000ffff2d7224 */ /* 0x000fe200078e0029 */
[----:B------:R-:W-:-:S05]  /*1970*/  LOP3.LUT R4, R4, 0x3, RZ, 0xc0, !PT ;  /* 0x0000000304047812 */ /* 0x000fca00078ec0ff */
[----:B------:R-:W-:-:S07]  /*1980*/  IMAD.MOV R8, RZ, RZ, -R4 ;  /* 0x000000ffff087224 */ /* 0x000fce00078e0a04 */
.L_x_23:
[----:B------:R-:W-:-:S06]  /*1990*/  IMAD.WIDE.U32 R4, R9, 0x8, R2 ;  /* 0x0000000809047825 */ /* 0x000fcc00078e0002 */
[----:B------:R-:W2:Y:S01]  /*19a0*/  LDG.E.64.CONSTANT R4, desc[UR6][R4.64] ;  /* 0x0000000604047981 */ /* 0x000ea2000c1e9b00 */
[----:B------:R-:W-:Y:S02]  /*19b0*/  VIADD R8, R8, 0x1 ;  /* 0x0000000108087836 */ /* 0x000fe40000000000 */
[----:B------:R-:W-:Y:S02]  /*19c0*/  VIADD R45, R45, 0x200 ;  /* 0x000002002d2d7836 */ /* 0x000fe40000000000 */
[----:B------:R-:W-:Y:S01]  /*19d0*/  VIADD R9, R9, 0x200 ;  /* 0x0000020009097836 */ /* 0x000fe20000000000 */
[----:B------:R-:W-:Y:S01]  /*19e0*/  ISETP.NE.AND P0, PT, R8, RZ, PT ;  /* 0x000000ff0800720c */ /* 0x000fe20003f05270 */
[----:B--2---:R-:W-:-:S12]  /*19f0*/  DADD R6, R4, R6 ;  /* 0x0000000004067229 */ /* 0x004fd80000000006 */
[----:B------:R-:W-:Y:S05]  /*1a00*/  @P0 BRA `(.L_x_23) ;  /* 0xfffffffc00e00947 */ /* 0x000fea000383ffff */
.L_x_22:
[----:B------:R-:W-:Y:S05]  /*1a10*/  BSYNC.RECONVERGENT B2 ;  /* 0x0000000000027941 */ /* 0x000fea0003800200 */
.L_x_21:
[----:B------:R-:W-:Y:S05]  /*1a20*/  @!P1 BRA `(.L_x_20) ;  /* 0x0000000400989947 */ /* 0x000fea0003800000 */
[----:B------:R-:W0:Y:S01]  /*1a30*/  LDCU.64 UR8, c[0x0][0x380] ;  /* 0x00007000ff0877ac */ /* 0x000e220008000a00 */
[----:B------:R-:W-:Y:S01]  /*1a40*/  IMAD.IADD R9, R0, 0x1, -R45 ;  /* 0x0000000100097824 */ /* 0x000fe200078e0a2d */
[C---:B------:R-:W-:Y:S01]  /*1a50*/  IADD3 R5, P0, PT, R45.reuse, UR4, RZ ;  /* 0x000000042d057c10 */ /* 0x040fe2000ff1e0ff */
[----:B------:R-:W-:Y:S01]  /*1a60*/  BSSY.RECONVERGENT B2, `(.L_x_24) ;  /* 0x0000039000027945 */ /* 0x000fe20003800200 */
[----:B------:R-:W-:Y:S02]  /*1a70*/  VIADD R43, R45, UR4 ;  /* 0x000000042d2b7c36 */ /* 0x000fe40008000000 */
[----:B------:R-:W-:Y:S01]  /*1a80*/  ISETP.GT.AND P1, PT, R9, 0x1800, PT ;  /* 0x000018000900780c */ /* 0x000fe20003f24270 */
[----:B------:R-:W-:Y:S01]  /*1a90*/  IMAD.X R8, RZ, RZ, RZ, P0 ;  /* 0x000000ffff087224 */ /* 0x000fe200000e06ff */
[----:B0-----:R-:W-:-:S04]  /*1aa0*/  LEA R4, P0, R5, UR8, 0x3 ;  /* 0x0000000805047c11 */ /* 0x001fc8000f8018ff */
[----:B------:R-:W-:Y:S02]  /*1ab0*/  LEA.HI.X R5, R5, UR9, R8, 0x3, P0 ;  /* 0x0000000905057c11 */ /* 0x000fe400080f1c08 */
[----:B------:R-:W-:-:S05]  /*1ac0*/  IADD3 R4, P0, PT, R4, 0x2000, RZ ;  /* 0x0000200004047810 */ /* 0x000fca0007f1e0ff */
[----:B------:R-:W-:Y:S01]  /*1ad0*/  IMAD.X R5, RZ, RZ, R5, P0 ;  /* 0x000000ffff057224 */ /* 0x000fe200000e0605 */
[----:B------:R-:W-:Y:S01]  /*1ae0*/  PLOP3.LUT P0, PT, PT, PT, PT, 0x80, 0x8 ;  /* 0x000000000008781c */ /* 0x000fe20003f0f070 */
[----:B------:R-:W-:-:S12]  /*1af0*/  @!P1 BRA `(.L_x_25) ;  /* 0x0000000000bc9947 */ /* 0x000fd80003800000 */
[----:B------:R-:W-:Y:S01]  /*1b00*/  PLOP3.LUT P0, PT, PT, PT, PT, 0x8, 0x80 ;  /* 0x000000000080781c */ /* 0x000fe20003f0e170 */
[----:B------:R-:W-:-:S12]  /*1b10*/  VIADD R40, R0, 0xffffe800 ;  /* 0xffffe80000287836 */ /* 0x000fd80000000000 */
.L_x_26:
[C---:B------:R-:W-:Y:S01]  /*1b20*/  IMAD.WIDE.U32 R38, R43.reuse, 0x8, R2 ;  /* 0x000000082b267825 */ /* 0x040fe200078e0002 */
[----:B------:R-:W2:Y:S04]  /*1b30*/  LDG.E.64.CONSTANT R8, desc[UR6][R4.64+-0x1000] ;  /* 0xfff0000604087981 */ /* 0x000ea8000c1e9b00 */
[----:B------:R-:W3:Y:S04]  /*1b40*/  LDG.E.64.CONSTANT R10, desc[UR6][R4.64] ;  /* 0x00000006040a7981 */ /* 0x000ee8000c1e9b00 */
[----:B------:R-:W4:Y:S01]  /*1b50*/  LDG.E.64.CONSTANT R38, desc[UR6][R38.64] ;  /* 0x0000000626267981 */ /* 0x000f22000c1e9b00 */
[----:B------:R-:W-:-:S03]  /*1b60*/  VIADD R15, R43, 0x800 ;  /* 0x000008002b0f7836 */ /* 0x000fc60000000000 */
[----:B------:R-:W5:Y:S01]  /*1b70*/  LDG.E.64.CONSTANT R12, desc[UR6][R4.64+0x1000] ;  /* 0x00100006040c7981 */ /* 0x000f62000c1e9b00 */
[----:B------:R-:W-:-:S03]  /*1b80*/  IMAD.WIDE.U32 R14, R15, 0x8, R2 ;  /* 0x000000080f0e7825 */ /* 0x000fc600078e0002 */
[----:B------:R-:W5:Y:S04]  /*1b90*/  LDG.E.64.CONSTANT R16, desc[UR6][R4.64+0x3000] ;  /* 0x0030000604107981 */ /* 0x000f68000c1e9b00 */
[----:B------:R-:W5:Y:S04]  /*1ba0*/  LDG.E.64.CONSTANT R14, desc[UR6][R14.64] ;  /* 0x000000060e0e7981 */ /* 0x000f68000c1e9b00 */
[----:B------:R-:W5:Y:S01]  /*1bb0*/  LDG.E.64.CONSTANT R18, desc[UR6][R4.64+0x4000] ;  /* 0x0040000604127981 */ /* 0x000f62000c1e9b00 */
        /* <DEDUP_REMOVED lines=11> */
[----:B------:R-:W5:Y:S04]  /*1c70*/  LDG.E.64.CONSTANT R34, desc[UR6][R4.64+0xc000] ;  /* 0x00c0000604227981 */ /* 0x000f68000c1e9b00 */
[----:B------:R0:W5:Y:S01]  /*1c80*/  LDG.E.64.CONSTANT R36, desc[UR6][R4.64+0xd000] ;  /* 0x00d0000604247981 */ /* 0x000162000c1e9b00 */
[----:B------:R-:W-:-:S05]  /*1c90*/  VIADD R45, R45, 0x2000 ;  /* 0x000020002d2d7836 */ /* 0x000fca0000000000 */
[----:B------:R-:W-:Y:S02]  /*1ca0*/  ISETP.GE.AND P1, PT, R45, R40, PT ;  /* 0x000000282d00720c */ /* 0x000fe40003f26270 */
[----:B0-----:R-:W-:Y:S01]  /*1cb0*/  IADD3 R4, P2, PT, R4, 0x10000, RZ ;  /* 0x0001000004047810 */ /* 0x001fe20007f5e0ff */
[----:B------:R-:W-:-:S04]  /*1cc0*/  VIADD R43, R43, 0x2000 ;  /* 0x000020002b2b7836 */ /* 0x000fc80000000000 */
[----:B------:R-:W-:Y:S01]  /*1cd0*/  IMAD.X R5, RZ, RZ, R5, P2 ;  /* 0x000000ffff057224 */ /* 0x000fe200010e0605 */
[----:B----4-:R-:W-:-:S08]  /*1ce0*/  DADD R38, R38, R6 ;  /* 0x0000000026267229 */ /* 0x010fd00000000006 */
[----:B--2---:R-:W-:-:S08]  /*1cf0*/  DADD R8, R38, R8 ;  /* 0x0000000026087229 */ /* 0x004fd00000000008 */
[----:B---3--:R-:W-:-:S08]  /*1d00*/  DADD R8, R8, R10 ;  /* 0x0000000008087229 */ /* 0x008fd0000000000a */
[----:B-----5:R-:W-:-:S08]  /*1d10*/  DADD R8, R8, R12 ;  /* 0x0000000008087229 */ /* 0x020fd0000000000c */
        /* <DEDUP_REMOVED lines=13> */
.L_x_25:
[----:B------:R-:W-:Y:S05]  /*1df0*/  BSYNC.RECONVERGENT B2 ;  /* 0x0000000000027941 */ /* 0x000fea0003800200 */
.L_x_24:
[----:B------:R-:W-:Y:S01]  /*1e00*/  IMAD.IADD R8, R0, 0x1, -R45 ;  /* 0x0000000100087824 */ /* 0x000fe200078e0a2d */
[----:B------:R-:W-:Y:S04]  /*1e10*/  BSSY.RECONVERGENT B2, `(.L_x_27) ;  /* 0x000001c000027945 */ /* 0x000fe80003800200 */
[----:B------:R-:W-:-:S13]  /*1e20*/  ISETP.GT.AND P1, PT, R8, 0x800, PT ;  /* 0x000008000800780c */ /* 0x000fda0003f24270 */
[----:B------:R-:W-:Y:S05]  /*1e30*/  @!P1 BRA `(.L_x_28) ;  /* 0x0000000000649947 */ /* 0x000fea0003800000 */
        /* <DEDUP_REMOVED lines=9> */
[----:B------:R-:W5:Y:S04]  /*1ed0*/  LDG.E.64.CONSTANT R22, desc[UR6][R4.64+0x4000] ;  /* 0x0040000604167981 */ /* 0x000f68000c1e9b00 */
[----:B------:R0:W5:Y:S01]  /*1ee0*/  LDG.E.64.CONSTANT R8, desc[UR6][R4.64+0x5000] ;  /* 0x0050000604087981 */ /* 0x000162000c1e9b00 */
[----:B------:R-:W-:Y:S01]  /*1ef0*/  PLOP3.LUT P0, PT, PT, PT, PT, 0x8, 0x80 ;  /* 0x000000000080781c */ /* 0x000fe20003f0e170 */
[----:B------:R-:W-:-:S02]  /*1f00*/  VIADD R45, R45, 0x1000 ;  /* 0x000010002d2d7836 */ /* 0x000fc40000000000 */
[----:B------:R-:W-:Y:S01]  /*1f10*/  VIADD R43, R43, 0x1000 ;  /* 0x000010002b2b7836 */ /* 0x000fe20000000000 */
[----:B----4-:R-:W-:-:S08]  /*1f20*/  DADD R6, R6, R10 ;  /* 0x0000000006067229 */ /* 0x010fd0000000000a */
[----:B--2---:R-:W-:-:S08]  /*1f30*/  DADD R6, R6, R12 ;  /* 0x0000000006067229 */ /* 0x004fd0000000000c */
[----:B---3--:R-:W-:-:S08]  /*1f40*/  DADD R6, R6, R14 ;  /* 0x0000000006067229 */ /* 0x008fd0000000000e */
[----:B-----5:R-:W-:-:S08]  /*1f50*/  DADD R6, R6, R16 ;  /* 0x0000000006067229 */ /* 0x020fd00000000010 */
[----:B------:R-:W-:-:S08]  /*1f60*/  DADD R6, R6, R18 ;  /* 0x0000000006067229 */ /* 0x000fd00000000012 */
[----:B------:R-:W-:Y:S01]  /*1f70*/  DADD R6, R6, R20 ;  /* 0x0000000006067229 */ /* 0x000fe20000000014 */
[----:B------:R-:W-:-:S07]  /*1f80*/  IADD3 R10, P1, PT, R4, 0x8000, RZ ;  /* 0x00008000040a7810 */ /* 0x000fce0007f3e0ff */
[----:B------:R-:W-:Y:S01]  /*1f90*/  DADD R6, R6, R22 ;  /* 0x0000000006067229 */ /* 0x000fe20000000016 */
[----:B0-----:R-:W-:Y:S02]  /*1fa0*/  IMAD.X R5, RZ, RZ, R5, P1 ;  /* 0x000000ffff057224 */ /* 0x001fe400008e0605 */
[----:B------:R-:W-:-:S05]  /*1fb0*/  IMAD.MOV.U32 R4, RZ, RZ, R10 ;  /* 0x000000ffff047224 */ /* 0x000fca00078e000a */
[----:B------:R-:W-:-:S11]  /*1fc0*/  DADD R6, R6, R8 ;  /* 0x0000000006067229 */ /* 0x000fd60000000008 */
.L_x_28:
[----:B------:R-:W-:Y:S05]  /*1fd0*/  BSYNC.RECONVERGENT B2 ;  /* 0x0000000000027941 */ /* 0x000fea0003800200 */
.L_x_27:
[----:B------:R-:W-:-:S13]  /*1fe0*/  ISETP.LT.OR P0, PT, R45, R0, P0 ;  /* 0x000000002d00720c */ /* 0x000fda0000701670 */
[----:B------:R-:W-:Y:S05]  /*1ff0*/  @!P0 BRA `(.L_x_20) ;  /* 0x0000000000248947 */ /* 0x000fea0003800000 */
[----:B------:R-:W-:Y:S01]  /*2000*/  IMAD.WIDE.U32 R2, R43, 0x8, R2 ;  /* 0x000000082b027825 */ /* 0x000fe200078e0002 */
[----:B------:R-:W2:Y:S04]  /*2010*/  LDG.E.64.CONSTANT R8, desc[UR6][R4.64+-0x1000] ;  /* 0xfff0000604087981 */ /* 0x000ea8000c1e9b00 */
[----:B------:R-:W3:Y:S04]  /*2020*/  LDG.E.64.CONSTANT R10, desc[UR6][R4.64] ;  /* 0x00000006040a7981 */ /* 0x000ee8000c1e9b00 */
[----:B------:R-:W4:Y:S04]  /*2030*/  LDG.E.64.CONSTANT R2, desc[UR6][R2.64] ;  /* 0x0000000602027981 */ /* 0x000f28000c1e9b00 */
[----:B------:R-:W5:Y:S01]  /*2040*/  LDG.E.64.CONSTANT R12, desc[UR6][R4.64+0x1000] ;  /* 0x00100006040c7981 */ /* 0x000f62000c1e9b00 */
[----:B----4-:R-:W-:-:S08]  /*2050*/  DADD R6, R6, R2 ;  /* 0x0000000006067229 */ /* 0x010fd00000000002 */
[----:B--2---:R-:W-:-:S08]  /*2060*/  DADD R6, R6, R8 ;  /* 0x0000000006067229 */ /* 0x004fd00000000008 */
[----:B---3--:R-:W-:-:S08]  /*2070*/  DADD R6, R6, R10 ;  /* 0x0000000006067229 */ /* 0x008fd0000000000a */
[----:B-----5:R-:W-:-:S11]  /*2080*/  DADD R6, R6, R12 ;  /* 0x0000000006067229 */ /* 0x020fd6000000000c */
.L_x_20:
[----:B------:R-:W-:Y:S05]  /*2090*/  BSYNC.RECONVERGENT B1 ;  /* 0x0000000000017941 */ /* 0x000fea0003800200 */
.L_x_18:
[----:B------:R-:W0:Y:S01]  /*20a0*/  S2R R0, SR_LANEID ;  /* 0x0000000000007919 */ /* 0x000e220000000000 */
[----:B------:R-:W-:Y:S04]  /*20b0*/  SHFL.DOWN PT, R2, R6, 0x1, 0x1f ;  /* 0x08201f0006027f89 */ /* 0x000fe800000e0000 */
[----:B------:R-:W1:Y:S02]  /*20c0*/  SHFL.DOWN PT, R3, R7, 0x1, 0x1f ;  /* 0x08201f0007037f89 */ /* 0x000e6400000e0000 */
[----:B-1----:R-:W-:Y:S01]  /*20d0*/  DADD R2, R2, R6 ;  /* 0x0000000002027229 */ /* 0x002fe20000000006 */
[C---:B0-----:R-:W-:Y:S02]  /*20e0*/  ISETP.GT.AND P0, PT, R0.reuse, 0x1e, PT ;  /* 0x0000001e0000780c */ /* 0x041fe40003f04270 */
[----:B------:R-:W-:-:S07]  /*20f0*/  ISETP.NE.AND P1, PT, R0, RZ, PT ;  /* 0x000000ff0000720c */ /* 0x000fce0003f25270 */
        /* <DEDUP_REMOVED lines=15> */
[----:B------:R-:W-:Y:S01]  /*21f0*/  ISETP.GT.AND P0, PT, R0, 0x17, PT ;  /* 0x000000170000780c */ /* 0x000fe20003f04270 */
[----:B------:R-:W-:Y:S01]  /*2200*/  SHFL.DOWN PT, R2, R6, 0x8, 0x1f ;  /* 0x09001f0006027f89 */ /* 0x000fe200000e0000 */
[----:B------:R-:W-:-:S03]  /*2210*/  @!P1 MOV R8, 0x400 ;  /* 0x0000040000089802 */ /* 0x000fc60000000f00 */
[----:B------:R-:W0:Y:S01]  /*2220*/  SHFL.DOWN PT, R3, R7, 0x8, 0x1f ;  /* 0x09001f0007037f89 */ /* 0x000e2200000e0000 */
[----:B-1----:R-:W-:Y:S01]  /*2230*/  @!P1 LEA R11, R11, R8, 0x18 ;  /* 0x000000080b0b9211 */ /* 0x002fe200078ec0ff */
[----:B0-----:R-:W-:-:S10]  /*2240*/  DADD R2, R2, R6 ;  /* 0x0000000002027229 */ /* 0x001fd40000000006 */
[----:B------:R-:W-:Y:S02]  /*2250*/  FSEL R4, R6, R2, P0 ;  /* 0x0000000206047208 */ /* 0x000fe40000000000 */
[----:B------:R-:W-:Y:S02]  /*2260*/  FSEL R5, R7, R3, P0 ;  /* 0x0000000307057208 */ /* 0x000fe40000000000 */
[----:B------:R-:W-:Y:S01]  /*2270*/  @!P1 SHF.R.U32.HI R6, RZ, 0x2, R41 ;  /* 0x00000002ff069819 */ /* 0x000fe20000011629 */
[----:B------:R-:W-:Y:S01]  /*2280*/  SHFL.DOWN PT, R2, R4, 0x10, 0x1f ;  /* 0x0a001f0004027f89 */ /* 0x000fe200000e0000 */
[----:B------:R-:W-:Y:S02]  /*2290*/  ISETP.NE.AND P0, PT, R41, RZ, PT ;  /* 0x000000ff2900720c */ /* 0x000fe40003f05270 */
[----:B------:R-:W-:Y:S01]  /*22a0*/  @!P1 LOP3.LUT R6, R6, 0xf8, RZ, 0xc0, !PT ;  /* 0x000000f806069812 */ /* 0x000fe200078ec0ff */
[----:B------:R-:W0:Y:S04]  /*22b0*/  SHFL.DOWN PT, R3, R5, 0x10, 0x1f ;  /* 0x0a001f0005037f89 */ /* 0x000e2800000e0000 */
[----:B------:R-:W-:Y:S01]  /*22c0*/  @!P1 IMAD.IADD R11, R6, 0x1, R11 ;  /* 0x00000001060b9824 */ /* 0x000fe200078e020b */
[----:B0-----:R-:W-:-:S07]  /*22d0*/  DADD R2, R2, R4 ;  /* 0x0000000002027229 */ /* 0x001fce0000000004 */
[----:B------:R0:W-:Y:S01]  /*22e0*/  @!P1 STS.64 [R11+0x10], R2 ;  /* 0x000010020b009388 */ /* 0x0001e20000000a00 */
[----:B------:R-:W-:Y:S01]  /*22f0*/  BAR.SYNC.DEFER_BLOCKING 0x0 ;  /* 0x0000000000007b1d */ /* 0x000fe20000010000 */
[----:B------:R-:W-:-:S04]  /*2300*/  ISETP.GT.AND P1, PT, R0, 0xf, PT ;  /* 0x0000000f0000780c */ /* 0x000fc80003f24270 */
[----:B------:R-:W-:Y:S02]  /*2310*/  FSEL R0, R4, R2, P1 ;  /* 0x0000000204007208 */ /* 0x000fe40000800000 */
[----:B------:R-:W-:-:S03]  /*2320*/  FSEL R5, R5, R3, P1 ;  /* 0x0000000305057208 */ /* 0x000fc60000800000 */
[----:B0-----:R-:W-:Y:S02]  /*2330*/  IMAD.MOV.U32 R2, RZ, RZ, R0 ;  /* 0x000000ffff027224 */ /* 0x001fe400078e0000 */
[----:B------:R-:W-:Y:S01]  /*2340*/  IMAD.MOV.U32 R3, RZ, RZ, R5 ;  /* 0x000000ffff037224 */ /* 0x000fe200078e0005 */
[----:B------:R-:W-:Y:S06]  /*2350*/  @P0 BRA `(.L_x_16) ;  /* 0x0000000000680947 */ /* 0x000fec0003800000 */
[----:B------:R-:W0:Y:S01]  /*2360*/  S2UR UR5, SR_CgaCtaId ;  /* 0x00000000000579c3 */ /* 0x000e220000008800 */
[----:B------:R-:W-:Y:S02]  /*2370*/  UMOV UR4, 0x400 ;  /* 0x0000040000047882 */ /* 0x000fe40000000000 */
[----:B0-----:R-:W-:-:S09]  /*2380*/  ULEA UR4, UR5, UR4, 0x18 ;  /* 0x0000000405047291 */ /* 0x001fd2000f8ec0ff */
[----:B------:R-:W0:Y:S04]  /*2390*/  LDS.64 R4, [UR4+0x18] ;  /* 0x00001804ff047984 */ /* 0x000e280008000a00 */
[----:B------:R-:W1:Y:S04]  /*23a0*/  LDS.128 R8, [UR4+0x20] ;  /* 0x00002004ff087984 */ /* 0x000e680008000c00 */
        /* <DEDUP_REMOVED lines=20> */
[----:B------:R-:W-:-:S11]  /*24f0*/  DADD R2, R2, R10 ;  /* 0x0000000002027229 */ /* 0x000fd6000000000a */
.L_x_16:
[----:B------:R-:W-:Y:S05]  /*2500*/  BSYNC.RECONVERGENT B0 ;  /* 0x0000000000007941 */ /* 0x000fea0003800200 */
.L_x_1:
[----:B------:R-:W-:Y:S05]  /*2510*/  @P0 EXIT ;  /* 0x000000000000094d */ /* 0x000fea0003800000 */
[----:B------:R-:W0:Y:S01]  /*2520*/  LDCU.64 UR4, c[0x0][0x398] ;  /* 0x00007300ff0477ac */ /* 0x000e220008000a00 */
[----:B------:R-:W2:Y:S01]  /*2530*/  LDC.64 R4, c[0x0][0x388] ;  /* 0x0000e200ff047b82 */ /* 0x000ea20000000a00 */
[----:B0-----:R-:W-:-:S07]  /*2540*/  DADD R2, R2, UR4 ;  /* 0x0000000402027e29 */ /* 0x001fce0008000000 */
[----:B--2---:R-:W-:Y:S01]  /*2550*/  STG.E.64 desc[UR6][R4.64], R2 ;  /* 0x0000000204007986 */ /* 0x004fe2000c101b06 */
[----:B------:R-:W-:Y:S05]  /*2560*/  EXIT ;  /* 0x000000000000794d */ /* 0x000fea0003800000 */
.L_x_29:
[----:B------:R-:W-:-:S00]  /*2570*/  BRA `(.L_x_29) ;  /* 0xfffffffc00fc7947 */ /* 0x000fc0000383ffff */
[----:B------:R-:W-:-:S00]  /*2580*/  NOP ;  /* 0x0000000000007918 */ /* 0x000fc00000000000 */
[----:B------:R-:W-:-:S00]  /*2590*/  NOP ;  /* 0x0000000000007918 */ /* 0x000fc00000000000 */
[----:B------:R-:W-:-:S00]  /*25a0*/  NOP ;  /* 0x0000000000007918 */ /* 0x000fc00000000000 */
[----:B------:R-:W-:-:S00]  /*25b0*/  NOP ;  /* 0x0000000000007918 */ /* 0x000fc00000000000 */
[----:B------:R-:W-:-:S00]  /*25c0*/  NOP ;  /* 0x0000000000007918 */ /* 0x000fc00000000000 */
[----:B------:R-:W-:-:S00]  /*25d0*/  NOP ;  /* 0x0000000000007918 */ /* 0x000fc00000000000 */
[----:B------:R-:W-:-:S00]  /*25e0*/  NOP ;  /* 0x0000000000007918 */ /* 0x000fc00000000000 */
[----:B------:R-:W-:-:S00]  /*25f0*/  NOP ;  /* 0x0000000000007918 */ /* 0x000fc00000000000 */
.L_x_296:


//--------------------- .text._ZN3cub18CUB_300001_SM_10006detail6reduce18DeviceReduceKernelINS2_10policy_hubIdyN4cuda3std3__44plusIdEEE10Policy1000EN6thrust24THRUST_300001_SM_1000_NS6detail15normal_iteratorINSD_10device_ptrIdEEEEyS9_dNS7_10__identityEEEvT0_PT3_T1_NS0_13GridEvenShareISN_EET2_T4_ --------------------------
	.section	.text._ZN3cub18CUB_300001_SM_10006detail6reduce18DeviceReduceKernelINS2_10policy_hubIdyN4cuda3std3__44plusIdEEE10Policy1000EN6thrust24THRUST_300001_SM_1000_NS6detail15normal_iteratorINSD_10device_ptrIdEEEEyS9_dNS7_10__identityEEEvT0_PT3_T1_NS0_13GridEvenShareISN_EET2_T4_,"ax",@progbits
	.align	128
        .global         _ZN3cub18CUB_300001_SM_10006detail6reduce18DeviceReduceKernelINS2_10policy_hubIdyN4cuda3std3__44plusIdEEE10Policy1000EN6thrust24THRUST_300001_SM_1000_NS6detail15normal_iteratorINSD_10device_ptrIdEEEEyS9_dNS7_10__identityEEEvT0_PT3_T1_NS0_13GridEvenShareISN_EET2_T4_
        .type           _ZN3cub18CUB_300001_SM_10006detail6reduce18DeviceReduceKernelINS2_10policy_hubIdyN4cuda3std3__44plusIdEEE10Policy1000EN6thrust24THRUST_300001_SM_1000_NS6detail15normal_iteratorINSD_10device_ptrIdEEEEyS9_dNS7_10__identityEEEvT0_PT3_T1_NS0_13GridEvenShareISN_EET2_T4_,@function
        .size           _ZN3cub18CUB_300001_SM_10006detail6reduce18DeviceReduceKernelINS2_10policy_hubIdyN4cuda3std3__44plusIdEEE10Policy1000EN6thrust24THRUST_300001_SM_1000_NS6detail15normal_iteratorINSD_10device_ptrIdEEEEyS9_dNS7_10__identityEEEvT0_PT3_T1_NS0_13GridEvenShareISN_EET2_T4_,(.L_x_297 - _ZN3cub18CUB_300001_SM_10006detail6reduce18DeviceReduceKernelINS2_10policy_hubIdyN4cuda3std3__44plusIdEEE10Policy1000EN6thrust24THRUST_300001_SM_1000_NS6detail15normal_iteratorINSD_10device_ptrIdEEEEyS9_dNS7_10__identityEEEvT0_PT3_T1_NS0_13GridEvenShareISN_EET2_T4_)
        .other          _ZN3cub18CUB_300001_SM_10006detail6reduce18DeviceReduceKernelINS2_10policy_hubIdyN4cuda3std3__44plusIdEEE10Policy1000EN6thrust24THRUST_300001_SM_1000_NS6detail15normal_iteratorINSD_10device_ptrIdEEEEyS9_dNS7_10__identityEEEvT0_PT3_T1_NS0_13GridEvenShareISN_EET2_T4_,@"STO_CUDA_ENTRY STV_DEFAULT"
_ZN3cub18CUB_300001_SM_10006detail6reduce18DeviceReduceKernelINS2_10policy_hubIdyN4cuda3std3__44plusIdEEE10Policy1000EN6thrust24THRUST_300001_SM_1000_NS6detail15normal_iteratorINSD_10device_ptrIdEEEEyS9_dNS7_10__identityEEEvT0_PT3_T1_NS0_13GridEvenShareISN_EET2_T4_:
.text._ZN3cub18CUB_300001_SM_10006detail6reduce18DeviceReduceKernelINS2_10policy_hubIdyN4cuda3std3__44plusIdEEE10Policy1000EN6thrust24THRUST_300001_SM_1000_NS6detail15normal_iteratorINSD_10device_ptrIdEEEEyS9_dNS7_10__identityEEEvT0_PT3_T1_NS0_13GridEvenShareISN_EET2_T4_:
[----:B------:R-:W-:Y:S08]  /*0000*/  LDC R1, c[0x0][0x37c] ;  /* 0x0000df00ff017b82 */ /* 0x000ff00000000800 */
[----:B------:R-:W0:Y:S01]  /*0010*/  S2UR UR18, SR_CTAID.X ;  /* 0x00000000001279c3 */ /* 0x000e220000002500 */
[----:B------:R-:W1:Y:S01]  /*0020*/  LDCU.64 UR4, c[0x0][0x3b8] ;  /* 0x00007700ff0477ac */ /* 0x000e620008000a00 */
[----:B------:R-:W-:Y:S01]  /*0030*/  BSSY.RECONVERGENT B0, `(.L_x_30) ;  /* 0x0000277000007945 */ /* 0x000fe20003800200 */
[----:B------:R-:W2:Y:S01]  /*0040*/  LDCU UR11, c[0x0][0x3c0] ;  /* 0x00007800ff0b77ac */ /* 0x000ea20008000800 */
[----:B------:R-:W3:Y:S01]  /*0050*/  LDCU.64 UR16, c[0x0][0x358] ;  /* 0x00006b00ff1077ac */ /* 0x000ee20008000a00 */
[----:B-1----:R-:W-:-:S02]  /*0060*/  IMAD.U32 R12, RZ, RZ, UR4 ;  /* 0x00000004ff0c7e24 */ /* 0x002fc4000f8e00ff */
[----:B------:R-:W-:Y:S01]  /*0070*/  IMAD.U32 R3, RZ, RZ, UR5 ;  /* 0x00000005ff037e24 */ /* 0x000fe2000f8e00ff */
[----:B--2---:R-:W-:Y:S02]  /*0080*/  UIMAD UR5, UR11, 0xe00, URZ ;  /* 0x00000e000b0578a4 */ /* 0x004fe4000f8e02ff */
[----:B0-----:R-:W-:Y:S02]  /*0090*/  UIMAD UR9, UR18, 0xe00, URZ ;  /* 0x00000e00120978a4 */ /* 0x001fe4000f8e02ff */
[----:B------:R-:W-:-:S04]  /*00a0*/  USHF.R.S32.HI UR4, URZ, 0x1f, UR5 ;  /* 0x0000001fff047899 */ /* 0x000fc80008011405 */
[----:B------:R-:W-:-:S04]  /*00b0*/  IADD3 R13, P1, PT, R12, -UR9, RZ ;  /* 0x800000090c0d7c10 */ /* 0x000fc8000ff3e0ff */
[----:B------:R-:W-:Y:S02]  /*00c0*/  ISETP.GT.U32.AND P0, PT, R13, 0xdff, PT ;  /* 0x00000dff0d00780c */ /* 0x000fe40003f04070 */
[----:B------:R-:W-:-:S04]  /*00d0*/  IADD3.X R2, PT, PT, R3, -0x1, RZ, P1, !PT ;  /* 0xffffffff03027810 */ /* 0x000fc80000ffe4ff */
[----:B------:R-:W-:-:S13]  /*00e0*/  ISETP.GT.U32.AND.EX P0, PT, R2, RZ, PT, P0 ;  /* 0x000000ff0200720c */ /* 0x000fda0003f04100 */
[----:B---3--:R-:W-:Y:S05]  /*00f0*/  @P0 BRA `(.L_x_31) ;  /* 0x0000001400280947 */ /* 0x008fea0003800000 */
[----:B------:R-:W0:Y:S01]  /*0100*/  S2R R0, SR_TID.X ;  /* 0x0000000000007919 */ /* 0x000e220000002100 */
[----:B------:R-:W-:Y:S01]  /*0110*/  VIADD R3, R12, -UR9 ;  /* 0x800000090c037c36 */ /* 0x000fe20008000000 */
[----:B------:R-:W-:Y:S01]  /*0120*/  BSSY.RECONVERGENT B1, `(.L_x_32) ;  /* 0x000000a000017945 */ /* 0x000fe20003800200 */
[----:B------:R-:W-:-:S03]  /*0130*/  CS2R R8, SRZ ;  /* 0x0000000000087805 */ /* 0x000fc6000001ff00 */
[----:B0-----:R-:W-:Y:S01]  /*0140*/  ISETP.GE.AND P0, PT, R0, R3, PT ;  /* 0x000000030000720c */ /* 0x001fe20003f06270 */
[----:B------:R-:W-:-:S12]  /*0150*/  IMAD.MOV.U32 R2, RZ, RZ, R0 ;  /* 0x000000ffff027224 */ /* 0x000fd800078e0000 */
[----:B------:R-:W-:Y:S05]  /*0160*/  @P0 BRA `(.L_x_33) ;  /* 0x0000000000140947 */ /* 0x000fea0003800000 */
[----:B------:R-:W0:Y:S01]  /*0170*/  LDC.64 R8, c[0x0][0x380] ;  /* 0x0000e000ff087b82 */ /* 0x000e220000000a00 */
[----:B------:R-:W-:-:S04]  /*0180*/  VIADD R5, R0, UR9 ;  /* 0x0000000900057c36 */ /* 0x000fc80008000000 */
[----:B0-----:R-:W-:-:S06]  /*0190*/  IMAD.WIDE.U32 R8, R5, 0x8, R8 ;  /* 0x0000000805087825 */ /* 0x001fcc00078e0008 */
[----:B------:R-:W5:Y:S01]  /*01a0*/  LDG.E.64 R8, desc[UR16][R8.64] ;  /* 0x0000001008087981 */ /* 0x000f62000c1e1b00 */
[----:B------:R-:W-:-:S07]  /*01b0*/  VIADD R2, R0, 0x200 ;  /* 0x0000020000027836 */ /* 0x000fce0000000000 */
.L_x_33:
[----:B------:R-:W-:Y:S05]  /*01c0*/  BSYNC.RECONVERGENT B1 ;  /* 0x0000000000017941 */ /* 0x000fea0003800200 */
.L_x_32:
[----:B------:R-:W-:Y:S01]  /*01d0*/  ISETP.GE.AND P0, PT, R2, R3, PT ;  /* 0x000000030200720c */ /* 0x000fe20003f06270 */
[----:B------:R-:W-:-:S12]  /*01e0*/  BSSY.RECONVERGENT B1, `(.L_x_34) ;  /* 0x0000078000017945 */ /* 0x000fd80003800200 */
[----:B------:R-:W-:Y:S05]  /*01f0*/  @P0 BRA `(.L_x_35) ;  /* 0x0000000400d80947 */ /* 0x000fea0003800000 */
[----:B------:R-:W-:Y:S01]  /*0200*/  LOP3.LUT R5, RZ, R2, RZ, 0x33, !PT ;  /* 0x00000002ff057212 */ /* 0x000fe200078e33ff */
[----:B------:R-:W-:Y:S03]  /*0210*/  BSSY.RECONVERGENT B2, `(.L_x_36) ;  /* 0x0000036000027945 */ /* 0x000fe60003800200 */
[----:B------:R-:W-:-:S04]  /*0220*/  IADD3 R12, PT, PT, R12, -UR9, R5 ;  /* 0x800000090c0c7c10 */ /* 0x000fc8000fffe005 */
[C---:B------:R-:W-:Y:S02]  /*0230*/  ISETP.GE.U32.AND P1, PT, R12.reuse, 0x1e00, PT ;  /* 0x00001e000c00780c */ /* 0x040fe40003f26070 */
[----:B------:R-:W-:-:S04]  /*0240*/  LEA.HI R4, R12, 0x1, RZ, 0x17 ;  /* 0x000000010c047811 */ /* 0x000fc800078fb8ff */
[----:B------:R-:W-:-:S04]  /*0250*/  LOP3.LUT R5, R4, 0xf, RZ, 0xc0, !PT ;  /* 0x0000000f04057812 */ /* 0x000fc800078ec0ff */
[----:B------:R-:W-:-:S03]  /*0260*/  ISETP.NE.AND P0, PT, R5, RZ, PT ;  /* 0x000000ff0500720c */ /* 0x000fc60003f05270 */
[----:B------:R-:W-:Y:S10]  /*0270*/  @!P1 BRA `(.L_x_37) ;  /* 0x0000000000bc9947 */ /* 0x000ff40003800000 */
[----:B------:R-:W0:Y:S01]  /*0280*/  LDCU.64 UR4, c[0x0][0x380] ;  /* 0x00007000ff0477ac */ /* 0x000e220008000a00 */
[----:B------:R-:W-:Y:S01]  /*0290*/  IMAD.WIDE.U32 R6, R2, 0x8, RZ ;  /* 0x0000000802067825 */ /* 0x000fe200078e00ff */
[----:B------:R-:W-:-:S03]  /*02a0*/  LOP3.LUT R26, R4, 0xfffff0, RZ, 0xc0, !PT ;  /* 0x00fffff0041a7812 */ /* 0x000fc600078ec0ff */
[----:B------:R-:W-:Y:S02]  /*02b0*/  IMAD.U32 R11, RZ, RZ, UR18 ;  /* 0x00000012ff0b7e24 */ /* 0x000fe4000f8e00ff */
[----:B------:R-:W-:Y:S02]  /*02c0*/  IMAD.MOV R26, RZ, RZ, -R26 ;  /* 0x000000ffff1a7224 */ /* 0x000fe400078e0a1a */
[----:B------:R-:W-:-:S03]  /*02d0*/  IMAD.WIDE.U32 R6, R11, 0x7000, R6 ;  /* 0x000070000b067825 */ /* 0x000fc600078e0006 */
[----:B0-----:R-:W-:-:S04]  /*02e0*/  IADD3 R6, P1, PT, R6, UR4, RZ ;  /* 0x0000000406067c10 */ /* 0x001fc8000ff3e0ff */
[----:B------:R-:W-:-:S04]  /*02f0*/  IADD3 R6, P2, PT, R6, 0x8000, RZ ;  /* 0x0000800006067810 */ /* 0x000fc80007f5e0ff */
[----:B------:R-:W-:-:S09]  /*0300*/  IADD3.X R7, PT, PT, RZ, UR5, R7, P2, P1 ;  /* 0x00000005ff077c10 */ /* 0x000fd200097e2407 */
.L_x_38:
[----:B------:R-:W2:Y:S04]  /*0310*/  LDG.E.64 R10, desc[UR16][R6.64+-0x8000] ;  /* 0xff800010060a7981 */ /* 0x000ea8000c1e1b00 */
[----:B------:R-:W3:Y:S04]  /*0320*/  LDG.E.64 R12, desc[UR16][R6.64+-0x7000] ;  /* 0xff900010060c7981 */ /* 0x000ee8000c1e1b00 */
[----:B------:R-:W4:Y:S04]  /*0330*/  LDG.E.64 R14, desc[UR16][R6.64+-0x6000] ;  /* 0xffa00010060e7981 */ /* 0x000f28000c1e1b00 */
[----:B------:R-:W4:Y:S04]  /*0340*/  LDG.E.64 R16, desc[UR16][R6.64+-0x5000] ;  /* 0xffb0001006107981 */ /* 0x000f28000c1e1b00 */
[----:B------:R-:W4:Y:S04]  /*0350*/  LDG.E.64 R18, desc[UR16][R6.64+-0x4000] ;  /* 0xffc0001006127981 */ /* 0x000f28000c1e1b00 */
[----:B------:R-:W4:Y:S04]  /*0360*/  LDG.E.64 R20, desc[UR16][R6.64+-0x3000] ;  /* 0xffd0001006147981 */ /* 0x000f28000c1e1b00 */
[----:B------:R-:W4:Y:S04]  /*0370*/  LDG.E.64 R24, desc[UR16][R6.64+-0x2000] ;  /* 0xffe0001006187981 */ /* 0x000f28000c1e1b00 */
[----:B------:R-:W4:Y:S01]  /*0380*/  LDG.E.64 R22, desc[UR16][R6.64+-0x1000] ;  /* 0xfff0001006167981 */ /* 0x000f22000c1e1b00 */
[----:B--2--5:R-:W-:-:S03]  /*0390*/  DADD R10, R10, R8 ;  /* 0x000000000a0a7229 */ /* 0x024fc60000000008 */
[----:B------:R-:W2:Y:S05]  /*03a0*/  LDG.E.64 R8, desc[UR16][R6.64] ;  /* 0x0000001006087981 */ /* 0x000eaa000c1e1b00 */
[----:B---3--:R-:W-:Y:S02]  /*03b0*/  DADD R12, R10, R12 ;  /* 0x000000000a0c7229 */ /* 0x008fe4000000000c */
[----:B------:R-:W3:Y:S06]  /*03c0*/  LDG.E.64 R10, desc[UR16][R6.64+0x1000] ;  /* 0x00100010060a7981 */ /* 0x000eec000c1e1b00 */
[----:B----4-:R-:W-:-:S02]  /*03d0*/  DADD R14, R12, R14 ;  /* 0x000000000c0e7229 */ /* 0x010fc4000000000e */
[----:B------:R-:W4:Y:S06]  /*03e0*/  LDG.E.64 R12, desc[UR16][R6.64+0x2000] ;  /* 0x00200010060c7981 */ /* 0x000f2c000c1e1b00 */
[----:B------:R-:W-:Y:S02]  /*03f0*/  DADD R16, R14, R16 ;  /* 0x000000000e107229 */ /* 0x000fe40000000010 */
[----:B------:R-:W4:Y:S06]  /*0400*/  LDG.E.64 R14, desc[UR16][R6.64+0x3000] ;  /* 0x00300010060e7981 */ /* 0x000f2c000c1e1b00 */
[----:B------:R-:W-:-:S02]  /*0410*/  DADD R18, R16, R18 ;  /* 0x0000000010127229 */ /* 0x000fc40000000012 */
[----:B------:R-:W4:Y:S06]  /*0420*/  LDG.E.64 R16, desc[UR16][R6.64+0x4000] ;  /* 0x0040001006107981 */ /* 0x000f2c000c1e1b00 */
[----:B------:R-:W-:Y:S02]  /*0430*/  DADD R20, R18, R20 ;  /* 0x0000000012147229 */ /* 0x000fe40000000014 */
[----:B------:R-:W4:Y:S06]  /*0440*/  LDG.E.64 R18, desc[UR16][R6.64+0x5000] ;  /* 0x0050001006127981 */ /* 0x000f2c000c1e1b00 */
[----:B------:R-:W-:-:S02]  /*0450*/  DADD R24, R20, R24 ;  /* 0x0000000014187229 */ /* 0x000fc40000000018 */
[----:B------:R-:W4:Y:S06]  /*0460*/  LDG.E.64 R20, desc[UR16][R6.64+0x6000] ;  /* 0x0060001006147981 */ /* 0x000f2c000c1e1b00 */
[----:B------:R-:W-:Y:S02]  /*0470*/  DADD R22, R24, R22 ;  /* 0x0000000018167229 */ /* 0x000fe40000000016 */
[----:B------:R0:W4:Y:S01]  /*0480*/  LDG.E.64 R24, desc[UR16][R6.64+0x7000] ;  /* 0x0070001006187981 */ /* 0x000122000c1e1b00 */
[----:B------:R-:W-:Y:S02]  /*0490*/  VIADD R26, R26, 0x10 ;  /* 0x000000101a1a7836 */ /* 0x000fe40000000000 */
[----:B------:R-:W-:-:S03]  /*04a0*/  VIADD R2, R2, 0x2000 ;  /* 0x0000200002027836 */ /* 0x000fc60000000000 */
[----:B------:R-:W-:Y:S02]  /*04b0*/  ISETP.NE.AND P1, PT, R26, RZ, PT ;  /* 0x000000ff1a00720c */ /* 0x000fe40003f25270 */
[----:B0-----:R-:W-:-:S05]  /*04c0*/  IADD3 R6, P2, PT, R6, 0x10000, RZ ;  /* 0x0001000006067810 */ /* 0x001fca0007f5e0ff */
[----:B------:R-:W-:Y:S01]  /*04d0*/  IMAD.X R7, RZ, RZ, R7, P2 ;  /* 0x000000ffff077224 */ /* 0x000fe200010e0607 */
[----:B--2---:R-:W-:-:S08]  /*04e0*/  DADD R8, R22, R8 ;  /* 0x0000000016087229 */ /* 0x004fd00000000008 */
[----:B---3--:R-:W-:-:S08]  /*04f0*/  DADD R8, R8, R10 ;  /* 0x0000000008087229 */ /* 0x008fd0000000000a */
[----:B----4-:R-:W-:-:S08]  /*0500*/  DADD R8, R8, R12 ;  /* 0x0000000008087229 */ /* 0x010fd0000000000c */
[----:B------:R-:W-:-:S08]  /*0510*/  DADD R8, R8, R14 ;  /* 0x0000000008087229 */ /* 0x000fd0000000000e */
[----:B------:R-:W-:-:S08]  /*0520*/  DADD R8, R8, R16 ;  /* 0x0000000008087229 */ /* 0x000fd00000000010 */
[----:B------:R-:W-:-:S08]  /*0530*/  DADD R8, R8, R18 ;  /* 0x0000000008087229 */ /* 0x000fd00000000012 */
[----:B------:R-:W-:-:S08]  /*0540*/  DADD R8, R8, R20 ;  /* 0x0000000008087229 */ /* 0x000fd00000000014 */
[----:B------:R-:W-:Y:S01]  /*0550*/  DADD R8, R8, R24 ;  /* 0x0000000008087229 */ /* 0x000fe20000000018 */
[----:B------:R-:W-:Y:S10]  /*0560*/  @P1 BRA `(.L_x_38) ;  /* 0xfffffffc00681947 */ /* 0x000ff4000383ffff */
.L_x_37:
[----:B------:R-:W-:Y:S05]  /*0570*/  BSYNC.RECONVERGENT B2 ;  /* 0x0000000000027941 */ /* 0x000fea0003800200 */
.L_x_36:
[----:B------:R-:W-:Y:S05]  /*0580*/  @!P0 BRA `(.L_x_35) ;  /* 0x0000000000f48947 */ /* 0x000fea0003800000 */
[----:B------:R-:W-:Y:S01]  /*0590*/  ISETP.GE.U32.AND P1, PT, R5, 0x8, PT ;  /* 0x000000080500780c */ /* 0x000fe20003f26070 */
[----:B------:R-:W-:Y:S01]  /*05a0*/  BSSY.RECONVERGENT B2, `(.L_x_39) ;  /* 0x000001a000027945 */ /* 0x000fe20003800200 */
[----:B------:R-:W-:-:S04]  /*05b0*/  LOP3.LUT R26, R4, 0x7, RZ, 0xc0, !PT ;  /* 0x00000007041a7812 */ /* 0x000fc800078ec0ff */
[----:B------:R-:W-:-:S07]  /*05c0*/  ISETP.NE.AND P0, PT, R26, RZ, PT ;  /* 0x000000ff1a00720c */ /* 0x000fce0003f05270 */
[----:B------:R-:W-:Y:S06]  /*05d0*/  @!P1 BRA `(.L_x_40) ;  /* 0x0000000000589947 */ /* 0x000fec0003800000 */
[----:B------:R-:W0:Y:S01]  /*05e0*/  LDCU.64 UR4, c[0x0][0x380] ;  /* 0x00007000ff0477ac */ /* 0x000e220008000a00 */
[----:B------:R-:W-:-:S04]  /*05f0*/  IADD3 R5, P1, PT, R2, UR9, RZ ;  /* 0x0000000902057c10 */ /* 0x000fc8000ff3e0ff */
[----:B------:R-:W-:Y:S02]  /*0600*/  LEA.HI.X.SX32 R6, R2, RZ, 0x1, P1 ;  /* 0x000000ff02067211 */ /* 0x000fe400008f0eff */
[----:B0-----:R-:W-:-:S04]  /*0610*/  LEA R24, P1, R5, UR4, 0x3 ;  /* 0x0000000405187c11 */ /* 0x001fc8000f8218ff */
[----:B------:R-:W-:-:S05]  /*0620*/  LEA.HI.X R25, R5, UR5, R6, 0x3, P1 ;  /* 0x0000000505197c11 */ /* 0x000fca00088f1c06 */
        /* <DEDUP_REMOVED lines=17> */
.L_x_40:
[----:B------:R-:W-:Y:S05]  /*0740*/  BSYNC.RECONVERGENT B2 ;  /* 0x0000000000027941 */ /* 0x000fea0003800200 */
.L_x_39:
        /* <DEDUP_REMOVED lines=14> */
[----:B------:R-:W4:Y:S01]  /*0830*/  LDG.E.64 R14, desc[UR16][R4.64+0x3000] ;  /* 0x00300010040e7981 */ /* 0x000f22000c1e1b00 */
[----:B------:R-:W-:Y:S01]  /*0840*/  VIADD R2, R2, 0x800 ;  /* 0x0000080002027836 */ /* 0x000fe20000000000 */
[----:B--2--5:R-:W-:-:S08]  /*0850*/  DADD R6, R8, R6 ;  /* 0x0000000008067229 */ /* 0x024fd00000000006 */
[----:B---3--:R-:W-:-:S08]  /*0860*/  DADD R6, R6, R10 ;  /* 0x0000000006067229 */ /* 0x008fd0000000000a */
[----:B----4-:R-:W-:-:S08]  /*0870*/  DADD R6, R6, R12 ;  /* 0x0000000006067229 */ /* 0x010fd0000000000c */
[----:B------:R-:W-:-:S11]  /*0880*/  DADD R8, R6, R14 ;  /* 0x0000000006087229 */ /* 0x000fd6000000000e */
.L_x_42:
[----:B------:R-:W-:Y:S05]  /*0890*/  BSYNC.RECONVERGENT B2 ;  /* 0x0000000000027941 */ /* 0x000fea0003800200 */
.L_x_41:
[----:B------:R-:W-:Y:S05]  /*08a0*/  @!P0 BRA `(.L_x_35) ;  /* 0x00000000002c8947 */ /* 0x000fea0003800000 */
[----:B------:R-:W0:Y:S01]  /*08b0*/  LDC.64 R4, c[0x0][0x380] ;  /* 0x0000e000ff047b82 */ /* 0x000e220000000a00 */
[----:B------:R-:W-:Y:S02]  /*08c0*/  IMAD.U32 R7, RZ, RZ, UR18 ;  /* 0x00000012ff077e24 */ /* 0x000fe4000f8e00ff */
[----:B------:R-:W-:Y:S02]  /*08d0*/  IMAD.MOV R10, RZ, RZ, -R16 ;  /* 0x000000ffff0a7224 */ /* 0x000fe400078e0a10 */
[----:B0-----:R-:W-:-:S07]  /*08e0*/  IMAD.WIDE.U32 R4, R7, 0x7000, R4 ;  /* 0x0000700007047825 */ /* 0x001fce00078e0004 */
.L_x_43:
[----:B------:R-:W-:-:S06]  /*08f0*/  IMAD.WIDE R6, R2, 0x8, R4 ;  /* 0x0000000802067825 */ /* 0x000fcc00078e0204 */
[----:B------:R-:W2:Y:S01]  /*0900*/  LDG.E.64 R6, desc[UR16][R6.64] ;  /* 0x0000001006067981 */ /* 0x000ea2000c1e1b00 */
[----:B------:R-:W-:Y:S02]  /*0910*/  VIADD R10, R10, 0x1 ;  /* 0x000000010a0a7836 */ /* 0x000fe40000000000 */
[----:B------:R-:W-:-:S03]  /*0920*/  VIADD R2, R2, 0x200 ;  /* 0x0000020002027836 */ /* 0x000fc60000000000 */
[----:B------:R-:W-:Y:S01]  /*0930*/  ISETP.NE.AND P0, PT, R10, RZ, PT ;  /* 0x000000ff0a00720c */ /* 0x000fe20003f05270 */
[----:B--2--5:R-:W-:-:S12]  /*0940*/  DADD R8, R6, R8 ;  /* 0x0000000006087229 */ /* 0x024fd80000000008 */
[----:B------:R-:W-:Y:S05]  /*0950*/  @P0 BRA `(.L_x_43) ;  /* 0xfffffffc00e40947 */ /* 0x000fea000383ffff */
.L_x_35:
[----:B------:R-:W-:Y:S05]  /*0960*/  BSYNC.RECONVERGENT B1 ;  /* 0x0000000000017941 */ /* 0x000fea0003800200 */
.L_x_34:
        /* <DEDUP_REMOVED lines=12> */
[----:B------:R-:W-:-:S03]  /*0a30*/  @!P1 SHF.R.U32.HI R3, RZ, 0x2, R0 ;  /* 0x00000002ff039819 */ /* 0x000fc60000011600 */
[----:B------:R-:W0:Y:S01]  /*0a40*/  SHFL.DOWN PT, R5, R7, 0x2, 0x1f ;  /* 0x08401f0007057f89 */ /* 0x000e2200000e0000 */
[----:B------:R-:W-:Y:S01]  /*0a50*/  @!P1 LOP3.LUT R3, R3, 0xf8, RZ, 0xc0, !PT ;  /* 0x000000f803039812 */ /* 0x000fe200078ec0ff */
        /* <DEDUP_REMOVED lines=14> */
[----:B-1----:R-:W-:-:S05]  /*0b40*/  @!P1 LEA R10, R13, R10, 0x18 ;  /* 0x0000000a0d0a9211 */ /* 0x002fca00078ec0ff */
[----:B------:R-:W-:Y:S01]  /*0b50*/  @!P1 IMAD.IADD R3, R3, 0x1, R10 ;  /* 0x0000000103039824 */ /* 0x000fe200078e020a */
[----:B0-----:R-:W-:-:S10]  /*0b60*/  DADD R4, R4, R8 ;  /* 0x0000000004047229 */ /* 0x001fd40000000008 */
[----:B------:R-:W-:Y:S02]  /*0b70*/  FSEL R6, R8, R4, P0 ;  /* 0x0000000408067208 */ /* 0x000fe40000000000 */
[----:B------:R-:W-:Y:S02]  /*0b80*/  FSEL R7, R9, R5, P0 ;  /* 0x0000000509077208 */ /* 0x000fe40000000000 */
[----:B------:R-:W-:Y:S01]  /*0b90*/  ISETP.NE.AND P0, PT, R0, RZ, PT ;  /* 0x000000ff0000720c */ /* 0x000fe20003f05270 */
[----:B------:R-:W-:Y:S04]  /*0ba0*/  SHFL.DOWN PT, R4, R6, 0x10, 0x1f ;  /* 0x0a001f0006047f89 */ /* 0x000fe800000e0000 */
[----:B------:R-:W0:Y:S02]  /*0bb0*/  SHFL.DOWN PT, R5, R7, 0x10, 0x1f ;  /* 0x0a001f0007057f89 */ /* 0x000e2400000e0000 */
        /* <DEDUP_REMOVED lines=10> */
[----:B--2---:R-:W0:Y:S04]  /*0c60*/  LDS.64 R2, [UR4+0x18] ;  /* 0x00001804ff027984 */ /* 0x004e280008000a00 */
        /* <DEDUP_REMOVED lines=23> */
.L_x_44:
[----:B------:R-:W-:-:S05]  /*0de0*/  LOP3.LUT R2, R0, 0x3e0, RZ, 0xc0, !PT ;  /* 0x000003e000027812 */ /* 0x000fca00078ec0ff */
[----:B------:R-:W-:Y:S01]  /*0df0*/  VIADD R4, R2, 0x20 ;  /* 0x0000002002047836 */ /* 0x000fe20000000000 */
[----:B------:R-:W-:-:S04]  /*0e00*/  LOP3.LUT R2, RZ, R2, RZ, 0x33, !PT ;  /* 0x00000002ff027212 */ /* 0x000fc800078e33ff */
[----:B------:R-:W-:Y:S01]  /*0e10*/  ISETP.GT.AND P0, PT, R4, R3, PT ;  /* 0x000000030400720c */ /* 0x000fe20003f04270 */
[----:B------:R-:W-:-:S05]  /*0e20*/  IMAD.IADD R2, R3, 0x1, R2 ;  /* 0x0000000103027824 */ /* 0x000fca00078e0202 */
[----:B------:R-:W-:Y:S02]  /*0e30*/  SEL R5, R2, 0x1f, P0 ;  /* 0x0000001f02057807 */ /* 0x000fe40000000000 */
[----:B------:R-:W0:Y:S03]  /*0e40*/  S2R R2, SR_LANEID ;  /* 0x0000000000027919 */ /* 0x000e260000000000 */
[----:B-----5:R-:W-:Y:S04]  /*0e50*/  SHFL.DOWN PT, R6, R8, 0x1, R5 ;  /* 0x0820000008067989 */ /* 0x020fe800000e0005 */
[----:B------:R-:W1:Y:S02]  /*0e60*/  SHFL.DOWN PT, R7, R9, 0x1, R5 ;  /* 0x0820000009077989 */ /* 0x000e6400000e0005 */
[----:B-1----:R-:W-:Y:S01]  /*0e70*/  DADD R6, R6, R8 ;  /* 0x0000000006067229 */ /* 0x002fe20000000008 */
[C---:B0-----:R-:W-:Y:S01]  /*0e80*/  ISETP.GE.AND P0, PT, R2.reuse, R5, PT ;  /* 0x000000050200720c */ /* 0x041fe20003f06270 */
[C---:B------:R-:W-:Y:S01]  /*0e90*/  VIADD R4, R2.reuse, 0x2 ;  /* 0x0000000202047836 */ /* 0x040fe20000000000 */
[----:B------:R-:W-:-:S07]  /*0ea0*/  ISETP.NE.AND P1, PT, R2, RZ, PT ;  /* 0x000000ff0200720c */ /* 0x000fce0003f25270 */
[----:B------:R-:W-:Y:S02]  /*0eb0*/  FSEL R10, R6, R8, !P0 ;  /* 0x00000008060a7208 */ /* 0x000fe40004000000 */
[----:B------:R-:W-:Y:S02]  /*0ec0*/  FSEL R11, R7, R9, !P0 ;  /* 0x00000009070b7208 */ /* 0x000fe40004000000 */
[----:B------:R-:W-:Y:S01]  /*0ed0*/  ISETP.GT.AND P0, PT, R4, R5, PT ;  /* 0x000000050400720c */ /* 0x000fe20003f04270 */
[----:B------:R-:W-:Y:S01]  /*0ee0*/  SHFL.DOWN PT, R6, R10, 0x2, R5 ;  /* 0x084000000a067989 */ /* 0x000fe200000e0005 */
[----:B------:R-:W-:-:S03]  /*0ef0*/  VIADD R4, R2, 0x4 ;  /* 0x0000000402047836 */ /* 0x000fc60000000000 */
[----:B------:R-:W0:Y:S02]  /*0f00*/  SHFL.DOWN PT, R7, R11, 0x2, R5 ;  /* 0x084000000b077989 */ /* 0x000e2400000e0005 */
[----:B0-----:R-:W-:-:S10]  /*0f10*/  DADD R6, R6, R10 ;  /* 0x0000000006067229 */ /* 0x001fd4000000000a */
[----:B------:R-:W-:Y:S02]  /*0f20*/  FSEL R12, R10, R6, P0 ;  /* 0x000000060a0c7208 */ /* 0x000fe40000000000 */
[----:B------:R-:W-:Y:S02]  /*0f30*/  FSEL R13, R11, R7, P0 ;  /* 0x000000070b0d7208 */ /* 0x000fe40000000000 */
[----:B------:R-:W-:Y:S01]  /*0f40*/  ISETP.GT.AND P0, PT, R4, R5, PT ;  /* 0x000000050400720c */ /* 0x000fe20003f04270 */
[----:B------:R-:W-:Y:S01]  /*0f50*/  SHFL.DOWN PT, R6, R12, 0x4, R5 ;  /* 0x088000000c067989 */ /* 0x000fe200000e0005 */
[C---:B------:R-:W-:Y:S02]  /*0f60*/  VIADD R4, R2.reuse, 0x8 ;  /* 0x0000000802047836 */ /* 0x040fe40000000000 */
[----:B------:R-:W-:Y:S01]  /*0f70*/  VIADD R2, R2, 0x10 ;  /* 0x0000001002027836 */ /* 0x000fe20000000000 */
[----:B------:R-:W0:Y:S02]  /*0f80*/  SHFL.DOWN PT, R7, R13, 0x4, R5 ;  /* 0x088000000d077989 */ /* 0x000e2400000e0005 */
[----:B0-----:R-:W-:-:S10]  /*0f90*/  DADD R6, R6, R12 ;  /* 0x0000000006067229 */ /* 0x001fd4000000000c */
[----:B------:R-:W-:Y:S02]  /*0fa0*/  FSEL R8, R12, R6, P0 ;  /* 0x000000060c087208 */ /* 0x000fe40000000000 */
[----:B------:R-:W-:Y:S02]  /*0fb0*/  FSEL R9, R13, R7, P0 ;  /* 0x000000070d097208 */ /* 0x000fe40000000000 */
[----:B------:R-:W-:Y:S01]  /*0fc0*/  ISETP.GT.AND P0, PT, R4, R5, PT ;  /* 0x000000050400720c */ /* 0x000fe20003f04270 */
[----:B------:R-:W-:Y:S01]  /*0fd0*/  SHFL.DOWN PT, R6, R8, 0x8, R5 ;  /* 0x0900000008067989 */ /* 0x000fe200000e0005 */
[----:B------:R-:W-:-:S03]  /*0fe0*/  @!P1 SHF.R.U32.HI R4, RZ, 0x2, R0 ;  /* 0x00000002ff049819 */ /* 0x000fc60000011600 */
[----:B------:R-:W0:Y:S01]  /*0ff0*/  SHFL.DOWN PT, R7, R9, 0x8, R5 ;  /* 0x0900000009077989 */ /* 0x000e2200000e0005 */
[----:B------:R-:W-:Y:S01]  /*1000*/  @!P1 LOP3.LUT R4, R4, 0xf8, RZ, 0xc0, !PT ;  /* 0x000000f804049812 */ /* 0x000fe200078ec0ff */
[----:B------:R-:W1:Y:S01]  /*1010*/  @!P1 S2R R13, SR_CgaCtaId ;  /* 0x00000000000d9919 */ /* 0x000e620000008800 */
[----:B0-----:R-:W-:-:S10]  /*1020*/  DADD R6, R6, R8 ;  /* 0x0000000006067229 */ /* 0x001fd40000000008 */
[----:B------:R-:W-:Y:S02]  /*1030*/  FSEL R10, R8, R6, P0 ;  /* 0x00000006080a7208 */ /* 0x000fe40000000000 */
[----:B------:R-:W-:Y:S02]  /*1040*/  FSEL R11, R9, R7, P0 ;  /* 0x00000007090b7208 */ /* 0x000fe40000000000 */
[----:B------:R-:W-:Y:S01]  /*1050*/  @!P1 MOV R8, 0x400 ;  /* 0x0000040000089802 */ /* 0x000fe20000000f00 */
[----:B------:R-:W-:Y:S01]  /*1060*/  SHFL.DOWN PT, R6, R10, 0x10, R5 ;  /* 0x0a0000000a067989 */ /* 0x000fe200000e0005 */
[----:B------:R-:W-:Y:S02]  /*1070*/  ISETP.GT.AND P0, PT, R2, R5, PT ;  /* 0x000000050200720c */ /* 0x000fe40003f04270 */
[----:B-1----:R-:W-:Y:S01]  /*1080*/  @!P1 LEA R13, R13, R8, 0x18 ;  /* 0x000000080d0d9211 */ /* 0x002fe200078ec0ff */
[----:B------:R-:W0:Y:S04]  /*1090*/  SHFL.DOWN PT, R7, R11, 0x10, R5 ;  /* 0x0a0000000b077989 */ /* 0x000e2800000e0005 */
[----:B------:R-:W-:Y:S01]  /*10a0*/  @!P1 IMAD.IADD R13, R4, 0x1, R13 ;  /* 0x00000001040d9824 */ /* 0x000fe200078e020d */
[----:B0-----:R-:W-:-:S10]  /*10b0*/  DADD R6, R6, R10 ;  /* 0x0000000006067229 */ /* 0x001fd4000000000a */
[----:B------:R-:W-:Y:S02]  /*10c0*/  FSEL R8, R10, R6, P0 ;  /* 0x000000060a087208 */ /* 0x000fe40000000000 */
[----:B------:R-:W-:Y:S02]  /*10d0*/  FSEL R9, R11, R7, P0 ;  /* 0x000000070b097208 */ /* 0x000fe40000000000 */
[----:B------:R-:W-:-:S03]  /*10e0*/  ISETP.NE.AND P0, PT, R0, RZ, PT ;  /* 0x000000ff0000720c */ /* 0x000fc60003f05270 */
[----:B------:R1:W-:Y:S01]  /*10f0*/  @!P1 STS.64 [R13+0x10], R8 ;  /* 0x000010080d009388 */ /* 0x0003e20000000a00 */
[----:B------:R-:W-:Y:S09]  /*1100*/  BAR.SYNC.DEFER_BLOCKING 0x0 ;  /* 0x0000000000007b1d */ /* 0x000ff20000010000 */
[----:B------:R-:W-:Y:S05]  /*1110*/  @P0 BRA `(.L_x_45) ;  /* 0x0000001400a00947 */ /* 0x000fea0003800000 */
[----:B------:R-:W0:Y:S01]  /*1120*/  S2UR UR5, SR_CgaCtaId ;  /* 0x00000000000579c3 */ /* 0x000e220000008800 */
[----:B------:R-:W-:Y:S01]  /*1130*/  UMOV UR4, 0x400 ;  /* 0x0000040000047882 */ /* 0x000fe20000000000 */
[----:B------:R-:W-:Y:S01]  /*1140*/  ISETP.GT.AND P1, PT, R3, 0x20, PT ;  /* 0x000000200300780c */ /* 0x000fe20003f24270 */
[----:B0-----:R-:W-:-:S09]  /*1150*/  ULEA UR4, UR5, UR4, 0x18 ;  /* 0x0000000405047291 */ /* 0x001fd2000f8ec0ff */
[----:B------:R-:W0:Y:S04]  /*1160*/  LDS.64 R10, [UR4+0x18] ;  /* 0x00001804ff0a7984 */ /* 0x000e280008000a00 */
[----:B------:R-:W2:Y:S01]  /*1170*/  LDS.128 R4, [UR4+0x20] ;  /* 0x00002004ff047984 */ /* 0x000ea20008000c00 */
[----:B0-----:R-:W-:-:S10]  /*1180*/  DADD R10, R8, R10 ;  /* 0x00000000080a7229 */ /* 0x001fd4000000000a */
[----:B------:R-:W-:Y:S02]  /*1190*/  FSEL R12, R10, R8, P1 ;  /* 0x000000080a0c7208 */ /* 0x000fe40000800000 */
[----:B-1----:R-:W-:Y:S02]  /*11a0*/  FSEL R13, R11, R9, P1 ;  /* 0x000000090b0d7208 */ /* 0x002fe40000800000 */
[----:B------:R-:W0:Y:S01]  /*11b0*/  LDS.128 R8, [UR4+0x30] ;  /* 0x00003004ff087984 */ /* 0x000e220008000c00 */
[----:B------:R-:W-:-:S03]  /*11c0*/  ISETP.GT.AND P1, PT, R3, 0x40, PT ;  /* 0x000000400300780c */ /* 0x000fc60003f24270 */
        /* <DEDUP_REMOVED lines=61> */
.L_x_31:
[----:B------:R-:W0:Y:S01]  /*15a0*/  S2R R0, SR_TID.X ;  /* 0x0000000000007919 */ /* 0x000e220000002100 */
[----:B------:R-:W1:Y:S01]  /*15b0*/  LDC.64 R4, c[0x0][0x380] ;  /* 0x0000e000ff047b82 */ /* 0x000e620000000a00 */
[----:B0-----:R-:W-:-:S04]  /*15c0*/  VIADD R21, R0, UR9 ;  /* 0x0000000900157c36 */ /* 0x001fc80008000000 */
[----:B-1----:R-:W-:-:S05]  /*15d0*/  IMAD.WIDE.U32 R20, R21, 0x8, R4 ;  /* 0x0000000815147825 */ /* 0x002fca00078e0004 */
[----:B------:R-:W2:Y:S04]  /*15e0*/  LDG.E.64 R14, desc[UR16][R20.64] ;  /* 0x00000010140e7981 */ /* 0x000ea8000c1e1b00 */
[----:B------:R-:W2:Y:S04]  /*15f0*/  LDG.E.64 R16, desc[UR16][R20.64+0x1000] ;  /* 0x0010001014107981 */ /* 0x000ea8000c1e1b00 */
[----:B------:R-:W3:Y:S04]  /*1600*/  LDG.E.64 R18, desc[UR16][R20.64+0x2000] ;  /* 0x0020001014127981 */ /* 0x000ee8000c1e1b00 */
[----:B------:R-:W4:Y:S04]  /*1610*/  LDG.E.64 R10, desc[UR16][R20.64+0x3000] ;  /* 0x00300010140a7981 */ /* 0x000f28000c1e1b00 */
[----:B------:R-:W5:Y:S04]  /*1620*/  LDG.E.64 R6, desc[UR16][R20.64+0x4000] ;  /* 0x0040001014067981 */ /* 0x000f68000c1e1b00 */
[----:B------:R-:W5:Y:S04]  /*1630*/  LDG.E.64 R4, desc[UR16][R20.64+0x5000] ;  /* 0x0050001014047981 */ /* 0x000f68000c1e1b00 */
[----:B------:R-:W5:Y:S01]  /*1640*/  LDG.E.64 R8, desc[UR16][R20.64+0x6000] ;  /* 0x0060001014087981 */ /* 0x000f62000c1e1b00 */
[----:B------:R-:W-:-:S04]  /*1650*/  ISETP.GE.U32.AND P0, PT, R13, UR5, PT ;  /* 0x000000050d007c0c */ /* 0x000fc8000bf06070 */
[----:B------:R-:W-:Y:S01]  /*1660*/  ISETP.GE.U32.AND.EX P0, PT, R2, UR4, PT, P0 ;  /* 0x0000000402007c0c */ /* 0x000fe2000bf06100 */
[----:B--2---:R-:W-:-:S08]  /*1670*/  DADD R14, R14, R16 ;  /* 0x000000000e0e7229 */ /* 0x004fd00000000010 */
[----:B---3--:R-:W-:-:S08]  /*1680*/  DADD R14, R18, R14 ;  /* 0x00000000120e7229 */ /* 0x008fd0000000000e */
[----:B----4-:R-:W-:-:S08]  /*1690*/  DADD R10, R10, R14 ;  /* 0x000000000a0a7229 */ /* 0x010fd0000000000e */
[----:B-----5:R-:W-:-:S08]  /*16a0*/  DADD R6, R6, R10 ;  /* 0x0000000006067229 */ /* 0x020fd0000000000a */
[----:B------:R-:W-:-:S08]  /*16b0*/  DADD R4, R4, R6 ;  /* 0x0000000004047229 */ /* 0x000fd00000000006 */
[----:B------:R-:W-:Y:S01]  /*16c0*/  DADD R8, R8, R4 ;  /* 0x0000000008087229 */ /* 0x000fe20000000004 */
[----:B------:R-:W-:Y:S10]  /*16d0*/  @!P0 BRA `(.L_x_46) ;  /* 0x0000000c001c8947 */ /* 0x000ff40003800000 */
[----:B------:R-:W-:Y:S01]  /*16e0*/  UIADD3 UR7, UP0, UPT, UR5, UR9, URZ ;  /* 0x0000000905077290 */ /* 0x000fe2000ff1e0ff */
[----:B------:R-:W-:Y:S01]  /*16f0*/  IADD3 R23, P1, PT, R12, -0xe00, RZ ;  /* 0xfffff2000c177810 */ /* 0x000fe20007f3e0ff */
[----:B------:R-:W0:Y:S01]  /*1700*/  LDCU.64 UR12, c[0x0][0x380] ;  /* 0x00007000ff0c77ac */ /* 0x000e220008000a00 */
[----:B------:R-:W-:Y:S02]  /*1710*/  LOP3.LUT R5, RZ, R0, RZ, 0x33, !PT ;  /* 0x00000000ff057212 */ /* 0x000fe400078e33ff */
[----:B------:R-:W-:Y:S01]  /*1720*/  IADD3.X R22, PT, PT, R3, -0x1, RZ, P1, !PT ;  /* 0xffffffff03167810 */ /* 0x000fe20000ffe4ff */
[----:B------:R-:W-:Y:S01]  /*1730*/  UIADD3.X UR8, UPT, UPT, URZ, UR4, URZ, UP0, !UPT ;  /* 0x00000004ff087290 */ /* 0x000fe200087fe4ff */
[----:B------:R-:W-:Y:S01]  /*1740*/  ISETP.LT.U32.AND P0, PT, R23, UR7, PT ;  /* 0x0000000717007c0c */ /* 0x000fe2000bf01070 */
[----:B------:R-:W-:Y:S01]  /*1750*/  UMOV UR6, UR5 ;  /* 0x0000000500067c82 */ /* 0x000fe20008000000 */
[----:B------:R-:W-:Y:S01]  /*1760*/  IADD3 R7, P2, PT, R0, UR7, RZ ;  /* 0x0000000700077c10 */ /* 0x000fe2000ff5e0ff */
[----:B------:R-:W-:Y:S01]  /*1770*/  UMOV UR4, URZ ;  /* 0x000000ff00047c82 */ /* 0x000fe20008000000 */
[----:B------:R-:W-:Y:S01]  /*1780*/  IADD3 R5, PT, PT, R12, -UR5, R5 ;  /* 0x800000050c057c10 */ /* 0x000fe2000fffe005 */
[----:B------:R-:W-:Y:S01]  /*1790*/  IMAD.U32 R11, RZ, RZ, UR8 ;  /* 0x00000008ff0b7e24 */ /* 0x000fe2000f8e00ff */
[----:B------:R-:W-:Y:S01]  /*17a0*/  UMOV UR10, UR8 ;  /* 0x00000008000a7c82 */ /* 0x000fe20008000000 */
[----:B------:R-:W-:-:S03]  /*17b0*/  IMAD.X R0, RZ, RZ, UR8, P2 ;  /* 0x00000008ff007e24 */ /* 0x000fc600090e06ff */
[----:B------:R-:W-:Y:S02]  /*17c0*/  ISETP.GT.U32.AND.EX P0, PT, R11, R22, PT, P0 ;  /* 0x000000160b00720c */ /* 0x000fe40003f04100 */
[----:B0-----:R-:W-:-:S04]  /*17d0*/  LEA R6, P1, R7, UR12, 0x3 ;  /* 0x0000000c07067c11 */ /* 0x001fc8000f8218ff */
[----:B------:R-:W-:Y:S02]  /*17e0*/  IADD3 R6, P2, PT, R6, 0x8000, RZ ;  /* 0x0000800006067810 */ /* 0x000fe40007f5e0ff */
[----:B------:R-:W-:Y:S01]  /*17f0*/  LEA.HI.X R7, R7, UR13, R0, 0x3, P1 ;  /* 0x0000000d07077c11 */ /* 0x000fe200088f1c00 */
[----:B------:R-:W-:Y:S01]  /*1800*/  VIADD R0, R5, -UR9 ;  /* 0x8000000905007c36 */ /* 0x000fe20008000000 */
[----:B------:R-:W-:-:S03]  /*1810*/  UMOV UR9, UR7 ;  /* 0x0000000700097c82 */ /* 0x000fc60008000000 */
[----:B------:R-:W-:Y:S01]  /*1820*/  IMAD.X R7, RZ, RZ, R7, P2 ;  /* 0x000000ffff077224 */ /* 0x000fe200010e0607 */
[----:B------:R-:W-:Y:S06]  /*1830*/  @P0 BRA `(.L_x_47) ;  /* 0x0000000000b80947 */ /* 0x000fec0003800000 */
[----:B------:R-:W0:Y:S01]  /*1840*/  LDC.64 R2, c[0x0][0x3b8] ;  /* 0x0000ee00ff027b82 */ /* 0x000e220000000a00 */
[----:B------:R-:W1:Y:S01]  /*1850*/  LDCU UR11, c[0x0][0x3c0] ;  /* 0x00007800ff0b77ac */ /* 0x000e620008000800 */
[----:B------:R-:W2:Y:S01]  /*1860*/  LDCU.64 UR12, c[0x0][0x380] ;  /* 0x00007000ff0c77ac */ /* 0x000ea20008000a00 */
[----:B------:R-:W-:Y:S01]  /*1870*/  NOP ;  /* 0x0000000000007918 */ /* 0x000fe20000000000 */
.L_x_48:
[----:B------:R-:W3:Y:S02]  /*1880*/  S2R R4, SR_TID.X ;  /* 0x0000000000047919 */ /* 0x000ee40000002100 */
[----:B---3--:R-:W-:-:S05]  /*1890*/  IADD3 R4, P0, PT, R4, UR7, RZ ;  /* 0x0000000704047c10 */ /* 0x008fca000ff1e0ff */
[----:B------:R-:W-:Y:S01]  /*18a0*/  IMAD.X R5, RZ, RZ, UR8, P0 ;  /* 0x00000008ff057e24 */ /* 0x000fe200080e06ff */
[----:B--2---:R-:W-:-:S04]  /*18b0*/  LEA R24, P0, R4, UR12, 0x3 ;  /* 0x0000000c04187c11 */ /* 0x004fc8000f8018ff */
[----:B------:R-:W-:-:S05]  /*18c0*/  LEA.HI.X R25, R4, UR13, R5, 0x3, P0 ;  /* 0x0000000d04197c11 */ /* 0x000fca00080f1c05 */
[----:B------:R-:W2:Y:S04]  /*18d0*/  LDG.E.64 R12, desc[UR16][R24.64] ;  /* 0x00000010180c7981 */ /* 0x000ea8000c1e1b00 */
[----:B------:R-:W3:Y:S04]  /*18e0*/  LDG.E.64 R14, desc[UR16][R24.64+0x1000] ;  /* 0x00100010180e7981 */ /* 0x000ee8000c1e1b00 */
[----:B------:R-:W4:Y:S04]  /*18f0*/  LDG.E.64 R16, desc[UR16][R24.64+0x2000] ;  /* 0x0020001018107981 */ /* 0x000f28000c1e1b00 */
[----:B------:R-:W5:Y:S04]  /*1900*/  LDG.E.64 R18, desc[UR16][R24.64+0x3000] ;  /* 0x0030001018127981 */ /* 0x000f68000c1e1b00 */
[----:B------:R-:W5:Y:S04]  /*1910*/  LDG.E.64 R20, desc[UR16][R24.64+0x4000] ;  /* 0x0040001018147981 */ /* 0x000f68000c1e1b00 */
[----:B------:R-:W5:Y:S04]  /*1920*/  LDG.E.64 R4, desc[UR16][R24.64+0x5000] ;  /* 0x0050001018047981 */ /* 0x000f68000c1e1b00 */
[----:B------:R-:W5:Y:S01]  /*1930*/  LDG.E.64 R10, desc[UR16][R24.64+0x6000] ;  /* 0x00600010180a7981 */ /* 0x000f62000c1e1b00 */
[----:B-1----:R-:W-:-:S04]  /*1940*/  UIMAD UR14, UR11, 0xe00, URZ ;  /* 0x00000e000b0e78a4 */ /* 0x002fc8000f8e02ff */
[----:B------:R-:W-:Y:S02]  /*1950*/  USHF.R.S32.HI UR15, URZ, 0x1f, UR14 ;  /* 0x0000001fff0f7899 */ /* 0x000fe4000801140e */
[----:B------:R-:W-:-:S04]  /*1960*/  UIADD3 UR5, UP0, UPT, UR14, UR9, URZ ;  /* 0x000000090e057290 */ /* 0x000fc8000ff1e0ff */
[----:B------:R-:W-:Y:S01]  /*1970*/  UIADD3.X UR6, UPT, UPT, UR15, UR10, URZ, UP0, !UPT ;  /* 0x0000000a0f067290 */ /* 0x000fe200087fe4ff */
[----:B--2---:R-:W-:-:S08]  /*1980*/  DADD R12, R12, R8 ;  /* 0x000000000c0c7229 */ /* 0x004fd00000000008 */
[----:B---3--:R-:W-:-:S08]  /*1990*/  DADD R12, R14, R12 ;  /* 0x000000000e0c7229 */ /* 0x008fd0000000000c */
[----:B----4-:R-:W-:-:S08]  /*19a0*/  DADD R12, R16, R12 ;  /* 0x00000000100c7229 */ /* 0x010fd0000000000c */
[----:B-----5:R-:W-:-:S08]  /*19b0*/  DADD R12, R18, R12 ;  /* 0x00000000120c7229 */ /* 0x020fd0000000000c */
[----:B------:R-:W-:Y:S01]  /*19c0*/  DADD R20, R20, R12 ;  /* 0x0000000014147229 */ /* 0x000fe2000000000c */
[----:B0-----:R-:W-:-:S05]  /*19d0*/  IMAD.MOV.U32 R12, RZ, RZ, R2 ;  /* 0x000000ffff0c7224 */ /* 0x001fca00078e0002 */
[----:B------:R-:W-:Y:S02]  /*19e0*/  IADD3 R8, P1, PT, R12, -UR7, RZ ;  /* 0x800000070c087c10 */ /* 0x000fe4000ff3e0ff */
[----:B------:R-:W-:Y:S02]  /*19f0*/  DADD R4, R4, R20 ;  /* 0x0000000004047229 */ /* 0x000fe40000000014 */
[----:B------:R-:W-:Y:S02]  /*1a00*/  ISETP.GE.U32.AND P0, PT, R8, UR14, PT ;  /* 0x0000000e08007c0c */ /* 0x000fe4000bf06070 */
[----:B------:R-:W-:-:S04]  /*1a10*/  IADD3.X R8, PT, PT, R3, ~UR8, RZ, P1, !PT ;  /* 0x8000000803087c10 */ /* 0x000fc80008ffe4ff */
[----:B------:R-:W-:Y:S01]  /*1a20*/  ISETP.GE.U32.AND.EX P0, PT, R8, UR15, PT, P0 ;  /* 0x0000000f08007c0c */ /* 0x000fe2000bf06100 */
[----:B------:R-:W-:-:S12]  /*1a30*/  DADD R8, R10, R4 ;  /* 0x000000000a087229 */ /* 0x000fd80000000004 */
[----:B------:R-:W-:Y:S05]  /*1a40*/  @!P0 BRA `(.L_x_46) ;  /* 0x0000000800408947 */ /* 0x000fea0003800000 */
[----:B------:R-:W-:Y:S02]  /*1a50*/  UIADD3 UR7, UP0, UPT, UR14, UR7, URZ ;  /* 0x000000070e077290 */ /* 0x000fe4000ff1e0ff */
[----:B------:R-:W-:Y:S01]  /*1a60*/  IMAD.U32 R5, RZ, RZ, UR14 ;  /* 0x0000000eff057e24 */ /* 0x000fe2000f8e00ff */
[----:B------:R-:W-:Y:S01]  /*1a70*/  UIADD3 UR4, UPT, UPT, UR4, 0x1, URZ ;  /* 0x0000000104047890 */ /* 0x000fe2000fffe0ff */
[----:B------:R-:W-:Y:S01]  /*1a80*/  VIADD R0, R0, -UR14 ;  /* 0x8000000e00007c36 */ /* 0x000fe20008000000 */
[----:B------:R-:W-:Y:S01]  /*1a90*/  UIADD3.X UR8, UPT, UPT, UR15, UR8, URZ, UP0, !UPT ;  /* 0x000000080f087290 */ /* 0x000fe200087fe4ff */
[----:B------:R-:W-:Y:S01]  /*1aa0*/  IMAD.WIDE R6, R5, 0x8, R6 ;  /* 0x0000000805067825 */ /* 0x000fe200078e0206 */
[----:B------:R-:W-:Y:S01]  /*1ab0*/  ISETP.LT.U32.AND P0, PT, R23, UR7, PT ;  /* 0x0000000717007c0c */ /* 0x000fe2000bf01070 */
[----:B------:R-:W-:Y:S01]  /*1ac0*/  UMOV UR9, UR5 ;  /* 0x0000000500097c82 */ /* 0x000fe20008000000 */
[----:B------:R-:W-:Y:S02]  /*1ad0*/  UMOV UR10, UR6 ;  /* 0x00000006000a7c82 */ /* 0x000fe40008000000 */
[----:B------:R-:W-:-:S05]  /*1ae0*/  IMAD.U32 R11, RZ, RZ, UR8 ;  /* 0x00000008ff0b7e24 */ /* 0x000fca000f8e00ff */
[----:B------:R-:W-:-:S13]  /*1af0*/  ISETP.GT.U32.AND.EX P0, PT, R11, R22, PT, P0 ;  /* 0x000000160b00720c */ /* 0x000fda0003f04100 */
[----:B------:R-:W-:Y:S05]  /*1b00*/  @!P0 BRA `(.L_x_48) ;  /* 0xfffffffc005c8947 */ /* 0x000fea000383ffff */
[----:B------:R-:W-:-:S05]  /*1b10*/  UMOV UR6, UR14 ;  /* 0x0000000e00067c82 */ /* 0x000fca0008000000 */
.L_x_47:
[----:B------:R-:W0:Y:S01]  /*1b20*/  S2R R11, SR_TID.X ;  /* 0x00000000000b7919 */ /* 0x000e220000002100 */
[C---:B------:R-:W-:Y:S01]  /*1b30*/  VIADD R2, R12.reuse, -UR7 ;  /* 0x800000070c027c36 */ /* 0x040fe20008000000 */
[----:B------:R-:W-:Y:S01]  /*1b40*/  ISETP.LE.U32.AND P1, PT, R12, UR7, PT ;  /* 0x000000070c007c0c */ /* 0x000fe2000bf23070 */
[----:B------:R-:W-:Y:S01]  /*1b50*/  IMAD.U32 R4, RZ, RZ, UR8 ;  /* 0x00000008ff047e24 */ /* 0x000fe2000f8e00ff */
[----:B------:R-:W-:Y:S02]  /*1b60*/  BSSY.RECONVERGENT B1, `(.L_x_46) ;  /* 0x000007e000017945 */ /* 0x000fe40003800200 */
[----:B0-----:R-:W-:-:S04]  /*1b70*/  ISETP.GE.AND P0, PT, R11, R2, PT ;  /* 0x000000020b00720c */ /* 0x001fc80003f06270 */
[----:B------:R-:W-:-:S13]  /*1b80*/  ISETP.GE.U32.OR.EX P0, PT, R4, R3, P0, P1 ;  /* 0x000000030400720c */ /* 0x000fda0000706510 */
[----:B------:R-:W-:Y:S05]  /*1b90*/  @P0 BRA `(.L_x_49) ;  /* 0x0000000400e80947 */ /* 0x000fea0003800000 */
[----:B------:R-:W-:Y:S01]  /*1ba0*/  UIMAD UR5, UR18, 0xe00, URZ ;  /* 0x00000e00120578a4 */ /* 0x000fe2000f8e02ff */
[----:B------:R-:W-:Y:S01]  /*1bb0*/  LOP3.LUT R3, RZ, R11, RZ, 0x33, !PT ;  /* 0x0000000bff037212 */ /* 0x000fe200078e33ff */
[----:B------:R-:W-:Y:S01]  /*1bc0*/  UIMAD UR14, UR4, UR11, URZ ;  /* 0x0000000b040e72a4 */ /* 0x000fe2000f8e02ff */
[----:B------:R-:W-:Y:S01]  /*1bd0*/  BSSY.RECONVERGENT B2, `(.L_x_50) ;  /* 0x0000035000027945 */ /* 0x000fe20003800200 */
[----:B------:R-:W-:Y:S01]  /*1be0*/  UIADD3 UR5, UPT, UPT, UR5, UR6, URZ ;  /* 0x0000000605057290 */ /* 0x000fe2000fffe0ff */
[----:B------:R-:W-:-:S03]  /*1bf0*/  IMAD.MOV.U32 R2, RZ, RZ, R11 ;  /* 0x000000ffff027224 */ /* 0x000fc600078e000b */
[----:B------:R-:W-:Y:S02]  /*1c00*/  IMAD.U32 R5, RZ, RZ, UR14 ;  /* 0x0000000eff057e24 */ /* 0x000fe4000f8e00ff */
[----:B------:R-:W-:-:S05]  /*1c10*/  IADD3 R12, PT, PT, R12, -UR5, R3 ;  /* 0x800000050c0c7c10 */ /* 0x000fca000fffe003 */
[----:B------:R-:W-:-:S05]  /*1c20*/  IMAD R12, R5, -0xe00, R12 ;  /* 0xfffff200050c7824 */ /* 0x000fca00078e020c */
[C---:B------:R-:W-:Y:S02]  /*1c30*/  ISETP.GE.U32.AND P1, PT, R12.reuse, 0x1e00, PT ;  /* 0x00001e000c00780c */ /* 0x040fe40003f26070 */
[----:B------:R-:W-:-:S04]  /*1c40*/  LEA.HI R3, R12, 0x1, RZ, 0x17 ;  /* 0x000000010c037811 */ /* 0x000fc800078fb8ff */
[----:B------:R-:W-:-:S04]  /*1c50*/  LOP3.LUT R4, R3, 0xf, RZ, 0xc0, !PT ;  /* 0x0000000f03047812 */ /* 0x000fc800078ec0ff */
[----:B------:R-:W-:-:S03]  /*1c60*/  ISETP.NE.AND P0, PT, R4, RZ, PT ;  /* 0x000000ff0400720c */ /* 0x000fc60003f05270 */
[----:B------:R-:W-:Y:S10]  /*1c70*/  @!P1 BRA `(.L_x_51) ;  /* 0x0000000000a89947 */ /* 0x000ff40003800000 */
[----:B------:R-:W-:-:S04]  /*1c80*/  LEA.HI R2, R0, 0x1, RZ, 0x17 ;  /* 0x0000000100027811 */ /* 0x000fc800078fb8ff */
[----:B------:R-:W-:Y:S01]  /*1c90*/  LOP3.LUT R5, R2, 0xfffff0, RZ, 0xc0, !PT ;  /* 0x00fffff002057812 */ /* 0x000fe200078ec0ff */
[----:B------:R-:W-:-:S04]  /*1ca0*/  IMAD.MOV.U32 R2, RZ, RZ, R11 ;  /* 0x000000ffff027224 */ /* 0x000fc800078e000b */
[----:B------:R-:W-:-:S07]  /*1cb0*/  IMAD.MOV R5, RZ, RZ, -R5 ;  /* 0x000000ffff057224 */ /* 0x000fce00078e0a05 */
.L_x_52:
[----:B------:R-:W2:Y:S04]  /*1cc0*/  LDG.E.64 R20, desc[UR16][R6.64+-0x8000] ;  /* 0xff80001006147981 */ /* 0x000ea8000c1e1b00 */
[----:B------:R-:W3:Y:S04]  /*1cd0*/  LDG.E.64 R18, desc[UR16][R6.64+-0x7000] ;  /* 0xff90001006127981 */ /* 0x000ee8000c1e1b00 */
[----:B------:R-:W4:Y:S04]  /*1ce0*/  LDG.E.64 R16, desc[UR16][R6.64+-0x6000] ;  /* 0xffa0001006107981 */ /* 0x000f28000c1e1b00 */
[----:B------:R-:W5:Y:S04]  /*1cf0*/  LDG.E.64 R14, desc[UR16][R6.64+-0x5000] ;  /* 0xffb00010060e7981 */ /* 0x000f68000c1e1b00 */
[----:B------:R-:W5:Y:S04]  /*1d00*/  LDG.E.64 R12, desc[UR16][R6.64+-0x4000] ;  /* 0xffc00010060c7981 */ /* 0x000f68000c1e1b00 */
[----:B------:R-:W5:Y:S04]  /*1d10*/  LDG.E.64 R10, desc[UR16][R6.64+-0x3000] ;  /* 0xffd00010060a7981 */ /* 0x000f68000c1e1b00 */
[----:B------:R-:W5:Y:S04]  /*1d20*/  LDG.E.64 R24, desc[UR16][R6.64+-0x2000] ;  /* 0xffe0001006187981 */ /* 0x000f68000c1e1b00 */
[----:B------:R-:W5:Y:S01]  /*1d30*/  LDG.E.64 R22, desc[UR16][R6.64+-0x1000] ;  /* 0xfff0001006167981 */ /* 0x000f62000c1e1b00 */
[----:B--2---:R-:W-:-:S03]  /*1d40*/  DADD R20, R20, R8 ;  /* 0x0000000014147229 */ /* 0x004fc60000000008 */
[----:B------:R-:W2:Y:S05]  /*1d50*/  LDG.E.64 R8, desc[UR16][R6.64] ;  /* 0x0000001006087981 */ /* 0x000eaa000c1e1b00 */
[----:B---3--:R-:W-:Y:S02]  /*1d60*/  DADD R18, R20, R18 ;  /* 0x0000000014127229 */ /* 0x008fe40000000012 */
[----:B------:R-:W3:Y:S06]  /*1d70*/  LDG.E.64 R20, desc[UR16][R6.64+0x1000] ;  /* 0x0010001006147981 */ /* 0x000eec000c1e1b00 */
[----:B----4-:R-:W-:-:S02]  /*1d80*/  DADD R16, R18, R16 ;  /* 0x0000000012107229 */ /* 0x010fc40000000010 */
[----:B------:R-:W4:Y:S06]  /*1d90*/  LDG.E.64 R18, desc[UR16][R6.64+0x2000] ;  /* 0x0020001006127981 */ /* 0x000f2c000c1e1b00 */
[----:B-----5:R-:W-:Y:S02]  /*1da0*/  DADD R14, R16, R14 ;  /* 0x00000000100e7229 */ /* 0x020fe4000000000e */
[----:B------:R-:W5:Y:S06]  /*1db0*/  LDG.E.64 R16, desc[UR16][R6.64+0x3000] ;  /* 0x0030001006107981 */ /* 0x000f6c000c1e1b00 */
[----:B------:R-:W-:-:S02]  /*1dc0*/  DADD R12, R14, R12 ;  /* 0x000000000e0c7229 */ /* 0x000fc4000000000c */
[----:B------:R-:W5:Y:S06]  /*1dd0*/  LDG.E.64 R14, desc[UR16][R6.64+0x4000] ;  /* 0x00400010060e7981 */ /* 0x000f6c000c1e1b00 */
[----:B------:R-:W-:Y:S02]  /*1de0*/  DADD R10, R12, R10 ;  /* 0x000000000c0a7229 */ /* 0x000fe4000000000a */
[----:B------:R-:W5:Y:S06]  /*1df0*/  LDG.E.64 R12, desc[UR16][R6.64+0x5000] ;  /* 0x00500010060c7981 */ /* 0x000f6c000c1e1b00 */
[----:B------:R-:W-:-:S02]  /*1e00*/  DADD R24, R10, R24 ;  /* 0x000000000a187229 */ /* 0x000fc40000000018 */
[----:B------:R-:W5:Y:S06]  /*1e10*/  LDG.E.64 R10, desc[UR16][R6.64+0x6000] ;  /* 0x00600010060a7981 */ /* 0x000f6c000c1e1b00 */
[----:B------:R-:W-:Y:S02]  /*1e20*/  DADD R22, R24, R22 ;  /* 0x0000000018167229 */ /* 0x000fe40000000016 */
[----:B------:R0:W5:Y:S01]  /*1e30*/  LDG.E.64 R24, desc[UR16][R6.64+0x7000] ;  /* 0x0070001006187981 */ /* 0x000162000c1e1b00 */
        /* <DEDUP_REMOVED lines=8> */
[----:B-----5:R-:W-:-:S08]  /*1ec0*/  DADD R8, R8, R16 ;  /* 0x0000000008087229 */ /* 0x020fd00000000010 */
[----:B------:R-:W-:-:S08]  /*1ed0*/  DADD R8, R8, R14 ;  /* 0x0000000008087229 */ /* 0x000fd0000000000e */
[----:B------:R-:W-:-:S08]  /*1ee0*/  DADD R8, R8, R12 ;  /* 0x0000000008087229 */ /* 0x000fd0000000000c */
[----:B------:R-:W-:-:S08]  /*1ef0*/  DADD R8, R8, R10 ;  /* 0x0000000008087229 */ /* 0x000fd0000000000a */
[----:B------:R-:W-:Y:S01]  /*1f00*/  DADD R8, R8, R24 ;  /* 0x0000000008087229 */ /* 0x000fe20000000018 */
[----:B------:R-:W-:Y:S10]  /*1f10*/  @P1 BRA `(.L_x_52) ;  /* 0xfffffffc00681947 */ /* 0x000ff4000383ffff */
.L_x_51:
[----:B------:R-:W-:Y:S05]  /*1f20*/  BSYNC.RECONVERGENT B2 ;  /* 0x0000000000027941 */ /* 0x000fea0003800200 */
.L_x_50:
[----:B------:R-:W-:Y:S05]  /*1f30*/  @!P0 BRA `(.L_x_49) ;  /* 0x0000000400008947 */ /* 0x000fea0003800000 */
[----:B------:R-:W-:Y:S01]  /*1f40*/  ISETP.GE.U32.AND P1, PT, R4, 0x8, PT ;  /* 0x000000080400780c */ /* 0x000fe20003f26070 */
[----:B------:R-:W-:Y:S01]  /*1f50*/  BSSY.RECONVERGENT B2, `(.L_x_53) ;  /* 0x0000019000027945 */ /* 0x000fe20003800200 */
[----:B------:R-:W-:-:S04]  /*1f60*/  LOP3.LUT R24, R3, 0x7, RZ, 0xc0, !PT ;  /* 0x0000000703187812 */ /* 0x000fc800078ec0ff */
[----:B------:R-:W-:-:S07]  /*1f70*/  ISETP.NE.AND P0, PT, R24, RZ, PT ;  /* 0x000000ff1800720c */ /* 0x000fce0003f05270 */
[----:B------:R-:W-:Y:S06]  /*1f80*/  @!P1 BRA `(.L_x_54) ;  /* 0x0000000000549947 */ /* 0x000fec0003800000 */
[----:B------:R-:W-:-:S05]  /*1f90*/  IADD3 R4, P1, PT, R2, UR7, RZ ;  /* 0x0000000702047c10 */ /* 0x000fca000ff3e0ff */
[----:B------:R-:W-:Y:S01]  /*1fa0*/  IMAD.X R5, RZ, RZ, UR8, P1 ;  /* 0x00000008ff057e24 */ /* 0x000fe200088e06ff */
[----:B------:R-:W-:-:S04]  /*1fb0*/  LEA R20, P1, R4, UR12, 0x3 ;  /* 0x0000000c04147c11 */ /* 0x000fc8000f8218ff */
[----:B------:R-:W-:-:S05]  /*1fc0*/  LEA.HI.X R21, R4, UR13, R5, 0x3, P1 ;  /* 0x0000000d04157c11 */ /* 0x000fca00088f1c05 */
        /* <DEDUP_REMOVED lines=8> */
[----:B------:R-:W-:Y:S01]  /*2050*/  VIADD R2, R2, 0x1000 ;  /* 0x0000100002027836 */ /* 0x000fe20000000000 */
[----:B--2---:R-:W-:-:S08]  /*2060*/  DADD R22, R8, R22 ;  /* 0x0000000008167229 */ /* 0x004fd00000000016 */
[----:B---3--:R-:W-:-:S08]  /*2070*/  DADD R16, R22, R16 ;  /* 0x0000000016107229 */ /* 0x008fd00000000010 */
[----:B----4-:R-:W-:-:S08]  /*2080*/  DADD R14, R16, R14 ;  /* 0x00000000100e7229 */ /* 0x010fd0000000000e */
[----:B-----5:R-:W-:-:S08]  /*2090*/  DADD R12, R14, R12 ;  /* 0x000000000e0c7229 */ /* 0x020fd0000000000c */
[----:B------:R-:W-:-:S08]  /*20a0*/  DADD R10, R12, R10 ;  /* 0x000000000c0a7229 */ /* 0x000fd0000000000a */
[----:B------:R-:W-:-:S08]  /*20b0*/  DADD R6, R10, R6 ;  /* 0x000000000a067229 */ /* 0x000fd00000000006 */
[----:B------:R-:W-:-:S08]  /*20c0*/  DADD R4, R6, R4 ;  /* 0x0000000006047229 */ /* 0x000fd00000000004 */
[----:B------:R-:W-:-:S11]  /*20d0*/  DADD R8, R4, R18 ;  /* 0x0000000004087229 */ /* 0x000fd60000000012 */
.L_x_54:
[----:B------:R-:W-:Y:S05]  /*20e0*/  BSYNC.RECONVERGENT B2 ;  /* 0x0000000000027941 */ /* 0x000fea0003800200 */
.L_x_53:
[----:B------:R-:W-:Y:S05]  /*20f0*/  @!P0 BRA `(.L_x_49) ;  /* 0x0000000000908947 */ /* 0x000fea0003800000 */
[----:B------:R-:W-:Y:S01]  /*2100*/  ISETP.GE.U32.AND P1, PT, R24, 0x4, PT ;  /* 0x000000041800780c */ /* 0x000fe20003f26070 */
[----:B------:R-:W-:Y:S01]  /*2110*/  BSSY.RECONVERGENT B2, `(.L_x_55) ;  /* 0x0000010000027945 */ /* 0x000fe20003800200 */
[----:B------:R-:W-:-:S11]  /*2120*/  LOP3.LUT P0, RZ, R3, 0x3, RZ, 0xc0, !PT ;  /* 0x0000000303ff7812 */ /* 0x000fd6000780c0ff */
[----:B------:R-:W-:Y:S05]  /*2130*/  @!P1 BRA `(.L_x_56) ;  /* 0x0000000000349947 */ /* 0x000fea0003800000 */
[----:B------:R-:W-:-:S05]  /*2140*/  IADD3 R3, P1, PT, R2, UR7, RZ ;  /* 0x0000000702037c10 */ /* 0x000fca000ff3e0ff */
[----:B------:R-:W-:Y:S01]  /*2150*/  IMAD.X R6, RZ, RZ, UR8, P1 ;  /* 0x00000008ff067e24 */ /* 0x000fe200088e06ff */
[----:B------:R-:W-:-:S04]  /*2160*/  LEA R4, P1, R3, UR12, 0x3 ;  /* 0x0000000c03047c11 */ /* 0x000fc8000f8218ff */
[----:B------:R-:W-:-:S05]  /*2170*/  LEA.HI.X R5, R3, UR13, R6, 0x3, P1 ;  /* 0x0000000d03057c11 */ /* 0x000fca00088f1c06 */
[----:B------:R-:W2:Y:S04]  /*2180*/  LDG.E.64 R6, desc[UR16][R4.64] ;  /* 0x0000001004067981 */ /* 0x000ea8000c1e1b00 */
[----:B------:R-:W3:Y:S04]  /*2190*/  LDG.E.64 R10, desc[UR16][R4.64+0x1000] ;  /* 0x00100010040a7981 */ /* 0x000ee8000c1e1b00 */
[----:B------:R-:W4:Y:S04]  /*21a0*/  LDG.E.64 R12, desc[UR16][R4.64+0x2000] ;  /* 0x00200010040c7981 */ /* 0x000f28000c1e1b00 */
[----:B------:R-:W5:Y:S01]  /*21b0*/  LDG.E.64 R14, desc[UR16][R4.64+0x3000] ;  /* 0x00300010040e7981 */ /* 0x000f62000c1e1b00 */
[----:B------:R-:W-:Y:S01]  /*21c0*/  VIADD R2, R2, 0x800 ;  /* 0x0000080002027836 */ /* 0x000fe20000000000 */
[----:B--2---:R-:W-:-:S08]  /*21d0*/  DADD R6, R8, R6 ;  /* 0x0000000008067229 */ /* 0x004fd00000000006 */
[----:B---3--:R-:W-:-:S08]  /*21e0*/  DADD R6, R6, R10 ;  /* 0x0000000006067229 */ /* 0x008fd0000000000a */
[----:B----4-:R-:W-:-:S08]  /*21f0*/  DADD R6, R6, R12 ;  /* 0x0000000006067229 */ /* 0x010fd0000000000c */
[----:B-----5:R-:W-:-:S11]  /*2200*/  DADD R8, R6, R14 ;  /* 0x0000000006087229 */ /* 0x020fd6000000000e */
.L_x_56:
[----:B------:R-:W-:Y:S05]  /*2210*/  BSYNC.RECONVERGENT B2 ;  /* 0x0000000000027941 */ /* 0x000fea0003800200 */
.L_x_55:
[----:B------:R-:W-:Y:S05]  /*2220*/  @!P0 BRA `(.L_x_49) ;  /* 0x0000000000448947 */ /* 0x000fea0003800000 */
[----:B------:R-:W-:Y:S02]  /*2230*/  LOP3.LUT R0, R0, 0xffff, RZ, 0xc0, !PT ;  /* 0x0000ffff00007812 */ /* 0x000fe400078ec0ff */
[----:B------:R-:W-:Y:S02]  /*2240*/  IADD3 R2, P0, PT, R2, UR9, RZ ;  /* 0x0000000902027c10 */ /* 0x000fe4000ff1e0ff */
[----:B------:R-:W-:Y:S02]  /*2250*/  LEA.HI R0, R0, 0x1, RZ, 0x17 ;  /* 0x0000000100007811 */ /* 0x000fe400078fb8ff */
[----:B------:R-:W-:Y:S01]  /*2260*/  LEA R4, P1, R2, UR12, 0x3 ;  /* 0x0000000c02047c11 */ /* 0x000fe2000f8218ff */
[----:B------:R-:W-:Y:S01]  /*2270*/  IMAD.X R5, RZ, RZ, UR10, P0 ;  /* 0x0000000aff057e24 */ /* 0x000fe200080e06ff */
[----:B------:R-:W-:-:S04]  /*2280*/  LOP3.LUT R0, R0, 0x3, RZ, 0xc0, !PT ;  /* 0x0000000300007812 */ /* 0x000fc800078ec0ff */
[----:B------:R-:W-:Y:S01]  /*2290*/  LEA.HI.X R5, R2, UR13, R5, 0x3, P1 ;  /* 0x0000000d02057c11 */ /* 0x000fe200088f1c05 */
[----:B------:R-:W-:-:S07]  /*22a0*/  IMAD.MOV R0, RZ, RZ, -R0 ;  /* 0x000000ffff007224 */ /* 0x000fce00078e0a00 */
.L_x_57:
[----:B------:R-:W-:Y:S02]  /*22b0*/  IMAD.MOV.U32 R2, RZ, RZ, R4 ;  /* 0x000000ffff027224 */ /* 0x000fe400078e0004 */
[----:B------:R-:W-:-:S06]  /*22c0*/  IMAD.MOV.U32 R3, RZ, RZ, R5 ;  /* 0x000000ffff037224 */ /* 0x000fcc00078e0005 */
[----:B------:R-:W2:Y:S01]  /*22d0*/  LDG.E.64 R2, desc[UR16][R2.64] ;  /* 0x0000001002027981 */ /* 0x000ea2000c1e1b00 */
[----:B------:R-:W-:Y:S01]  /*22e0*/  VIADD R0, R0, 0x1 ;  /* 0x0000000100007836 */ /* 0x000fe20000000000 */
[----:B------:R-:W-:-:S04]  /*22f0*/  IADD3 R4, P1, PT, R4, 0x1000, RZ ;  /* 0x0000100004047810 */ /* 0x000fc80007f3e0ff */
[----:B------:R-:W-:Y:S01]  /*2300*/  ISETP.NE.AND P0, PT, R0, RZ, PT ;  /* 0x000000ff0000720c */ /* 0x000fe20003f05270 */
[----:B------:R-:W-:Y:S01]  /*2310*/  IMAD.X R5, RZ, RZ, R5, P1 ;  /* 0x000000ffff057224 */ /* 0x000fe200008e0605 */
[----:B--2---:R-:W-:-:S11]  /*2320*/  DADD R8, R2, R8 ;  /* 0x0000000002087229 */ /* 0x004fd60000000008 */
[----:B------:R-:W-:Y:S05]  /*2330*/  @P0 BRA `(.L_x_57) ;  /* 0xfffffffc00dc0947 */ /* 0x000fea000383ffff */
.L_x_49:
[----:B------:R-:W-:Y:S05]  /*2340*/  BSYNC.RECONVERGENT B1 ;  /* 0x0000000000017941 */ /* 0x000fea0003800200 */
.L_x_46:
[----:B------:R-:W0:Y:S01]  /*2350*/  S2R R0, SR_LANEID ;  /* 0x0000000000007919 */ /* 0x000e220000000000 */
[----:B------:R-:W-:Y:S04]  /*2360*/  SHFL.DOWN PT, R2, R8, 0x1, 0x1f ;  /* 0x08201f0008027f89 */ /* 0x000fe800000e0000 */
[----:B------:R-:W1:Y:S01]  /*2370*/  SHFL.DOWN PT, R3, R9, 0x1, 0x1f ;  /* 0x08201f0009037f89 */ /* 0x000e6200000e0000 */
[----:B------:R-:W2:Y:S01]  /*2380*/  S2R R11, SR_TID.X ;  /* 0x00000000000b7919 */ /* 0x000ea20000002100 */
        /* <DEDUP_REMOVED lines=20> */
[----:B------:R-:W-:Y:S02]  /*24d0*/  @!P1 MOV R7, 0x400 ;  /* 0x0000040000079802 */ /* 0x000fe40000000f00 */
[----:B--2---:R-:W-:Y:S01]  /*24e0*/  @!P1 SHF.R.U32.HI R6, RZ, 0x2, R11 ;  /* 0x00000002ff069819 */ /* 0x004fe2000001160b */
[----:B------:R-:W0:Y:S01]  /*24f0*/  SHFL.DOWN PT, R3, R9, 0x8, 0x1f ;  /* 0x09001f0009037f89 */ /* 0x000e2200000e0000 */
[----:B-1----:R-:W-:-:S02]  /*2500*/  @!P1 LEA R7, R10, R7, 0x18 ;  /* 0x000000070a079211 */ /* 0x002fc400078ec0ff */
[----:B------:R-:W-:-:S05]  /*2510*/  @!P1 LOP3.LUT R6, R6, 0xf8, RZ, 0xc0, !PT ;  /* 0x000000f806069812 */ /* 0x000fca00078ec0ff */
        /* <DEDUP_REMOVED lines=14> */
[----:B------:R-:W1:Y:S01]  /*2600*/  S2UR UR5, SR_CgaCtaId ;  /* 0x00000000000579c3 */ /* 0x000e620000008800 */
[----:B------:R-:W-:Y:S02]  /*2610*/  UMOV UR4, 0x400 ;  /* 0x0000040000047882 */ /* 0x000fe40000000000 */
[----:B-1----:R-:W-:-:S09]  /*2620*/  ULEA UR4, UR5, UR4, 0x18 ;  /* 0x0000000405047291 */ /* 0x002fd2000f8ec0ff */
[----:B0-----:R-:W0:Y:S04]  /*2630*/  LDS.64 R2, [UR4+0x18] ;  /* 0x00001804ff027984 */ /* 0x001e280008000a00 */
        /* <DEDUP_REMOVED lines=22> */
.L_x_45:
[----:B------:R-:W-:Y:S05]  /*27a0*/  BSYNC.RECONVERGENT B0 ;  /* 0x0000000000007941 */ /* 0x000fea0003800200 */
.L_x_30:
[----:B------:R-:W-:Y:S05]  /*27b0*/  @P0 EXIT ;  /* 0x000000000000094d */ /* 0x000fea0003800000 */
[----:B------:R-:W3:Y:S02]  /*27c0*/  LDCU.64 UR4, c[0x0][0x388] ;  /* 0x00007100ff0477ac */ /* 0x000ee40008000a00 */
[----:B---3--:R-:W-:-:S06]  /*27d0*/  UIMAD.WIDE.U32 UR4, UR18, 0x8, UR4 ;  /* 0x00000008120478a5 */ /* 0x008fcc000f8e0004 */
[----:B0-----:R-:W-:Y:S02]  /*27e0*/  IMAD.U32 R2, RZ, RZ, UR4 ;  /* 0x00000004ff027e24 */ /* 0x001fe4000f8e00ff */
[----:B--2---:R-:W-:-:S05]  /*27f0*/  IMAD.U32 R3, RZ, RZ, UR5 ;  /* 0x00000005ff037e24 */ /* 0x004fca000f8e00ff */
[----:B------:R-:W-:Y:S01]  /*2800*/  STG.E.64 desc[UR16][R2.64], R8 ;  /* 0x0000000802007986 */ /* 0x000fe2000c101b10 */
[----:B------:R-:W-:Y:S05]  /*2810*/  EXIT ;  /* 0x000000000000794d */ /* 0x000fea0003800000 */
.L_x_58:
        /* <DEDUP_REMOVED lines=14> */
.L_x_297:


//--------------------- .text._ZN3cub18CUB_300001_SM_10006detail6reduce28DeviceReduceSingleTileKernelINS2_10policy_hubIdyN4cuda3std3__44plusIdEEE10Policy1000EN6thrust24THRUST_300001_SM_1000_NS6detail15normal_iteratorINSD_10device_ptrIdEEEEPdyS9_ddNS7_10__identityEEEvT0_T1_T2_T3_T4_T6_ --------------------------
	.section	.text._ZN3cub18CUB_300001_SM_10006detail6reduce28DeviceReduceSingleTileKernelINS2_10policy_hubIdyN4cuda3std3__44plusIdEEE10Policy1000EN6thrust24THRUST_300001_SM_1000_NS6detail15normal_iteratorINSD_10device_ptrIdEEEEPdyS9_ddNS7_10__identityEEEvT0_T1_T2_T3_T4_T6_,"ax",@progbits
	.align	128
        .global         _ZN3cub18CUB_300001_SM_10006detail6reduce28DeviceReduceSingleTileKernelINS2_10policy_hubIdyN4cuda3std3__44plusIdEEE10Policy1000EN6thrust24THRUST_300001_SM_1000_NS6detail15normal_iteratorINSD_10device_ptrIdEEEEPdyS9_ddNS7_10__identityEEEvT0_T1_T2_T3_T4_T6_
        .type           _ZN3cub18CUB_300001_SM_10006detail6reduce28DeviceReduceSingleTileKernelINS2_10policy_hubIdyN4cuda3std3__44plusIdEEE10Policy1000EN6thrust24THRUST_300001_SM_1000_NS6detail15normal_iteratorINSD_10device_ptrIdEEEEPdyS9_ddNS7_10__identityEEEvT0_T1_T2_T3_T4_T6_,@function
        .size           _ZN3cub18CUB_300001_SM_10006detail6reduce28DeviceReduceSingleTileKernelINS2_10policy_hubIdyN4cuda3std3__44plusIdEEE10Policy1000EN6thrust24THRUST_300001_SM_1000_NS6detail15normal_iteratorINSD_10device_ptrIdEEEEPdyS9_ddNS7_10__identityEEEvT0_T1_T2_T3_T4_T6_,(.L_x_298 - _ZN3cub18CUB_300001_SM_10006detail6reduce28DeviceReduceSingleTileKernelINS2_10policy_hubIdyN4cuda3std3__44plusIdEEE10Policy1000EN6thrust24THRUST_300001_SM_1000_NS6detail15normal_iteratorINSD_10device_ptrIdEEEEPdyS9_ddNS7_10__identityEEEvT0_T1_T2_T3_T4_T6_)
        .other          _ZN3cub18CUB_300001_SM_10006detail6reduce28DeviceReduceSingleTileKernelINS2_10policy_hubIdyN4cuda3std3__44plusIdEEE10Policy1000EN6thrust24THRUST_300001_SM_1000_NS6detail15normal_iteratorINSD_10device_ptrIdEEEEPdyS9_ddNS7_10__identityEEEvT0_T1_T2_T3_T4_T6_,@"STO_CUDA_ENTRY STV_DEFAULT"
_ZN3cub18CUB_300001_SM_10006detail6reduce28DeviceReduceSingleTileKernelINS2_10policy_hubIdyN4cuda3std3__44plusIdEEE10Policy1000EN6thrust24THRUST_300001_SM_1000_NS6detail15normal_iteratorINSD_10device_ptrIdEEEEPdyS9_ddNS7_10__identityEEEvT0_T1_T2_T3_T4_T6_:
.text._ZN3cub18CUB_300001_SM_10006detail6reduce28DeviceReduceSingleTileKernelINS2_10policy_hubIdyN4cuda3std3__44plusIdEEE10Policy1000EN6thrust24THRUST_300001_SM_1000_NS6detail15normal_iteratorINSD_10device_ptrIdEEEEPdyS9_ddNS7_10__identityEEEvT0_T1_T2_T3_T4_T6_:
[----:B------:R-:W-:Y:S01]  /*0000*/  LDC R1, c[0x0][0x37c] ;  /* 0x0000df00ff017b82 */ /* 0x000fe20000000800 */
[----:B------:R-:W0:Y:S01]  /*0010*/  LDCU.64 UR4, c[0x0][0x390] ;  /* 0x00007200ff0477ac */ /* 0x000e220008000a00 */
[----:B------:R-:W1:Y:S01]  /*0020*/  LDCU.64 UR6, c[0x0][0x358] ;  /* 0x00006b00ff0677ac */ /* 0x000e620008000a00 */
[----:B0-----:R-:W-:Y:S02]  /*0030*/  IMAD.U32 R8, RZ, RZ, UR4 ;  /* 0x00000004ff087e24 */ /* 0x001fe4000f8e00ff */
[----:B------:R-:W-:-:S03]  /*0040*/  IMAD.U32 R9, RZ, RZ, UR5 ;  /* 0x00000005ff097e24 */ /* 0x000fc6000f8e00ff */
[----:B------:R-:W-:-:S04]  /*0050*/  ISETP.NE.U32.AND P0, PT, R8, RZ, PT ;  /* 0x000000ff0800720c */ /* 0x000fc80003f05070 */
[----:B------:R-:W-:-:S13]  /*0060*/  ISETP.NE.AND.EX P0, PT, R9, RZ, PT, P0 ;  /* 0x000000ff0900720c */ /* 0x000fda0003f05300 */
        /* <DEDUP_REMOVED lines=8> */
.L_x_59:
[----:B------:R-:W-:Y:S01]  /*00f0*/  ISETP.GT.U32.AND P0, PT, R8, 0xdff, PT ;  /* 0x00000dff0800780c */ /* 0x000fe20003f04070 */
[----:B------:R-:W-:Y:S03]  /*0100*/  BSSY.RECONVERGENT B0, `(.L_x_60) ;  /* 0x000024d000007945 */ /* 0x000fe60003800200 */
[----:B------:R-:W-:-:S13]  /*0110*/  ISETP.GT.U32.AND.EX P0, PT, R9, RZ, PT, P0 ;  /* 0x000000ff0900720c */ /* 0x000fda0003f04100 */
[----:B------:R-:W-:Y:S05]  /*0120*/  @P0 BRA `(.L_x_61) ;  /* 0x0000001400340947 */ /* 0x000fea0003800000 */
[----:B------:R-:W0:Y:S01]  /*0130*/  S2R R0, SR_TID.X ;  /* 0x0000000000007919 */ /* 0x000e220000002100 */
[----:B------:R-:W-:Y:S01]  /*0140*/  BSSY.RECONVERGENT B1, `(.L_x_62) ;  /* 0x0000009000017945 */ /* 0x000fe20003800200 */
[----:B------:R-:W-:Y:S02]  /*0150*/  CS2R R4, SRZ ;  /* 0x0000000000047805 */ /* 0x000fe4000001ff00 */
[----:B0-----:R-:W-:Y:S01]  /*0160*/  ISETP.GE.U32.AND P0, PT, R0, R8, PT ;  /* 0x000000080000720c */ /* 0x001fe20003f06070 */
[----:B------:R-:W-:-:S12]  /*0170*/  IMAD.MOV.U32 R2, RZ, RZ, R0 ;  /* 0x000000ffff027224 */ /* 0x000fd800078e0000 */
[----:B------:R-:W-:Y:S05]  /*0180*/  @P0 BRA `(.L_x_63) ;  /* 0x0000000000100947 */ /* 0x000fea0003800000 */
[----:B------:R-:W0:Y:S02]  /*0190*/  LDC.64 R4, c[0x0][0x380] ;  /* 0x0000e000ff047b82 */ /* 0x000e240000000a00 */
[----:B0-----:R-:W-:-:S06]  /*01a0*/  IMAD.WIDE.U32 R4, R0, 0x8, R4 ;  /* 0x0000000800047825 */ /* 0x001fcc00078e0004 */
[----:B------:R-:W5:Y:S01]  /*01b0*/  LDG.E.64 R4, desc[UR6][R4.64] ;  /* 0x0000000604047981 */ /* 0x000f62000c1e1b00 */
[----:B------:R-:W-:-:S07]  /*01c0*/  VIADD R2, R0, 0x200 ;  /* 0x0000020000027836 */ /* 0x000fce0000000000 */
.L_x_63:
[----:B------:R-:W-:Y:S05]  /*01d0*/  BSYNC.RECONVERGENT B1 ;  /* 0x0000000000017941 */ /* 0x000fea0003800200 */
.L_x_62:
[----:B------:R-:W-:Y:S01]  /*01e0*/  ISETP.GE.U32.AND P0, PT, R2, R8, PT ;  /* 0x000000080200720c */ /* 0x000fe20003f06070 */
[----:B------:R-:W-:-:S12]  /*01f0*/  BSSY.RECONVERGENT B1, `(.L_x_64) ;  /* 0x000006d000017945 */ /* 0x000fd80003800200 */
[----:B------:R-:W-:Y:S05]  /*0200*/  @P0 BRA `(.L_x_65) ;  /* 0x0000000400ac0947 */ /* 0x000fea0003800000 */
[----:B------:R-:W-:Y:S01]  /*0210*/  LOP3.LUT R3, RZ, R2, RZ, 0x33, !PT ;  /* 0x00000002ff037212 */ /* 0x000fe200078e33ff */
[----:B------:R-:W-:Y:S04]  /*0220*/  BSSY.RECONVERGENT B2, `(.L_x_66) ;  /* 0x0000033000027945 */ /* 0x000fe80003800200 */
[----:B------:R-:W-:-:S05]  /*0230*/  IMAD.IADD R6, R3, 0x1, R8 ;  /* 0x0000000103067824 */ /* 0x000fca00078e0208 */
[C---:B------:R-:W-:Y:S02]  /*0240*/  ISETP.GE.U32.AND P1, PT, R6.reuse, 0x1e00, PT ;  /* 0x00001e000600780c */ /* 0x040fe40003f26070 */
[----:B------:R-:W-:-:S04]  /*0250*/  LEA.HI R3, R6, 0x1, RZ, 0x17 ;  /* 0x0000000106037811 */ /* 0x000fc800078fb8ff */
[----:B------:R-:W-:-:S04]  /*0260*/  LOP3.LUT R43, R3, 0xf, RZ, 0xc0, !PT ;  /* 0x0000000f032b7812 */ /* 0x000fc800078ec0ff */
[----:B------:R-:W-:-:S03]  /*0270*/  ISETP.NE.AND P0, PT, R43, RZ, PT ;  /* 0x000000ff2b00720c */ /* 0x000fc60003f05270 */
[----:B------:R-:W-:Y:S10]  /*0280*/  @!P1 BRA `(.L_x_67) ;  /* 0x0000000000b09947 */ /* 0x000ff40003800000 */
[----:B------:R-:W0:Y:S01]  /*0290*/  LDC.64 R6, c[0x0][0x380] ;  /* 0x0000e000ff067b82 */ /* 0x000e220000000a00 */
[----:B------:R-:W-:-:S05]  /*02a0*/  LOP3.LUT R42, R3, 0xfffff0, RZ, 0xc0, !PT ;  /* 0x00fffff0032a7812 */ /* 0x000fca00078ec0ff */
[----:B------:R-:W-:Y:S02]  /*02b0*/  IMAD.MOV R42, RZ, RZ, -R42 ;  /* 0x000000ffff2a7224 */ /* 0x000fe400078e0a2a */
[----:B0-----:R-:W-:-:S03]  /*02c0*/  IMAD.WIDE.U32 R6, R2, 0x8, R6 ;  /* 0x0000000802067825 */ /* 0x001fc600078e0006 */
[----:B------:R-:W-:-:S05]  /*02d0*/  IADD3 R6, P1, PT, R6, 0x8000, RZ ;  /* 0x0000800006067810 */ /* 0x000fca0007f3e0ff */
[----:B------:R-:W-:-:S08]  /*02e0*/  IMAD.X R7, RZ, RZ, R7, P1 ;  /* 0x000000ffff077224 */ /* 0x000fd000008e0607 */
.L_x_68:
[----:B------:R-:W2:Y:S04]  /*02f0*/  LDG.E.64 R10, desc[UR6][R6.64+-0x8000] ;  /* 0xff800006060a7981 */ /* 0x000ea8000c1e1b00 */
[----:B------:R-:W3:Y:S04]  /*0300*/  LDG.E.64 R12, desc[UR6][R6.64+-0x7000] ;  /* 0xff900006060c7981 */ /* 0x000ee8000c1e1b00 */
[----:B------:R-:W4:Y:S04]  /*0310*/  LDG.E.64 R14, desc[UR6][R6.64+-0x6000] ;  /* 0xffa00006060e7981 */ /* 0x000f28000c1e1b00 */
        /* <DEDUP_REMOVED lines=12> */
[----:B------:R0:W4:Y:S01]  /*03e0*/  LDG.E.64 R40, desc[UR6][R6.64+0x7000] ;  /* 0x0070000606287981 */ /* 0x000122000c1e1b00 */
[----:B------:R-:W-:-:S02]  /*03f0*/  VIADD R42, R42, 0x10 ;  /* 0x000000102a2a7836 */ /* 0x000fc40000000000 */
[----:B------:R-:W-:-:S03]  /*0400*/  VIADD R2, R2, 0x2000 ;  /* 0x0000200002027836 */ /* 0x000fc60000000000 */
[----:B------:R-:W-:Y:S02]  /*0410*/  ISETP.NE.AND P1, PT, R42, RZ, PT ;  /* 0x000000ff2a00720c */ /* 0x000fe40003f25270 */
[----:B0-----:R-:W-:-:S05]  /*0420*/  IADD3 R6, P2, PT, R6, 0x10000, RZ ;  /* 0x0001000006067810 */ /* 0x001fca0007f5e0ff */
[----:B------:R-:W-:Y:S01]  /*0430*/  IMAD.X R7, RZ, RZ, R7, P2 ;  /* 0x000000ffff077224 */ /* 0x000fe200010e0607 */
        /* <DEDUP_REMOVED lines=16> */
[----:B------:R-:W-:Y:S10]  /*0540*/  @P1 BRA `(.L_x_68) ;  /* 0xfffffffc00681947 */ /* 0x000ff4000383ffff */
.L_x_67:
[----:B------:R-:W-:Y:S05]  /*0550*/  BSYNC.RECONVERGENT B2 ;  /* 0x0000000000027941 */ /* 0x000fea0003800200 */
.L_x_66:
[----:B------:R-:W-:Y:S05]  /*0560*/  @!P0 BRA `(.L_x_65) ;  /* 0x0000000000d48947 */ /* 0x000fea0003800000 */
[----:B------:R-:W-:Y:S01]  /*0570*/  ISETP.GE.U32.AND P0, PT, R43, 0x8, PT ;  /* 0x000000082b00780c */ /* 0x000fe20003f06070 */
[----:B------:R-:W-:Y:S01]  /*0580*/  BSSY.RECONVERGENT B2, `(.L_x_69) ;  /* 0x0000017000027945 */ /* 0x000fe20003800200 */
[----:B------:R-:W-:-:S04]  /*0590*/  LOP3.LUT R26, R3, 0x7, RZ, 0xc0, !PT ;  /* 0x00000007031a7812 */ /* 0x000fc800078ec0ff */
[----:B------:R-:W-:-:S07]  /*05a0*/  ISETP.NE.AND P1, PT, R26, RZ, PT ;  /* 0x000000ff1a00720c */ /* 0x000fce0003f25270 */
[----:B------:R-:W-:Y:S06]  /*05b0*/  @!P0 BRA `(.L_x_70) ;  /* 0x00000000004c8947 */ /* 0x000fec0003800000 */
[----:B------:R-:W0:Y:S02]  /*05c0*/  LDC.64 R6, c[0x0][0x380] ;  /* 0x0000e000ff067b82 */ /* 0x000e240000000a00 */
[----:B0-----:R-:W-:-:S05]  /*05d0*/  IMAD.WIDE R6, R2, 0x8, R6 ;  /* 0x0000000802067825 */ /* 0x001fca00078e0206 */
        /* <DEDUP_REMOVED lines=17> */
.L_x_70:
[----:B------:R-:W-:Y:S05]  /*06f0*/  BSYNC.RECONVERGENT B2 ;  /* 0x0000000000027941 */ /* 0x000fea0003800200 */
.L_x_69:
        /* <DEDUP_REMOVED lines=17> */
.L_x_72:
[----:B------:R-:W-:Y:S05]  /*0810*/  BSYNC.RECONVERGENT B2 ;  /* 0x0000000000027941 */ /* 0x000fea0003800200 */
.L_x_71:
[----:B------:R-:W-:Y:S05]  /*0820*/  @!P1 BRA `(.L_x_65) ;  /* 0x0000000000249947 */ /* 0x000fea0003800000 */
[----:B------:R-:W0:Y:S01]  /*0830*/  LDC.64 R10, c[0x0][0x380] ;  /* 0x0000e000ff0a7b82 */ /* 0x000e220000000a00 */
[----:B------:R-:W-:-:S07]  /*0840*/  IMAD.MOV R3, RZ, RZ, -R3 ;  /* 0x000000ffff037224 */ /* 0x000fce00078e0a03 */
.L_x_73:
[----:B0-----:R-:W-:-:S06]  /*0850*/  IMAD.WIDE R6, R2, 0x8, R10 ;  /* 0x0000000802067825 */ /* 0x001fcc00078e020a */
[----:B------:R-:W2:Y:S01]  /*0860*/  LDG.E.64 R6, desc[UR6][R6.64] ;  /* 0x0000000606067981 */ /* 0x000ea2000c1e1b00 */
[----:B------:R-:W-:Y:S02]  /*0870*/  VIADD R3, R3, 0x1 ;  /* 0x0000000103037836 */ /* 0x000fe40000000000 */
[----:B------:R-:W-:-:S03]  /*0880*/  VIADD R2, R2, 0x200 ;  /* 0x0000020002027836 */ /* 0x000fc60000000000 */
[----:B------:R-:W-:Y:S01]  /*0890*/  ISETP.NE.AND P0, PT, R3, RZ, PT ;  /* 0x000000ff0300720c */ /* 0x000fe20003f05270 */
[----:B--2--5:R-:W-:-:S12]  /*08a0*/  DADD R4, R6, R4 ;  /* 0x0000000006047229 */ /* 0x024fd80000000004 */
[----:B------:R-:W-:Y:S05]  /*08b0*/  @P0 BRA `(.L_x_73) ;  /* 0xfffffffc00e40947 */ /* 0x000fea000383ffff */
.L_x_65:
[----:B------:R-:W-:Y:S05]  /*08c0*/  BSYNC.RECONVERGENT B1 ;  /* 0x0000000000017941 */ /* 0x000fea0003800200 */
.L_x_64:
[----:B------:R-:W-:-:S04]  /*08d0*/  ISETP.GE.U32.AND P0, PT, R8, 0x200, PT ;  /* 0x000002000800780c */ /* 0x000fc80003f06070 */
[----:B------:R-:W-:-:S13]  /*08e0*/  ISETP.GE.U32.AND.EX P0, PT, R9, RZ, PT, P0 ;  /* 0x000000ff0900720c */ /* 0x000fda0003f06100 */
        /* <DEDUP_REMOVED lines=32> */
[----:B------:R-:W-:Y:S02]  /*0af0*/  ISETP.GT.AND P0, PT, R10, 0xf, PT ;  /* 0x0000000f0a00780c */ /* 0x000fe40003f04270 */
[----:B------:R-:W-:Y:S01]  /*0b00*/  @!P1 LOP3.LUT R8, R4, 0xf8, RZ, 0xc0, !PT ;  /* 0x000000f804089812 */ /* 0x000fe200078ec0ff */
[----:B------:R-:W0:Y:S04]  /*0b10*/  SHFL.DOWN PT, R3, R7, 0x10, 0x1f ;  /* 0x0a001f0007037f89 */ /* 0x000e2800000e0000 */
[----:B------:R-:W-:Y:S01]  /*0b20*/  @!P1 IMAD.IADD R9, R8, 0x1, R9 ;  /* 0x0000000108099824 */ /* 0x000fe200078e0209 */
[----:B0-----:R-:W-:-:S07]  /*0b30*/  DADD R4, R2, R6 ;  /* 0x0000000002047229 */ /* 0x001fce0000000006 */
[----:B------:R0:W-:Y:S01]  /*0b40*/  @!P1 STS.64 [R9+0x10], R4 ;  /* 0x0000100409009388 */ /* 0x0001e20000000a00 */
[----:B------:R-:W-:Y:S01]  /*0b50*/  BAR.SYNC.DEFER_BLOCKING 0x0 ;  /* 0x0000000000007b1d */ /* 0x000fe20000010000 */
[----:B------:R-:W-:Y:S02]  /*0b60*/  ISETP.NE.AND P1, PT, R0, RZ, PT ;  /* 0x000000ff0000720c */ /* 0x000fe40003f25270 */
[----:B------:R-:W-:Y:S02]  /*0b70*/  FSEL R2, R6, R4, P0 ;  /* 0x0000000406027208 */ /* 0x000fe40000000000 */
[----:B------:R-:W-:-:S09]  /*0b80*/  FSEL R3, R7, R5, P0 ;  /* 0x0000000507037208 */ /* 0x000fd20000000000 */
[----:B0-----:R-:W-:Y:S05]  /*0b90*/  @P1 BRA `(.L_x_75) ;  /* 0x00000018008c1947 */ /* 0x001fea0003800000 */
        /* <DEDUP_REMOVED lines=27> */
.L_x_74:
[----:B------:R-:W-:Y:S01]  /*0d50*/  LOP3.LUT R2, R0, 0x3e0, RZ, 0xc0, !PT ;  /* 0x000003e000027812 */ /* 0x000fe200078ec0ff */
[----:B------:R-:W0:Y:S03]  /*0d60*/  S2R R12, SR_LANEID ;  /* 0x00000000000c7919 */ /* 0x000e260000000000 */
[----:B------:R-:W-:Y:S01]  /*0d70*/  LOP3.LUT R7, RZ, R2, RZ, 0x33, !PT ;  /* 0x00000002ff077212 */ /* 0x000fe200078e33ff */
[----:B------:R-:W-:-:S04]  /*0d80*/  VIADD R3, R2, 0x20 ;  /* 0x0000002002037836 */ /* 0x000fc80000000000 */
[----:B------:R-:W-:Y:S01]  /*0d90*/  IMAD.IADD R7, R7, 0x1, R8 ;  /* 0x0000000107077824 */ /* 0x000fe200078e0208 */
[----:B------:R-:W-:-:S04]  /*0da0*/  ISETP.GT.U32.AND P0, PT, R3, R8, PT ;  /* 0x000000080300720c */ /* 0x000fc80003f04070 */
[----:B------:R-:W-:-:S05]  /*0db0*/  SEL R13, R7, 0x1f, P0 ;  /* 0x0000001f070d7807 */ /* 0x000fca0000000000 */
[----:B-----5:R-:W-:Y:S04]  /*0dc0*/  SHFL.DOWN PT, R2, R4, 0x1, R13 ;  /* 0x0820000004027989 */ /* 0x020fe800000e000d */
[----:B------:R-:W1:Y:S01]  /*0dd0*/  SHFL.DOWN PT, R3, R5, 0x1, R13 ;  /* 0x0820000005037989 */ /* 0x000e6200000e000d */
[C---:B0-----:R-:W-:Y:S01]  /*0de0*/  ISETP.GE.AND P0, PT, R12.reuse, R13, PT ;  /* 0x0000000d0c00720c */ /* 0x041fe20003f06270 */
[C---:B------:R-:W-:Y:S01]  /*0df0*/  VIADD R10, R12.reuse, 0x2 ;  /* 0x000000020c0a7836 */ /* 0x040fe20000000000 */
[----:B------:R-:W-:Y:S01]  /*0e00*/  ISETP.NE.AND P1, PT, R12, RZ, PT ;  /* 0x000000ff0c00720c */ /* 0x000fe20003f25270 */
[----:B-1----:R-:W-:-:S10]  /*0e10*/  DADD R2, R2, R4 ;  /* 0x0000000002027229 */ /* 0x002fd40000000004 */
[----:B------:R-:W-:Y:S01]  /*0e20*/  FSEL R6, R2, R4, !P0 ;  /* 0x0000000402067208 */ /* 0x000fe20004000000 */
[----:B------:R-:W-:Y:S01]  /*0e30*/  VIADD R4, R12, 0x4 ;  /* 0x000000040c047836 */ /* 0x000fe20000000000 */
[----:B------:R-:W-:Y:S02]  /*0e40*/  FSEL R7, R3, R5, !P0 ;  /* 0x0000000503077208 */ /* 0x000fe40004000000 */
[----:B------:R-:W-:Y:S01]  /*0e50*/  ISETP.GT.AND P0, PT, R10, R13, PT ;  /* 0x0000000d0a00720c */ /* 0x000fe20003f04270 */
[----:B------:R-:W-:Y:S04]  /*0e60*/  SHFL.DOWN PT, R2, R6, 0x2, R13 ;  /* 0x0840000006027989 */ /* 0x000fe800000e000d */
[----:B------:R-:W0:Y:S02]  /*0e70*/  SHFL.DOWN PT, R3, R7, 0x2, R13 ;  /* 0x0840000007037989 */ /* 0x000e2400000e000d */
[----:B0-----:R-:W-:-:S10]  /*0e80*/  DADD R2, R2, R6 ;  /* 0x0000000002027229 */ /* 0x001fd40000000006 */
[----:B------:R-:W-:Y:S01]  /*0e90*/  FSEL R10, R6, R2, P0 ;  /* 0x00000002060a7208 */ /* 0x000fe20000000000 */
[----:B------:R-:W-:Y:S01]  /*0ea0*/  VIADD R6, R12, 0x8 ;  /* 0x000000080c067836 */ /* 0x000fe20000000000 */
[----:B------:R-:W-:Y:S02]  /*0eb0*/  FSEL R11, R7, R3, P0 ;  /* 0x00000003070b7208 */ /* 0x000fe40000000000 */
[----:B------:R-:W-:Y:S01]  /*0ec0*/  ISETP.GT.AND P0, PT, R4, R13, PT ;  /* 0x0000000d0400720c */ /* 0x000fe20003f04270 */
[----:B------:R-:W-:Y:S04]  /*0ed0*/  SHFL.DOWN PT, R2, R10, 0x4, R13 ;  /* 0x088000000a027989 */ /* 0x000fe800000e000d */
[----:B------:R-:W0:Y:S02]  /*0ee0*/  SHFL.DOWN PT, R3, R11, 0x4, R13 ;  /* 0x088000000b037989 */ /* 0x000e2400000e000d */
[----:B0-----:R-:W-:-:S10]  /*0ef0*/  DADD R2, R2, R10 ;  /* 0x0000000002027229 */ /* 0x001fd4000000000a */
[----:B------:R-:W-:Y:S02]  /*0f00*/  FSEL R4, R10, R2, P0 ;  /* 0x000000020a047208 */ /* 0x000fe40000000000 */
[----:B------:R-:W-:Y:S02]  /*0f10*/  FSEL R5, R11, R3, P0 ;  /* 0x000000030b057208 */ /* 0x000fe40000000000 */
[----:B------:R-:W-:Y:S01]  /*0f20*/  ISETP.GT.AND P0, PT, R6, R13, PT ;  /* 0x0000000d0600720c */ /* 0x000fe20003f04270 */
[----:B------:R-:W-:Y:S01]  /*0f30*/  SHFL.DOWN PT, R2, R4, 0x8, R13 ;  /* 0x0900000004027989 */ /* 0x000fe200000e000d */
[----:B------:R-:W-:-:S03]  /*0f40*/  @!P1 MOV R10, 0x400 ;  /* 0x00000400000a9802 */ /* 0x000fc60000000f00 */
[----:B------:R-:W0:Y:S01]  /*0f50*/  SHFL.DOWN PT, R3, R5, 0x8, R13 ;  /* 0x0900000005037989 */ /* 0x000e2200000e000d */
[----:B------:R-:W1:Y:S01]  /*0f60*/  @!P1 S2R R11, SR_CgaCtaId ;  /* 0x00000000000b9919 */ /* 0x000e620000008800 */
[----:B0-----:R-:W-:-:S10]  /*0f70*/  DADD R2, R2, R4 ;  /* 0x0000000002027229 */ /* 0x001fd40000000004 */
[----:B------:R-:W-:Y:S01]  /*0f80*/  FSEL R6, R4, R2, P0 ;  /* 0x0000000204067208 */ /* 0x000fe20000000000 */
[----:B------:R-:W-:Y:S01]  /*0f90*/  VIADD R4, R12, 0x10 ;  /* 0x000000100c047836 */ /* 0x000fe20000000000 */
[----:B------:R-:W-:Y:S02]  /*0fa0*/  FSEL R7, R5, R3, P0 ;  /* 0x0000000305077208 */ /* 0x000fe40000000000 */
[----:B------:R-:W-:Y:S01]  /*0fb0*/  @!P1 SHF.R.U32.HI R5, RZ, 0x2, R0 ;  /* 0x00000002ff059819 */ /* 0x000fe20000011600 */
[----:B------:R-:W-:Y:S01]  /*0fc0*/  SHFL.DOWN PT, R2, R6, 0x10, R13 ;  /* 0x0a00000006027989 */ /* 0x000fe200000e000d */
[----:B-1----:R-:W-:Y:S02]  /*0fd0*/  @!P1 LEA R10, R11, R10, 0x18 ;  /* 0x0000000a0b0a9211 */ /* 0x002fe400078ec0ff */
[----:B------:R-:W-:Y:S01]  /*0fe0*/  @!P1 LOP3.LUT R5, R5, 0xf8, RZ, 0xc0, !PT ;  /* 0x000000f805059812 */ /* 0x000fe200078ec0ff */
[----:B------:R-:W0:Y:S01]  /*0ff0*/  SHFL.DOWN PT, R3, R7, 0x10, R13 ;  /* 0x0a00000007037989 */ /* 0x000e2200000e000d */
[----:B------:R-:W-:-:S03]  /*1000*/  ISETP.GT.AND P0, PT, R4, R13, PT ;  /* 0x0000000d0400720c */ /* 0x000fc60003f04270 */
[----:B------:R-:W-:Y:S01]  /*1010*/  @!P1 IMAD.IADD R5, R5, 0x1, R10 ;  /* 0x0000000105059824 */ /* 0x000fe200078e020a */
[----:B0-----:R-:W-:-:S10]  /*1020*/  DADD R2, R2, R6 ;  /* 0x0000000002027229 */ /* 0x001fd40000000006 */
[----:B------:R-:W-:Y:S02]  /*1030*/  FSEL R2, R6, R2, P0 ;  /* 0x0000000206027208 */ /* 0x000fe40000000000 */
[----:B------:R-:W-:-:S05]  /*1040*/  FSEL R3, R7, R3, P0 ;  /* 0x0000000307037208 */ /* 0x000fca0000000000 */
[----:B------:R0:W-:Y:S01]  /*1050*/  @!P1 STS.64 [R5+0x10], R2 ;  /* 0x0000100205009388 */ /* 0x0001e20000000a00 */
[----:B------:R-:W-:Y:S01]  /*1060*/  BAR.SYNC.DEFER_BLOCKING 0x0 ;  /* 0x0000000000007b1d */ /* 0x000fe20000010000 */
[----:B------:R-:W-:-:S13]  /*1070*/  ISETP.NE.AND P1, PT, R0, RZ, PT ;  /* 0x000000ff0000720c */ /* 0x000fda0003f25270 */
[----:B0-----:R-:W-:Y:S05]  /*1080*/  @P1 BRA `(.L_x_75) ;  /* 0x0000001400501947 */ /* 0x001fea0003800000 */
[----:B------:R-:W0:Y:S01]  /*1090*/  S2UR UR5, SR_CgaCtaId ;  /* 0x00000000000579c3 */ /* 0x000e220000008800 */
[----:B------:R-:W-:Y:S01]  /*10a0*/  UMOV UR4, 0x400 ;  /* 0x0000040000047882 */ /* 0x000fe20000000000 */
[----:B------:R-:W-:-:S04]  /*10b0*/  ISETP.GT.U32.AND P0, PT, R8, 0x20, PT ;  /* 0x000000200800780c */ /* 0x000fc80003f04070 */
[----:B------:R-:W-:Y:S01]  /*10c0*/  ISETP.GT.U32.AND.EX P0, PT, R9, RZ, PT, P0 ;  /* 0x000000ff0900720c */ /* 0x000fe20003f04100 */
[----:B0-----:R-:W-:-:S09]  /*10d0*/  ULEA UR4, UR5, UR4, 0x18 ;  /* 0x0000000405047291 */ /* 0x001fd2000f8ec0ff */
[----:B------:R-:W0:Y:S04]  /*10e0*/  LDS.64 R4, [UR4+0x18] ;  /* 0x00001804ff047984 */ /* 0x000e280008000a00 */
[----:B------:R-:W1:Y:S01]  /*10f0*/  LDS.128 R12, [UR4+0x20] ;  /* 0x00002004ff0c7984 */ /* 0x000e620008000c00 */
[----:B0-----:R-:W-:-:S10]  /*1100*/  DADD R4, R2, R4 ;  /* 0x0000000002047229 */ /* 0x001fd40000000004 */
[----:B------:R-:W-:Y:S02]  /*1110*/  FSEL R2, R4, R2, P0 ;  /* 0x0000000204027208 */ /* 0x000fe40000000000 */
[----:B------:R-:W-:Y:S02]  /*1120*/  FSEL R3, R5, R3, P0 ;  /* 0x0000000305037208 */ /* 0x000fe40000000000 */
[----:B------:R-:W0:Y:S01]  /*1130*/  LDS.128 R4, [UR4+0x30] ;  /* 0x00003004ff047984 */ /* 0x000e220008000c00 */
[----:B------:R-:W-:-:S03]  /*1140*/  ISETP.GT.U32.AND P0, PT, R8, 0x40, PT ;  /* 0x000000400800780c */ /* 0x000fc60003f04070 */
[----:B-1----:R-:W-:Y:S01]  /*1150*/  DADD R12, R12, R2 ;  /* 0x000000000c0c7229 */ /* 0x002fe20000000002 */
[----:B------:R-:W-:-:S09]  /*1160*/  ISETP.GT.U32.AND.EX P0, PT, R9, RZ, PT, P0 ;  /* 0x000000ff0900720c */ /* 0x000fd20003f04100 */
[----:B------:R-:W-:Y:S02]  /*1170*/  FSEL R2, R12, R2, P0 ;  /* 0x000000020c027208 */ /* 0x000fe40000000000 */
[----:B------:R-:W-:Y:S02]  /*1180*/  FSEL R3, R13, R3, P0 ;  /* 0x000000030d037208 */ /* 0x000fe40000000000 */
[----:B------:R-:W-:-:S04]  /*1190*/  ISETP.GT.U32.AND P0, PT, R8, 0x60, PT ;  /* 0x000000600800780c */ /* 0x000fc80003f04070 */
[----:B------:R-:W-:Y:S01]  /*11a0*/  DADD R14, R2, R14 ;  /* 0x00000000020e7229 */ /* 0x000fe2000000000e */
[----:B------:R-:W-:-:S09]  /*11b0*/  ISETP.GT.U32.AND.EX P0, PT, R9, RZ, PT, P0 ;  /* 0x000000ff0900720c */ /* 0x000fd20003f04100 */
[----:B------:R-:W-:Y:S02]  /*11c0*/  FSEL R2, R14, R2, P0 ;  /* 0x000000020e027208 */ /* 0x000fe40000000000 */
[----:B------:R-:W-:Y:S02]  /*11d0*/  FSEL R3, R15, R3, P0 ;  /* 0x000000030f037208 */ /* 0x000fe40000000000 */
[----:B------:R-:W1:Y:S01]  /*11e0*/  LDS.128 R12, [UR4+0x40] ;  /* 0x00004004ff0c7984 */ /* 0x000e620008000c00 */
[----:B------:R-:W-:-:S03]  /*11f0*/  ISETP.GT.U32.AND P0, PT, R8, 0x80, PT ;  /* 0x000000800800780c */ /* 0x000fc60003f04070 */
[----:B0-----:R-:W-:Y:S01]  /*1200*/  DADD R4, R4, R2 ;  /* 0x0000000004047229 */ /* 0x001fe20000000002 */
        /* <DEDUP_REMOVED lines=52> */
[----:B------:R-:W-:-:S04]  /*1550*/  ISETP.GT.U32.AND P0, PT, R8, 0x1c0, PT ;  /* 0x000001c00800780c */ /* 0x000fc80003f04070 */
        /* <DEDUP_REMOVED lines=8> */
[----:B------:R-:W-:Y:S01]  /*15e0*/  FSEL R3, R15, R3, P0 ;  /* 0x000000030f037208 */ /* 0x000fe20000000000 */
[----:B------:R-:W-:Y:S06]  /*15f0*/  BRA `(.L_x_75) ;  /* 0x0000000c00f47947 */ /* 0x000fec0003800000 */
.L_x_61:
[----:B------:R-:W0:Y:S01]  /*1600*/  S2R R0, SR_TID.X ;  /* 0x0000000000007919 */ /* 0x000e220000002100 */
[----:B------:R-:W0:Y:S02]  /*1610*/  LDC.64 R4, c[0x0][0x380] ;  /* 0x0000e000ff047b82 */ /* 0x000e240000000a00 */
[----:B0-----:R-:W-:-:S05]  /*1620*/  IMAD.WIDE.U32 R4, R0, 0x8, R4 ;  /* 0x0000000800047825 */ /* 0x001fca00078e0004 */
[----:B------:R-:W2:Y:S04]  /*1630*/  LDG.E.64 R2, desc[UR6][R4.64] ;  /* 0x0000000604027981 */ /* 0x000ea8000c1e1b00 */
[----:B------:R-:W2:Y:S04]  /*1640*/  LDG.E.64 R6, desc[UR6][R4.64+0x1000] ;  /* 0x0010000604067981 */ /* 0x000ea8000c1e1b00 */
[----:B------:R-:W3:Y:S04]  /*1650*/  LDG.E.64 R10, desc[UR6][R4.64+0x2000] ;  /* 0x00200006040a7981 */ /* 0x000ee8000c1e1b00 */
[----:B------:R-:W4:Y:S04]  /*1660*/  LDG.E.64 R12, desc[UR6][R4.64+0x3000] ;  /* 0x00300006040c7981 */ /* 0x000f28000c1e1b00 */
[----:B------:R-:W5:Y:S04]  /*1670*/  LDG.E.64 R14, desc[UR6][R4.64+0x4000] ;  /* 0x00400006040e7981 */ /* 0x000f68000c1e1b00 */
[----:B------:R-:W5:Y:S04]  /*1680*/  LDG.E.64 R16, desc[UR6][R4.64+0x5000] ;  /* 0x0050000604107981 */ /* 0x000f68000c1e1b00 */
[----:B------:R-:W5:Y:S01]  /*1690*/  LDG.E.64 R18, desc[UR6][R4.64+0x6000] ;  /* 0x0060000604127981 */ /* 0x000f62000c1e1b00 */
[----:B--2---:R-:W-:-:S08]  /*16a0*/  DADD R2, R2, R6 ;  /* 0x0000000002027229 */ /* 0x004fd00000000006 */
[----:B---3--:R-:W-:-:S08]  /*16b0*/  DADD R2, R10, R2 ;  /* 0x000000000a027229 */ /* 0x008fd00000000002 */
[----:B----4-:R-:W-:Y:S01]  /*16c0*/  DADD R2, R12, R2 ;  /* 0x000000000c027229 */ /* 0x010fe20000000002 */
[----:B------:R-:W-:-:S04]  /*16d0*/  IADD3 R12, P1, PT, R8, -0xe00, RZ ;  /* 0xfffff200080c7810 */ /* 0x000fc80007f3e0ff */
[----:B------:R-:W-:Y:S02]  /*16e0*/  ISETP.GE.U32.AND P0, PT, R12, 0xe00, PT ;  /* 0x00000e000c00780c */ /* 0x000fe40003f06070 */
[----:B------:R-:W-:Y:S01]  /*16f0*/  IADD3.X R13, PT, PT, R9, -0x1, RZ, P1, !PT ;  /* 0xffffffff090d7810 */ /* 0x000fe20000ffe4ff */
[----:B-----5:R-:W-:-:S03]  /*1700*/  DADD R2, R14, R2 ;  /* 0x000000000e027229 */ /* 0x020fc60000000002 */
[----:B------:R-:W-:-:S05]  /*1710*/  ISETP.GE.U32.AND.EX P0, PT, R13, RZ, PT, P0 ;  /* 0x000000ff0d00720c */ /* 0x000fca0003f06100 */
[----:B------:R-:W-:-:S08]  /*1720*/  DADD R2, R16, R2 ;  /* 0x0000000010027229 */ /* 0x000fd00000000002 */
[----:B------:R-:W-:Y:S01]  /*1730*/  DADD R6, R18, R2 ;  /* 0x0000000012067229 */ /* 0x000fe20000000002 */
[----:B------:R-:W-:Y:S02]  /*1740*/  IMAD.MOV.U32 R3, RZ, RZ, 0xe00 ;  /* 0x00000e00ff037424 */ /* 0x000fe400078e00ff */
[----:B------:R-:W-:Y:S01]  /*1750*/  IMAD.MOV.U32 R2, RZ, RZ, RZ ;  /* 0x000000ffff027224 */ /* 0x000fe200078e00ff */
[----:B------:R-:W-:Y:S07]  /*1760*/  @!P0 BRA `(.L_x_76) ;  /* 0x0000000000748947 */ /* 0x000fee0003800000 */
[----:B------:R-:W0:Y:S01]  /*1770*/  LDC.64 R8, c[0x0][0x390] ;  /* 0x0000e400ff087b82 */ /* 0x000e220000000a00 */
[----:B------:R-:W-:Y:S02]  /*1780*/  IMAD.MOV.U32 R3, RZ, RZ, 0xe00 ;  /* 0x00000e00ff037424 */ /* 0x000fe400078e00ff */
[----:B------:R-:W-:-:S07]  /*1790*/  IMAD.MOV.U32 R2, RZ, RZ, RZ ;  /* 0x000000ffff027224 */ /* 0x000fce00078e00ff */
.L_x_78:
[----:B------:R-:W-:-:S04]  /*17a0*/  LEA R16, P0, R3, R4, 0x3 ;  /* 0x0000000403107211 */ /* 0x000fc800078018ff */
[----:B------:R-:W-:-:S05]  /*17b0*/  LEA.HI.X R17, R3, R5, R2, 0x3, P0 ;  /* 0x0000000503117211 */ /* 0x000fca00000f1c02 */
[----:B------:R-:W2:Y:S04]  /*17c0*/  LDG.E.64 R18, desc[UR6][R16.64] ;  /* 0x0000000610127981 */ /* 0x000ea8000c1e1b00 */
[----:B------:R-:W3:Y:S04]  /*17d0*/  LDG.E.64 R20, desc[UR6][R16.64+0x1000] ;  /* 0x0010000610147981 */ /* 0x000ee8000c1e1b00 */
[----:B------:R-:W4:Y:S04]  /*17e0*/  LDG.E.64 R22, desc[UR6][R16.64+0x2000] ;  /* 0x0020000610167981 */ /* 0x000f28000c1e1b00 */
[----:B------:R-:W5:Y:S04]  /*17f0*/  LDG.E.64 R24, desc[UR6][R16.64+0x3000] ;  /* 0x0030000610187981 */ /* 0x000f68000c1e1b00 */
[----:B------:R-:W5:Y:S04]  /*1800*/  LDG.E.64 R26, desc[UR6][R16.64+0x4000] ;  /* 0x00400006101a7981 */ /* 0x000f68000c1e1b00 */
[----:B------:R-:W5:Y:S04]  /*1810*/  LDG.E.64 R10, desc[UR6][R16.64+0x5000] ;  /* 0x00500006100a7981 */ /* 0x000f68000c1e1b00 */
[----:B------:R-:W5:Y:S01]  /*1820*/  LDG.E.64 R14, desc[UR6][R16.64+0x6000] ;  /* 0x00600006100e7981 */ /* 0x000f62000c1e1b00 */
[----:B--2---:R-:W-:Y:S01]  /*1830*/  DADD R18, R18, R6 ;  /* 0x0000000012127229 */ /* 0x004fe20000000006 */
[----:B0-----:R-:W-:-:S04]  /*1840*/  IADD3 R6, P1, PT, -R3, R8, RZ ;  /* 0x0000000803067210 */ /* 0x001fc80007f3e1ff */
[----:B------:R-:W-:Y:S01]  /*1850*/  ISETP.GE.U32.AND P0, PT, R6, 0xe00, PT ;  /* 0x00000e000600780c */ /* 0x000fe20003f06070 */
[----:B------:R-:W-:Y:S02]  /*1860*/  IMAD.X R6, R9, 0x1, ~R2, P1 ;  /* 0x0000000109067824 */ /* 0x000fe400008e0e02 */
[----:B---3--:R-:W-:-:S03]  /*1870*/  DADD R18, R20, R18 ;  /* 0x0000000014127229 */ /* 0x008fc60000000012 */
[----:B------:R-:W-:-:S05]  /*1880*/  ISETP.GE.U32.AND.EX P0, PT, R6, RZ, PT, P0 ;  /* 0x000000ff0600720c */ /* 0x000fca0003f06100 */
[----:B----4-:R-:W-:-:S08]  /*1890*/  DADD R18, R22, R18 ;  /* 0x0000000016127229 */ /* 0x010fd00000000012 */
[----:B-----5:R-:W-:-:S08]  /*18a0*/  DADD R18, R24, R18 ;  /* 0x0000000018127229 */ /* 0x020fd00000000012 */
[----:B------:R-:W-:-:S08]  /*18b0*/  DADD R18, R26, R18 ;  /* 0x000000001a127229 */ /* 0x000fd00000000012 */
[----:B------:R-:W-:-:S08]  /*18c0*/  DADD R10, R10, R18 ;  /* 0x000000000a0a7229 */ /* 0x000fd00000000012 */
[----:B------:R-:W-:Y:S01]  /*18d0*/  DADD R6, R14, R10 ;  /* 0x000000000e067229 */ /* 0x000fe2000000000a */
[----:B------:R-:W-:Y:S10]  /*18e0*/  @!P0 BRA `(.L_x_77) ;  /* 0x0000000800208947 */ /* 0x000ff40003800000 */
[----:B------:R-:W-:-:S05]  /*18f0*/  IADD3 R3, P0, PT, R3, 0xe00, RZ ;  /* 0x00000e0003037810 */ /* 0x000fca0007f1e0ff */
[----:B------:R-:W-:Y:S01]  /*1900*/  IMAD.X R2, RZ, RZ, R2, P0 ;  /* 0x000000ffff027224 */ /* 0x000fe200000e0602 */
[----:B------:R-:W-:-:S04]  /*1910*/  ISETP.GT.U32.AND P0, PT, R3, R12, PT ;  /* 0x0000000c0300720c */ /* 0x000fc80003f04070 */
[----:B------:R-:W-:-:S13]  /*1920*/  ISETP.GT.U32.AND.EX P0, PT, R2, R13, PT, P0 ;  /* 0x0000000d0200720c */ /* 0x000fda0003f04100 */
[----:B------:R-:W-:Y:S05]  /*1930*/  @!P0 BRA `(.L_x_78) ;  /* 0xfffffffc00988947 */ /* 0x000fea000383ffff */
.L_x_76:
[----:B------:R-:W-:Y:S01]  /*1940*/  IMAD.IADD R5, R8, 0x1, -R3 ;  /* 0x0000000108057824 */ /* 0x000fe200078e0a03 */
[----:B------:R-:W-:Y:S01]  /*1950*/  ISETP.GE.U32.AND P1, PT, R3, R8, PT ;  /* 0x000000080300720c */ /* 0x000fe20003f26070 */
[----:B------:R-:W-:Y:S03]  /*1960*/  BSSY.RECONVERGENT B1, `(.L_x_77) ;  /* 0x0000080000017945 */ /* 0x000fe60003800200 */
[----:B------:R-:W-:-:S04]  /*1970*/  ISETP.GE.AND P0, PT, R0, R5, PT ;  /* 0x000000050000720c */ /* 0x000fc80003f06270 */
[----:B------:R-:W-:-:S13]  /*1980*/  ISETP.GE.U32.OR.EX P0, PT, R2, R9, P0, P1 ;  /* 0x000000090200720c */ /* 0x000fda0000706510 */
[----:B------:R-:W-:Y:S05]  /*1990*/  @P0 BRA `(.L_x_79) ;  /* 0x0000000400f00947 */ /* 0x000fea0003800000 */
[----:B------:R-:W-:Y:S01]  /*19a0*/  LOP3.LUT R4, RZ, R0, RZ, 0x33, !PT ;  /* 0x00000000ff047212 */ /* 0x000fe200078e33ff */
[----:B------:R-:W-:Y:S01]  /*19b0*/  BSSY.RECONVERGENT B2, `(.L_x_80) ;  /* 0x0000038000027945 */ /* 0x000fe20003800200 */
[----:B------:R-:W-:Y:S02]  /*19c0*/  IMAD.MOV.U32 R42, RZ, RZ, R0 ;  /* 0x000000ffff2a7224 */ /* 0x000fe400078e0000 */
[----:B------:R-:W-:-:S04]  /*19d0*/  IADD3 R8, PT, PT, -R3, R8, R4 ;  /* 0x0000000803087210 */ /* 0x000fc80007ffe104 */
[C---:B------:R-:W-:Y:S02]  /*19e0*/  ISETP.GE.U32.AND P1, PT, R8.reuse, 0x1e00, PT ;  /* 0x00001e000800780c */ /* 0x040fe40003f26070 */
[----:B------:R-:W-:-:S04]  /*19f0*/  LEA.HI R4, R8, 0x1, RZ, 0x17 ;  /* 0x0000000108047811 */ /* 0x000fc800078fb8ff */
[----:B------:R-:W-:-:S04]  /*1a00*/  LOP3.LUT R5, R4, 0xf, RZ, 0xc0, !PT ;  /* 0x0000000f04057812 */ /* 0x000fc800078ec0ff */
[----:B------:R-:W-:-:S03]  /*1a10*/  ISETP.NE.AND P0, PT, R5, RZ, PT ;  /* 0x000000ff0500720c */ /* 0x000fc60003f05270 */
[----:B------:R-:W-:Y:S10]  /*1a20*/  @!P1 BRA `(.L_x_81) ;  /* 0x0000000000c09947 */ /* 0x000ff40003800000 */
[----:B------:R-:W0:Y:S01]  /*1a30*/  LDCU.64 UR4, c[0x0][0x380] ;  /* 0x00007000ff0477ac */ /* 0x000e220008000a00 */
[----:B------:R-:W-:Y:S01]  /*1a40*/  IADD3 R9, P2, PT, R0, R3, RZ ;  /* 0x0000000300097210 */ /* 0x000fe20007f5e0ff */
[----:B------:R-:W-:Y:S01]  /*1a50*/  IMAD.MOV.U32 R42, RZ, RZ, R0 ;  /* 0x000000ffff2a7224 */ /* 0x000fe200078e0000 */
[----:B------:R-:W-:-:S03]  /*1a60*/  LOP3.LUT R43, R4, 0xfffff0, RZ, 0xc0, !PT ;  /* 0x00fffff0042b7812 */ /* 0x000fc600078ec0ff */
[----:B------:R-:W-:Y:S02]  /*1a70*/  IMAD.X R10, RZ, RZ, R2, P2 ;  /* 0x000000ffff0a7224 */ /* 0x000fe400010e0602 */
[----:B------:R-:W-:Y:S01]  /*1a80*/  IMAD.MOV R43, RZ, RZ, -R43 ;  /* 0x000000ffff2b7224 */ /* 0x000fe200078e0a2b */
[----:B0-----:R-:W-:-:S04]  /*1a90*/  LEA R8, P1, R9, UR4, 0x3 ;  /* 0x0000000409087c11 */ /* 0x001fc8000f8218ff */
[----:B------:R-:W-:Y:S02]  /*1aa0*/  IADD3 R8, P2, PT, R8, 0x8000, RZ ;  /* 0x0000800008087810 */ /* 0x000fe40007f5e0ff */
[----:B------:R-:W-:-:S05]  /*1ab0*/  LEA.HI.X R9, R9, UR5, R10, 0x3, P1 ;  /* 0x0000000509097c11 */ /* 0x000fca00088f1c0a */
[----:B------:R-:W-:-:S07]  /*1ac0*/  IMAD.X R9, RZ, RZ, R9, P2 ;  /* 0x000000ffff097224 */ /* 0x000fce00010e0609 */
.L_x_82:
[----:B------:R-:W2:Y:S04]  /*1ad0*/  LDG.E.64 R10, desc[UR6][R8.64+-0x8000] ;  /* 0xff800006080a7981 */ /* 0x000ea8000c1e1b00 */
[----:B------:R-:W3:Y:S04]  /*1ae0*/  LDG.E.64 R12, desc[UR6][R8.64+-0x7000] ;  /* 0xff900006080c7981 */ /* 0x000ee8000c1e1b00 */
[----:B------:R-:W4:Y:S04]  /*1af0*/  LDG.E.64 R14, desc[UR6][R8.64+-0x6000] ;  /* 0xffa00006080e7981 */ /* 0x000f28000c1e1b00 */
[----:B------:R-:W5:Y:S04]  /*1b00*/  LDG.E.64 R16, desc[UR6][R8.64+-0x5000] ;  /* 0xffb0000608107981 */ /* 0x000f68000c1e1b00 */
        /* <DEDUP_REMOVED lines=11> */
[----:B------:R0:W5:Y:S01]  /*1bc0*/  LDG.E.64 R40, desc[UR6][R8.64+0x7000] ;  /* 0x0070000608287981 */ /* 0x000162000c1e1b00 */
[----:B------:R-:W-:-:S02]  /*1bd0*/  VIADD R43, R43, 0x10 ;  /* 0x000000102b2b7836 */ /* 0x000fc40000000000 */
        /* <DEDUP_REMOVED lines=21> */
.L_x_81:
[----:B------:R-:W-:Y:S05]  /*1d30*/  BSYNC.RECONVERGENT B2 ;  /* 0x0000000000027941 */ /* 0x000fea0003800200 */
.L_x_80:
[----:B------:R-:W-:Y:S05]  /*1d40*/  @!P0 BRA `(.L_x_79) ;  /* 0x0000000400048947 */ /* 0x000fea0003800000 */
[----:B------:R-:W-:Y:S01]  /*1d50*/  ISETP.GE.U32.AND P1, PT, R5, 0x8, PT ;  /* 0x000000080500780c */ /* 0x000fe20003f26070 */
[----:B------:R-:W-:Y:S01]  /*1d60*/  BSSY.RECONVERGENT B2, `(.L_x_83) ;  /* 0x000001a000027945 */ /* 0x000fe20003800200 */
[----:B------:R-:W-:-:S04]  /*1d70*/  LOP3.LUT R26, R4, 0x7, RZ, 0xc0, !PT ;  /* 0x00000007041a7812 */ /* 0x000fc800078ec0ff */
[----:B------:R-:W-:-:S07]  /*1d80*/  ISETP.NE.AND P0, PT, R26, RZ, PT ;  /* 0x000000ff1a00720c */ /* 0x000fce0003f05270 */
[----:B------:R-:W-:Y:S06]  /*1d90*/  @!P1 BRA `(.L_x_84) ;  /* 0x0000000000589947 */ /* 0x000fec0003800000 */
[----:B------:R-:W0:Y:S01]  /*1da0*/  LDCU.64 UR4, c[0x0][0x380] ;  /* 0x00007000ff0477ac */ /* 0x000e220008000a00 */
[----:B------:R-:W-:-:S05]  /*1db0*/  IADD3 R5, P1, PT, R42, R3, RZ ;  /* 0x000000032a057210 */ /* 0x000fca0007f3e0ff */
[----:B------:R-:W-:Y:S01]  /*1dc0*/  IMAD.X R10, RZ, RZ, R2, P1 ;  /* 0x000000ffff0a7224 */ /* 0x000fe200008e0602 */
[----:B0-----:R-:W-:-:S04]  /*1dd0*/  LEA R8, P1, R5, UR4, 0x3 ;  /* 0x0000000405087c11 */ /* 0x001fc8000f8218ff */
        /* <DEDUP_REMOVED lines=18> */
.L_x_84:
[----:B------:R-:W-:Y:S05]  /*1f00*/  BSYNC.RECONVERGENT B2 ;  /* 0x0000000000027941 */ /* 0x000fea0003800200 */
.L_x_83:
        /* <DEDUP_REMOVED lines=20> */
.L_x_86:
[----:B------:R-:W-:Y:S05]  /*2050*/  BSYNC.RECONVERGENT B2 ;  /* 0x0000000000027941 */ /* 0x000fea0003800200 */
.L_x_85:
[----:B------:R-:W-:Y:S05]  /*2060*/  @!P0 BRA `(.L_x_79) ;  /* 0x00000000003c8947 */ /* 0x000fea0003800000 */
[----:B------:R-:W0:Y:S01]  /*2070*/  LDCU.64 UR4, c[0x0][0x380] ;  /* 0x00007000ff0477ac */ /* 0x000e220008000a00 */
[----:B------:R-:W-:Y:S01]  /*2080*/  IADD3 R3, P0, PT, R42, R3, RZ ;  /* 0x000000032a037210 */ /* 0x000fe20007f1e0ff */
[----:B------:R-:W-:-:S04]  /*2090*/  IMAD.MOV R4, RZ, RZ, -R16 ;  /* 0x000000ffff047224 */ /* 0x000fc800078e0a10 */
[----:B------:R-:W-:Y:S01]  /*20a0*/  IMAD.X R2, RZ, RZ, R2, P0 ;  /* 0x000000ffff027224 */ /* 0x000fe200000e0602 */
[----:B0-----:R-:W-:-:S04]  /*20b0*/  LEA R5, P1, R3, UR4, 0x3 ;  /* 0x0000000403057c11 */ /* 0x001fc8000f8218ff */
[----:B------:R-:W-:-:S09]  /*20c0*/  LEA.HI.X R8, R3, UR5, R2, 0x3, P1 ;  /* 0x0000000503087c11 */ /* 0x000fd200088f1c02 */
.L_x_87:
        /* <DEDUP_REMOVED lines=9> */
.L_x_79:
[----:B------:R-:W-:Y:S05]  /*2160*/  BSYNC.RECONVERGENT B1 ;  /* 0x0000000000017941 */ /* 0x000fea0003800200 */
.L_x_77:
        /* <DEDUP_REMOVED lines=40> */
[----:B------:R-:W-:-:S03]  /*23f0*/  FSEL R5, R5, R3, P0 ;  /* 0x0000000305057208 */ /* 0x000fc60000000000 */
[----:B0-----:R-:W-:Y:S02]  /*2400*/  IMAD.MOV.U32 R2, RZ, RZ, R0 ;  /* 0x000000ffff027224 */ /* 0x001fe400078e0000 */
[----:B------:R-:W-:-:S04]  /*2410*/  IMAD.MOV.U32 R3, RZ, RZ, R5 ;  /* 0x000000ffff037224 */ /* 0x000fc800078e0005 */
[----:B------:R-:W-:Y:S05]  /*2420*/  @P1 BRA `(.L_x_75) ;  /* 0x0000000000681947 */ /* 0x000fea0003800000 */
        /* <DEDUP_REMOVED lines=26> */
.L_x_75:
[----:B------:R-:W-:Y:S05]  /*25d0*/  BSYNC.RECONVERGENT B0 ;  /* 0x0000000000007941 */ /* 0x000fea0003800200 */
.L_x_60:
[----:B------:R-:W-:Y:S05]  /*25e0*/  @P1 EXIT ;  /* 0x000000000000194d */ /* 0x000fea0003800000 */
[----:B------:R-:W0:Y:S01]  /*25f0*/  LDCU.64 UR4, c[0x0][0x3a0] ;  /* 0x00007400ff0477ac */ /* 0x000e220008000a00 */
[----:B------:R-:W1:Y:S01]  /*2600*/  LDC.64 R4, c[0x0][0x388] ;  /* 0x0000e200ff047b82 */ /* 0x000e620000000a00 */
[----:B0-----:R-:W-:-:S07]  /*2610*/  DADD R2, R2, UR4 ;  /* 0x0000000402027e29 */ /* 0x001fce0008000000 */
[----:B-1----:R-:W-:Y:S01]  /*2620*/  STG.E.64 desc[UR6][R4.64], R2 ;  /* 0x0000000204007986 */ /* 0x002fe2000c101b06 */
[----:B------:R-:W-:Y:S05]  /*2630*/  EXIT ;  /* 0x000000000000794d */ /* 0x000fea0003800000 */
.L_x_88:
        /* <DEDUP_REMOVED lines=12> */
.L_x_298:


//--------------------- .text._ZN3cub18CUB_300001_SM_10006detail6reduce28DeviceReduceSingleTileKernelINS2_10policy_hubIdjN4cuda3std3__44plusIdEEE10Policy1000EPdSC_iS9_ddNS7_10__identityEEEvT0_T1_T2_T3_T4_T6_ --------------------------
	.section	.text._ZN3cub18CUB_300001_SM_10006detail6reduce28DeviceReduceSingleTileKernelINS2_10policy_hubIdjN4cuda3std3__44plusIdEEE10Policy1000EPdSC_iS9_ddNS7_10__identityEEEvT0_T1_T2_T3_T4_T6_,"ax",@progbits
	.align	128
        .global         _ZN3cub18CUB_300001_SM_10006detail6reduce28DeviceReduceSingleTileKernelINS2_10policy_hubIdjN4cuda3std3__44plusIdEEE10Policy1000EPdSC_iS9_ddNS7_10__identityEEEvT0_T1_T2_T3_T4_T6_
        .type           _ZN3cub18CUB_300001_SM_10006detail6reduce28DeviceReduceSingleTileKernelINS2_10policy_hubIdjN4cuda3std3__44plusIdEEE10Policy1000EPdSC_iS9_ddNS7_10__identityEEEvT0_T1_T2_T3_T4_T6_,@function
        .size           _ZN3cub18CUB_300001_SM_10006detail6reduce28DeviceReduceSingleTileKernelINS2_10policy_hubIdjN4cuda3std3__44plusIdEEE10Policy1000EPdSC_iS9_ddNS7_10__identityEEEvT0_T1_T2_T3_T4_T6_,(.L_x_299 - _ZN3cub18CUB_300001_SM_10006detail6reduce28DeviceReduceSingleTileKernelINS2_10policy_hubIdjN4cuda3std3__44plusIdEEE10Policy1000EPdSC_iS9_ddNS7_10__identityEEEvT0_T1_T2_T3_T4_T6_)
        .other          _ZN3cub18CUB_300001_SM_10006detail6reduce28DeviceReduceSingleTileKernelINS2_10policy_hubIdjN4cuda3std3__44plusIdEEE10Policy1000EPdSC_iS9_ddNS7_10__identityEEEvT0_T1_T2_T3_T4_T6_,@"STO_CUDA_ENTRY STV_DEFAULT"
_ZN3cub18CUB_300001_SM_10006detail6reduce28DeviceReduceSingleTileKernelINS2_10policy_hubIdjN4cuda3std3__44plusIdEEE10Policy1000EPdSC_iS9_ddNS7_10__identityEEEvT0_T1_T2_T3_T4_T6_:
.text._ZN3cub18CUB_300001_SM_10006detail6reduce28DeviceReduceSingleTileKernelINS2_10policy_hubIdjN4cuda3std3__44plusIdEEE10Policy1000EPdSC_iS9_ddNS7_10__identityEEEvT0_T1_T2_T3_T4_T6_:
        /* <DEDUP_REMOVED lines=13> */
.L_x_89:
        /* <DEDUP_REMOVED lines=13> */
.L_x_93:
[----:B------:R-:W-:Y:S05]  /*01a0*/  BSYNC.RECONVERGENT B1 ;  /* 0x0000000000017941 */ /* 0x000fea0003800200 */
.L_x_92:
[----:B------:R-:W-:Y:S01]  /*01b0*/  ISETP.GE.AND P0, PT, R5, R4, PT ;  /* 0x000000040500720c */ /* 0x000fe20003f06270 */
[----:B------:R-:W-:-:S12]  /*01c0*/  BSSY.RECONVERGENT B1, `(.L_x_94) ;  /* 0x0000078000017945 */ /* 0x000fd80003800200 */
[----:B------:R-:W-:Y:S05]  /*01d0*/  @P0 BRA `(.L_x_95) ;  /* 0x0000000400d80947 */ /* 0x000fea0003800000 */
[----:B------:R-:W-:Y:S01]  /*01e0*/  LOP3.LUT R9, RZ, R5, RZ, 0x33, !PT ;  /* 0x00000005ff097212 */ /* 0x000fe200078e33ff */
[----:B------:R-:W-:Y:S04]  /*01f0*/  BSSY.RECONVERGENT B2, `(.L_x_96) ;  /* 0x0000019000027945 */ /* 0x000fe80003800200 */
[----:B------:R-:W-:-:S04]  /*0200*/  IMAD.IADD R9, R9, 0x1, R4 ;  /* 0x0000000109097824 */ /* 0x000fc800078e0204 */
[C---:B------:R-:W-:Y:S01]  /*0210*/  IMAD.HI.U32 R0, R9.reuse, -0x33333333, RZ ;  /* 0xcccccccd09007827 */ /* 0x040fe200078e00ff */
[----:B------:R-:W-:-:S04]  /*0220*/  ISETP.GE.U32.AND P0, PT, R9, 0x780, PT ;  /* 0x000007800900780c */ /* 0x000fc80003f06070 */
[----:B------:R-:W-:-:S04]  /*0230*/  SHF.R.U32.HI R0, RZ, 0x9, R0 ;  /* 0x00000009ff007819 */ /* 0x000fc80000011600 */
[----:B------:R-:W-:-:S04]  /*0240*/  LOP3.LUT R2, R0, 0x3, RZ, 0xc0, !PT ;  /* 0x0000000300027812 */ /* 0x000fc800078ec0ff */
[----:B------:R-:W-:-:S13]  /*0250*/  ISETP.NE.AND P1, PT, R2, 0x3, PT ;  /* 0x000000030200780c */ /* 0x000fda0003f25270 */
[----:B------:R-:W-:Y:S05]  /*0260*/  @!P1 BRA `(.L_x_97) ;  /* 0x0000000000449947 */ /* 0x000fea0003800000 */
[----:B------:R-:W0:Y:S01]  /*0270*/  LDC.64 R8, c[0x0][0x380] ;  /* 0x0000e000ff087b82 */ /* 0x000e220000000a00 */
[----:B------:R-:W-:-:S05]  /*0280*/  VIADD R0, R0, 0x1 ;  /* 0x0000000100007836 */ /* 0x000fca0000000000 */
[----:B------:R-:W-:-:S05]  /*0290*/  LOP3.LUT R0, R0, 0x3, RZ, 0xc0, !PT ;  /* 0x0000000300007812 */ /* 0x000fca00078ec0ff */
[----:B------:R-:W-:Y:S02]  /*02a0*/  IMAD.MOV R0, RZ, RZ, -R0 ;  /* 0x000000ffff007224 */ /* 0x000fe400078e0a00 */
[----:B0-----:R-:W-:-:S04]  /*02b0*/  IMAD.WIDE.U32 R8, R5, 0x8, R8 ;  /* 0x0000000805087825 */ /* 0x001fc800078e0008 */
[----:B------:R-:W-:Y:S02]  /*02c0*/  IMAD.MOV.U32 R2, RZ, RZ, R8 ;  /* 0x000000ffff027224 */ /* 0x000fe400078e0008 */
[----:B------:R-:W-:-:S07]  /*02d0*/  IMAD.MOV.U32 R11, RZ, RZ, R9 ;  /* 0x000000ffff0b7224 */ /* 0x000fce00078e0009 */
.L_x_98:
        /* <DEDUP_REMOVED lines=10> */
.L_x_97:
[----:B------:R-:W-:Y:S05]  /*0380*/  BSYNC.RECONVERGENT B2 ;  /* 0x0000000000027941 */ /* 0x000fea0003800200 */
.L_x_96:
        /* <DEDUP_REMOVED lines=8> */
.L_x_101:
        /* <DEDUP_REMOVED lines=43> */
.L_x_100:
[----:B------:R-:W-:Y:S05]  /*06c0*/  BSYNC.RECONVERGENT B2 ;  /* 0x0000000000027941 */ /* 0x000fea0003800200 */
.L_x_99:
        /* <DEDUP_REMOVED lines=26> */
.L_x_103:
[----:B------:R-:W-:Y:S05]  /*0870*/  BSYNC.RECONVERGENT B2 ;  /* 0x0000000000027941 */ /* 0x000fea0003800200 */
.L_x_102:
        /* <DEDUP_REMOVED lines=12> */
.L_x_95:
[----:B------:R-:W-:Y:S05]  /*0940*/  BSYNC.RECONVERGENT B1 ;  /* 0x0000000000017941 */ /* 0x000fea0003800200 */
.L_x_94:
        /* <DEDUP_REMOVED lines=47> */
[----:B------:R-:W0:Y:S04]  /*0c40*/  LDS.128 R8, [UR4+0x20] ;  /* 0x00002004ff087984 */ /* 0x000e280008000c00 */
[----:B------:R-:W1:Y:S04]  /*0c50*/  LDS.128 R16, [UR4+0x30] ;  /* 0x00003004ff107984 */ /* 0x000e680008000c00 */
[----:B--2---:R-:W2:Y:S01]  /*0c60*/  LDS.128 R4, [UR4+0x40] ;  /* 0x00004004ff047984 */ /* 0x004ea20008000c00 */
[----:B0-----:R-:W-:-:S03]  /*0c70*/  DADD R8, R12, R8 ;  /* 0x000000000c087229 */ /* 0x001fc60000000008 */
[----:B------:R-:W-:Y:S05]  /*0c80*/  LDS.128 R12, [UR4+0x60] ;  /* 0x00006004ff0c7984 */ /* 0x000fea0008000c00 */
[----:B------:R-:W-:Y:S02]  /*0c90*/  DADD R2, R8, R10 ;  /* 0x0000000008027229 */ /* 0x000fe4000000000a */
[----:B------:R-:W0:Y:S06]  /*0ca0*/  LDS.128 R8, [UR4+0x50] ;  /* 0x00005004ff087984 */ /* 0x000e2c0008000c00 */
[----:B-1----:R-:W-:-:S08]  /*0cb0*/  DADD R2, R2, R16 ;  /* 0x0000000002027229 */ /* 0x002fd00000000010 */
[----:B------:R-:W-:-:S08]  /*0cc0*/  DADD R2, R2, R18 ;  /* 0x0000000002027229 */ /* 0x000fd00000000012 */
[----:B--2---:R-:W-:-:S08]  /*0cd0*/  DADD R2, R2, R4 ;  /* 0x0000000002027229 */ /* 0x004fd00000000004 */
[----:B------:R-:W-:Y:S01]  /*0ce0*/  DADD R2, R2, R6 ;  /* 0x0000000002027229 */ /* 0x000fe20000000006 */
[----:B------:R-:W1:Y:S07]  /*0cf0*/  LDS.128 R4, [UR4+0x70] ;  /* 0x00007004ff047984 */ /* 0x000e6e0008000c00 */
[----:B0-----:R-:W-:-:S08]  /*0d00*/  DADD R2, R2, R8 ;  /* 0x0000000002027229 */ /* 0x001fd00000000008 */
[----:B------:R-:W-:Y:S01]  /*0d10*/  DADD R2, R2, R10 ;  /* 0x0000000002027229 */ /* 0x000fe2000000000a */
[----:B------:R-:W0:Y:S07]  /*0d20*/  LDS.128 R8, [UR4+0x80] ;  /* 0x00008004ff087984 */ /* 0x000e2e0008000c00 */
[----:B------:R-:W-:-:S08]  /*0d30*/  DADD R2, R2, R12 ;  /* 0x0000000002027229 */ /* 0x000fd0000000000c */
[----:B------:R-:W-:Y:S01]  /*0d40*/  DADD R2, R2, R14 ;  /* 0x0000000002027229 */ /* 0x000fe2000000000e */
[----:B------:R-:W2:Y:S07]  /*0d50*/  LDS.128 R12, [UR4+0x90] ;  /* 0x00009004ff0c7984 */ /* 0x000eae0008000c00 */
[----:B-1----:R-:W-:-:S08]  /*0d60*/  DADD R2, R2, R4 ;  /* 0x0000000002027229 */ /* 0x002fd00000000004 */
[----:B------:R-:W-:Y:S01]  /*0d70*/  DADD R2, R2, R6 ;  /* 0x0000000002027229 */ /* 0x000fe20000000006 */
[----:B------:R-:W1:Y:S07]  /*0d80*/  LDS.128 R4, [UR4+0xa0] ;  /* 0x0000a004ff047984 */ /* 0x000e6e0008000c00 */
[----:B0-----:R-:W-:Y:S01]  /*0d90*/  DADD R2, R2, R8 ;  /* 0x0000000002027229 */ /* 0x001fe20000000008 */
[----:B------:R-:W0:Y:S07]  /*0da0*/  LDS.64 R8, [UR4+0xb0] ;  /* 0x0000b004ff087984 */ /* 0x000e2e0008000a00 */
[----:B------:R-:W-:-:S08]  /*0db0*/  DADD R2, R2, R10 ;  /* 0x0000000002027229 */ /* 0x000fd0000000000a */
[----:B--2---:R-:W-:-:S08]  /*0dc0*/  DADD R2, R2, R12 ;  /* 0x0000000002027229 */ /* 0x004fd0000000000c */
[----:B------:R-:W-:-:S08]  /*0dd0*/  DADD R2, R2, R14 ;  /* 0x0000000002027229 */ /* 0x000fd0000000000e */
[----:B-1----:R-:W-:-:S08]  /*0de0*/  DADD R2, R2, R4 ;  /* 0x0000000002027229 */ /* 0x002fd00000000004 */
[----:B------:R-:W-:-:S08]  /*0df0*/  DADD R2, R2, R6 ;  /* 0x0000000002027229 */ /* 0x000fd00000000006 */
[----:B0-----:R-:W-:Y:S01]  /*0e00*/  DADD R12, R2, R8 ;  /* 0x00000000020c7229 */ /* 0x001fe20000000008 */
[----:B------:R-:W-:Y:S10]  /*0e10*/  BRA `(.L_x_105) ;  /* 0x0000001800487947 */ /* 0x000ff40003800000 */
.L_x_104:
        /* <DEDUP_REMOVED lines=32> */
[----:B------:R-:W-:Y:S01]  /*1020*/  VIADD R0, R2, 0x10 ;  /* 0x0000001002007836 */ /* 0x000fe20000000000 */
[----:B------:R-:W-:Y:S02]  /*1030*/  @!P1 SHF.R.U32.HI R2, RZ, 0x2, R3 ;  /* 0x00000002ff029819 */ /* 0x000fe40000011603 */
[----:B------:R-:W1:Y:S02]  /*1040*/  SHFL.DOWN PT, R7, R11, 0x8, R5 ;  /* 0x090000000b077989 */ /* 0x000e6400000e0005 */
[----:B------:R-:W-:Y:S01]  /*1050*/  @!P1 LOP3.LUT R2, R2, 0xf8, RZ, 0xc0, !PT ;  /* 0x000000f802029812 */ /* 0x000fe200078ec0ff */
[----:B-1----:R-:W-:-:S10]  /*1060*/  DADD R6, R6, R10 ;  /* 0x0000000006067229 */ /* 0x002fd4000000000a */
[----:B------:R-:W-:Y:S02]  /*1070*/  FSEL R8, R10, R6, P0 ;  /* 0x000000060a087208 */ /* 0x000fe40000000000 */
[----:B------:R-:W-:Y:S02]  /*1080*/  FSEL R9, R11, R7, P0 ;  /* 0x000000070b097208 */ /* 0x000fe40000000000 */
[----:B------:R-:W-:Y:S01]  /*1090*/  @!P1 MOV R10, 0x400 ;  /* 0x00000400000a9802 */ /* 0x000fe20000000f00 */
[----:B------:R-:W-:Y:S01]  /*10a0*/  SHFL.DOWN PT, R6, R8, 0x10, R5 ;  /* 0x0a00000008067989 */ /* 0x000fe200000e0005 */
[----:B------:R-:W-:Y:S02]  /*10b0*/  ISETP.GT.AND P0, PT, R0, R5, PT ;  /* 0x000000050000720c */ /* 0x000fe40003f04270 */
[----:B0-----:R-:W-:Y:S01]  /*10c0*/  @!P1 LEA R11, R13, R10, 0x18 ;  /* 0x0000000a0d0b9211 */ /* 0x001fe200078ec0ff */
        /* <DEDUP_REMOVED lines=13> */
[----:B------:R-:W0:Y:S04]  /*11a0*/  LDS.128 R16, [UR4+0x20] ;  /* 0x00002004ff107984 */ /* 0x000e280008000c00 */
[----:B-1----:R-:W1:Y:S01]  /*11b0*/  LDS.128 R8, [UR4+0x30] ;  /* 0x00003004ff087984 */ /* 0x002e620008000c00 */
[----:B0-----:R-:W-:-:S10]  /*11c0*/  DADD R16, R12, R16 ;  /* 0x000000000c107229 */ /* 0x001fd40000000010 */
[----:B------:R-:W-:Y:S02]  /*11d0*/  FSEL R2, R16, R12, P1 ;  /* 0x0000000c10027208 */ /* 0x000fe40000800000 */
[----:B------:R-:W-:Y:S02]  /*11e0*/  FSEL R3, R17, R13, P1 ;  /* 0x0000000d11037208 */ /* 0x000fe40000800000 */
[----:B------:R-:W-:Y:S01]  /*11f0*/  ISETP.GT.AND P1, PT, R4, 0x40, PT ;  /* 0x000000400400780c */ /* 0x000fe20003f24270 */
[----:B------:R-:W0:Y:S03]  /*1200*/  LDS.128 R12, [UR4+0x40] ;  /* 0x00004004ff0c7984 */ /* 0x000e260008000c00 */
        /* <DEDUP_REMOVED lines=65> */
[----:B------:R-:W1:Y:S01]  /*1620*/  LDS.64 R2, [UR4+0xb0] ;  /* 0x0000b004ff027984 */ /* 0x000e620008000a00 */
        /* <DEDUP_REMOVED lines=11> */
[----:B------:R-:W-:Y:S01]  /*16e0*/  FSEL R13, R3, R7, P1 ;  /* 0x00000007030d7208 */ /* 0x000fe20000800000 */
[----:B------:R-:W-:Y:S06]  /*16f0*/  BRA `(.L_x_105) ;  /* 0x0000001000107947 */ /* 0x000fec0003800000 */
.L_x_91:
[----:B------:R-:W0:Y:S01]  /*1700*/  S2R R0, SR_TID.X ;  /* 0x0000000000007919 */ /* 0x000e220000002100 */
[----:B------:R-:W0:Y:S02]  /*1710*/  LDC.64 R6, c[0x0][0x380] ;  /* 0x0000e000ff067b82 */ /* 0x000e240000000a00 */
[----:B0-----:R-:W-:-:S05]  /*1720*/  IMAD.WIDE.U32 R6, R0, 0x8, R6 ;  /* 0x0000000800067825 */ /* 0x001fca00078e0006 */
[----:B------:R-:W2:Y:S04]  /*1730*/  LDG.E.64.CONSTANT R20, desc[UR6][R6.64] ;  /* 0x0000000606147981 */ /* 0x000ea8000c1e9b00 */
[----:B------:R-:W2:Y:S04]  /*1740*/  LDG.E.64.CONSTANT R2, desc[UR6][R6.64+0x1400] ;  /* 0x0014000606027981 */ /* 0x000ea8000c1e9b00 */
[----:B------:R-:W3:Y:S04]  /*1750*/  LDG.E.64.CONSTANT R8, desc[UR6][R6.64+0x2800] ;  /* 0x0028000606087981 */ /* 0x000ee8000c1e9b00 */
[----:B------:R-:W4:Y:S04]  /*1760*/  LDG.E.64.CONSTANT R10, desc[UR6][R6.64+0x3c00] ;  /* 0x003c0006060a7981 */ /* 0x000f28000c1e9b00 */
[----:B------:R-:W5:Y:S04]  /*1770*/  LDG.E.64.CONSTANT R12, desc[UR6][R6.64+0x5000] ;  /* 0x00500006060c7981 */ /* 0x000f68000c1e9b00 */
[----:B------:R-:W5:Y:S04]  /*1780*/  LDG.E.64.CONSTANT R14, desc[UR6][R6.64+0x6400] ;  /* 0x00640006060e7981 */ /* 0x000f68000c1e9b00 */
[----:B------:R-:W5:Y:S04]  /*1790*/  LDG.E.64.CONSTANT R16, desc[UR6][R6.64+0x7800] ;  /* 0x0078000606107981 */ /* 0x000f68000c1e9b00 */
[----:B------:R-:W5:Y:S01]  /*17a0*/  LDG.E.64.CONSTANT R18, desc[UR6][R6.64+0x8c00] ;  /* 0x008c000606127981 */ /* 0x000f62000c1e9b00 */
[----:B------:R-:W-:Y:S01]  /*17b0*/  ISETP.GE.U32.AND P0, PT, R4, 0x2800, PT ;  /* 0x000028000400780c */ /* 0x000fe20003f06070 */
[----:B--2---:R-:W-:-:S08]  /*17c0*/  DADD R2, R20, R2 ;  /* 0x0000000014027229 */ /* 0x004fd00000000002 */
[----:B---3--:R-:W-:Y:S01]  /*17d0*/  DADD R2, R8, R2 ;  /* 0x0000000008027229 */ /* 0x008fe20000000002 */
[----:B------:R-:W-:-:S07]  /*17e0*/  IMAD.MOV.U32 R9, RZ, RZ, 0x1400 ;  /* 0x00001400ff097424 */ /* 0x000fce00078e00ff */
[----:B----4-:R-:W-:-:S08]  /*17f0*/  DADD R2, R10, R2 ;  /* 0x000000000a027229 */ /* 0x010fd00000000002 */
[----:B-----5:R-:W-:-:S08]  /*1800*/  DADD R2, R12, R2 ;  /* 0x000000000c027229 */ /* 0x020fd00000000002 */
[----:B------:R-:W-:-:S08]  /*1810*/  DADD R2, R14, R2 ;  /* 0x000000000e027229 */ /* 0x000fd00000000002 */
[----:B------:R-:W-:-:S08]  /*1820*/  DADD R2, R16, R2 ;  /* 0x0000000010027229 */ /* 0x000fd00000000002 */
[----:B------:R-:W-:Y:S01]  /*1830*/  DADD R2, R18, R2 ;  /* 0x0000000012027229 */ /* 0x000fe20000000002 */
[----:B------:R-:W-:Y:S10]  /*1840*/  @!P0 BRA `(.L_x_106) ;  /* 0x00000000006c8947 */ /* 0x000ff40003800000 */
[----:B------:R-:W0:Y:S01]  /*1850*/  LDC R26, c[0x0][0x390] ;  /* 0x0000e400ff1a7b82 */ /* 0x000e220000000800 */
[----:B------:R-:W-:Y:S02]  /*1860*/  VIADD R8, R4, 0xffffec00 ;  /* 0xffffec0004087836 */ /* 0x000fe40000000000 */
[----:B------:R-:W-:-:S07]  /*1870*/  IMAD.MOV.U32 R9, RZ, RZ, 0x1400 ;  /* 0x00001400ff097424 */ /* 0x000fce00078e00ff */
.L_x_108:
[----:B------:R-:W-:-:S05]  /*1880*/  IMAD.WIDE R12, R9, 0x8, R6 ;  /* 0x00000008090c7825 */ /* 0x000fca00078e0206 */
[----:B------:R-:W2:Y:S04]  /*1890*/  LDG.E.64.CONSTANT R4, desc[UR6][R12.64] ;  /* 0x000000060c047981 */ /* 0x000ea8000c1e9b00 */
[----:B------:R-:W3:Y:S04]  /*18a0*/  LDG.E.64.CONSTANT R14, desc[UR6][R12.64+0x1400] ;  /* 0x001400060c0e7981 */ /* 0x000ee8000c1e9b00 */
[----:B------:R-:W4:Y:S04]  /*18b0*/  LDG.E.64.CONSTANT R16, desc[UR6][R12.64+0x2800] ;  /* 0x002800060c107981 */ /* 0x000f28000c1e9b00 */
[----:B------:R-:W5:Y:S04]  /*18c0*/  LDG.E.64.CONSTANT R18, desc[UR6][R12.64+0x3c00] ;  /* 0x003c00060c127981 */ /* 0x000f68000c1e9b00 */
        /* <DEDUP_REMOVED lines=8> */
[----:B------:R-:W-:-:S08]  /*1950*/  DADD R4, R20, R4 ;  /* 0x0000000014047229 */ /* 0x000fd00000000004 */
[----:B------:R-:W-:Y:S01]  /*1960*/  DADD R22, R22, R4 ;  /* 0x0000000016167229 */ /* 0x000fe20000000004 */
[----:B0-----:R-:W-:-:S04]  /*1970*/  IMAD.MOV.U32 R4, RZ, RZ, R26 ;  /* 0x000000ffff047224 */ /* 0x001fc800078e001a */
[----:B------:R-:W-:-:S03]  /*1980*/  IMAD.IADD R2, R4, 0x1, -R9 ;  /* 0x0000000104027824 */ /* 0x000fc600078e0a09 */
[----:B------:R-:W-:Y:S02]  /*1990*/  DADD R22, R24, R22 ;  /* 0x0000000018167229 */ /* 0x000fe40000000016 */
[----:B------:R-:W-:-:S06]  /*19a0*/  ISETP.GE.AND P0, PT, R2, 0x1400, PT ;  /* 0x000014000200780c */ /* 0x000fcc0003f06270 */
[----:B------:R-:W-:-:S07]  /*19b0*/  DADD R2, R10, R22 ;  /* 0x000000000a027229 */ /* 0x000fce0000000016 */
[----:B------:R-:W-:Y:S05]  /*19c0*/  @!P0 BRA `(.L_x_107) ;  /* 0x0000000800348947 */ /* 0x000fea0003800000 */
[----:B------:R-:W-:-:S05]  /*19d0*/  VIADD R9, R9, 0x1400 ;  /* 0x0000140009097836 */ /* 0x000fca0000000000 */
[----:B------:R-:W-:-:S13]  /*19e0*/  ISETP.GT.AND P0, PT, R9, R8, PT ;  /* 0x000000080900720c */ /* 0x000fda0003f04270 */
[----:B------:R-:W-:Y:S05]  /*19f0*/  @!P0 BRA `(.L_x_108) ;  /* 0xfffffffc00a08947 */ /* 0x000fea000383ffff */
.L_x_106:
[----:B------:R-:W-:-:S13]  /*1a00*/  ISETP.GE.AND P0, PT, R9, R4, PT ;  /* 0x000000040900720c */ /* 0x000fda0003f06270 */
[----:B------:R-:W-:Y:S05]  /*1a10*/  @P0 BRA `(.L_x_107) ;  /* 0x0000000800200947 */ /* 0x000fea0003800000 */
[----:B------:R-:W-:Y:S01]  /*1a20*/  IMAD.IADD R39, R4, 0x1, -R9 ;  /* 0x0000000104277824 */ /* 0x000fe200078e0a09 */
[----:B------:R-:W-:Y:S04]  /*1a30*/  BSSY.RECONVERGENT B1, `(.L_x_107) ;  /* 0x0000086000017945 */ /* 0x000fe80003800200 */
[----:B------:R-:W-:-:S13]  /*1a40*/  ISETP.GE.AND P0, PT, R0, R39, PT ;  /* 0x000000270000720c */ /* 0x000fda0003f06270 */
[----:B------:R-:W-:Y:S05]  /*1a50*/  @P0 BRA `(.L_x_109) ;  /* 0x00000008000c0947 */ /* 0x000fea0003800000 */
[----:B------:R-:W-:Y:S01]  /*1a60*/  LOP3.LUT R5, RZ, R0, RZ, 0x33, !PT ;  /* 0x00000000ff057212 */ /* 0x000fe200078e33ff */
[----:B------:R-:W-:Y:S01]  /*1a70*/  BSSY.RECONVERGENT B2, `(.L_x_110) ;  /* 0x0000017000027945 */ /* 0x000fe20003800200 */
[----:B------:R-:W-:Y:S02]  /*1a80*/  IMAD.MOV.U32 R38, RZ, RZ, R0 ;  /* 0x000000ffff267224 */ /* 0x000fe400078e0000 */
[----:B------:R-:W-:-:S04]  /*1a90*/  IADD3 R5, PT, PT, -R9, R4, R5 ;  /* 0x0000000409057210 */ /* 0x000fc80007ffe105 */
[C---:B------:R-:W-:Y:S01]  /*1aa0*/  ISETP.GE.U32.AND P1, PT, R5.reuse, 0x780, PT ;  /* 0x000007800500780c */ /* 0x040fe20003f26070 */
[----:B------:R-:W-:-:S05]  /*1ab0*/  IMAD.HI.U32 R4, R5, -0x33333333, RZ ;  /* 0xcccccccd05047827 */ /* 0x000fca00078e00ff */
[----:B------:R-:W-:-:S04]  /*1ac0*/  SHF.R.U32.HI R4, RZ, 0x9, R4 ;  /* 0x00000009ff047819 */ /* 0x000fc80000011604 */
[----:B------:R-:W-:-:S04]  /*1ad0*/  LOP3.LUT R6, R4, 0x3, RZ, 0xc0, !PT ;  /* 0x0000000304067812 */ /* 0x000fc800078ec0ff */
[----:B------:R-:W-:-:S13]  /*1ae0*/  ISETP.NE.AND P0, PT, R6, 0x3, PT ;  /* 0x000000030600780c */ /* 0x000fda0003f05270 */
[----:B------:R-:W-:Y:S05]  /*1af0*/  @!P0 BRA `(.L_x_111) ;  /* 0x0000000000388947 */ /* 0x000fea0003800000 */
[----:B------:R-:W0:Y:S01]  /*1b00*/  LDC.64 R6, c[0x0][0x380] ;  /* 0x0000e000ff067b82 */ /* 0x000e220000000a00 */
[----:B------:R-:W-:Y:S02]  /*1b10*/  VIADD R4, R4, 0x1 ;  /* 0x0000000104047836 */ /* 0x000fe40000000000 */
[----:B------:R-:W-:Y:S02]  /*1b20*/  IMAD.IADD R11, R0, 0x1, R9 ;  /* 0x00000001000b7824 */ /* 0x000fe400078e0209 */
[----:B------:R-:W-:Y:S01]  /*1b30*/  IMAD.MOV.U32 R38, RZ, RZ, R0 ;  /* 0x000000ffff267224 */ /* 0x000fe200078e0000 */
[----:B------:R-:W-:-:S05]  /*1b40*/  LOP3.LUT R4, R4, 0x3, RZ, 0xc0, !PT ;  /* 0x0000000304047812 */ /* 0x000fca00078ec0ff */
[----:B------:R-:W-:-:S07]  /*1b50*/  IMAD.MOV R8, RZ, RZ, -R4 ;  /* 0x000000ffff087224 */ /* 0x000fce00078e0a04 */
.L_x_112:
[----:B0-----:R-:W-:-:S06]  /*1b60*/  IMAD.WIDE.U32 R4, R11, 0x8, R6 ;  /* 0x000000080b047825 */ /* 0x001fcc00078e0006 */
[----:B------:R-:W2:Y:S01]  /*1b70*/  LDG.E.64.CONSTANT R4, desc[UR6][R4.64] ;  /* 0x0000000604047981 */ /* 0x000ea2000c1e9b00 */
[----:B------:R-:W-:Y:S02]  /*1b80*/  VIADD R8, R8, 0x1 ;  /* 0x0000000108087836 */ /* 0x000fe40000000000 */
[----:B------:R-:W-:Y:S02]  /*1b90*/  VIADD R38, R38, 0x280 ;  /* 0x0000028026267836 */ /* 0x000fe40000000000 */
[----:B------:R-:W-:Y:S01]  /*1ba0*/  VIADD R11, R11, 0x280 ;  /* 0x000002800b0b7836 */ /* 0x000fe20000000000 */
[----:B------:R-:W-:Y:S01]  /*1bb0*/  ISETP.NE.AND P0, PT, R8, RZ, PT ;  /* 0x000000ff0800720c */ /* 0x000fe20003f05270 */
[----:B--2---:R-:W-:-:S12]  /*1bc0*/  DADD R2, R4, R2 ;  /* 0x0000000004027229 */ /* 0x004fd80000000002 */
[----:B------:R-:W-:Y:S05]  /*1bd0*/  @P0 BRA `(.L_x_112) ;  /* 0xfffffffc00e00947 */ /* 0x000fea000383ffff */
.L_x_111:
[----:B------:R-:W-:Y:S05]  /*1be0*/  BSYNC.RECONVERGENT B2 ;  /* 0x0000000000027941 */ /* 0x000fea0003800200 */
.L_x_110:
[----:B------:R-:W-:Y:S05]  /*1bf0*/  @!P1 BRA `(.L_x_109) ;  /* 0x0000000400a49947 */ /* 0x000fea0003800000 */
[----:B------:R-:W0:Y:S01]  /*1c00*/  LDCU.64 UR4, c[0x0][0x380] ;  /* 0x00007000ff0477ac */ /* 0x000e220008000a00 */
[----:B------:R-:W-:Y:S01]  /*1c10*/  IMAD.IADD R7, R39, 0x1, -R38 ;  /* 0x0000000127077824 */ /* 0x000fe200078e0a26 */
[C---:B------:R-:W-:Y:S01]  /*1c20*/  IADD3 R5, P0, PT, R38.reuse, R9, RZ ;  /* 0x0000000926057210 */ /* 0x040fe20007f1e0ff */
[----:B------:R-:W-:Y:S01]  /*1c30*/  BSSY.RECONVERGENT B2, `(.L_x_113) ;  /* 0x000003a000027945 */ /* 0x000fe20003800200 */
[----:B------:R-:W-:Y:S02]  /*1c40*/  IMAD.IADD R40, R38, 0x1, R9 ;  /* 0x0000000126287824 */ /* 0x000fe400078e0209 */
        /* <DEDUP_REMOVED lines=10> */
.L_x_115:
[----:B------:R-:W0:Y:S01]  /*1cf0*/  LDC.64 R30, c[0x0][0x380] ;  /* 0x0000e000ff1e7b82 */ /* 0x000e220000000a00 */
[----:B------:R-:W2:Y:S04]  /*1d00*/  LDG.E.64.CONSTANT R8, desc[UR6][R4.64+-0x1400] ;  /* 0xffec000604087981 */ /* 0x000ea8000c1e9b00 */
[----:B------:R-:W3:Y:S01]  /*1d10*/  LDG.E.64.CONSTANT R10, desc[UR6][R4.64] ;  /* 0x00000006040a7981 */ /* 0x000ee2000c1e9b00 */
[----:B------:R-:W-:-:S03]  /*1d20*/  VIADD R15, R40, 0xa00 ;  /* 0x00000a00280f7836 */ /* 0x000fc60000000000 */
[----:B------:R-:W4:Y:S04]  /*1d30*/  LDG.E.64.CONSTANT R12, desc[UR6][R4.64+0x1400] ;  /* 0x00140006040c7981 */ /* 0x000f28000c1e9b00 */
[----:B------:R-:W5:Y:S04]  /*1d40*/  LDG.E.64.CONSTANT R16, desc[UR6][R4.64+0x3c00] ;  /* 0x003c000604107981 */ /* 0x000f68000c1e9b00 */
[----:B------:R-:W5:Y:S01]  /*1d50*/  LDG.E.64.CONSTANT R18, desc[UR6][R4.64+0x5000] ;  /* 0x0050000604127981 */ /* 0x000f62000c1e9b00 */
[----:B------:R-:W-:-:S03]  /*1d60*/  VIADD R23, R40, 0x1400 ;  /* 0x0000140028177836 */ /* 0x000fc60000000000 */
[----:B------:R-:W5:Y:S01]  /*1d70*/  LDG.E.64.CONSTANT R20, desc[UR6][R4.64+0x6400] ;  /* 0x0064000604147981 */ /* 0x000f62000c1e9b00 */
[----:B0-----:R-:W-:-:S03]  /*1d80*/  IMAD.WIDE.U32 R6, R40, 0x8, R30 ;  /* 0x0000000828067825 */ /* 0x001fc600078e001e */
[----:B------:R-:W5:Y:S04]  /*1d90*/  LDG.E.64.CONSTANT R24, desc[UR6][R4.64+0x8c00] ;  /* 0x008c000604187981 */ /* 0x000f68000c1e9b00 */
[----:B------:R-:W5:Y:S04]  /*1da0*/  LDG.E.64.CONSTANT R26, desc[UR6][R4.64+0xa000] ;  /* 0x00a00006041a7981 */ /* 0x000f68000c1e9b00 */
[----:B------:R-:W2:Y:S01]  /*1db0*/  LDG.E.64.CONSTANT R6, desc[UR6][R6.64] ;  /* 0x0000000606067981 */ /* 0x000ea2000c1e9b00 */
[----:B------:R-:W-:-:S03]  /*1dc0*/  IMAD.WIDE.U32 R14, R15, 0x8, R30 ;  /* 0x000000080f0e7825 */ /* 0x000fc600078e001e */
[----:B------:R-:W5:Y:S04]  /*1dd0*/  LDG.E.64.CONSTANT R28, desc[UR6][R4.64+0xb400] ;  /* 0x00b40006041c7981 */ /* 0x000f68000c1e9b00 */
[----:B------:R-:W5:Y:S01]  /*1de0*/  LDG.E.64.CONSTANT R14, desc[UR6][R14.64] ;  /* 0x000000060e0e7981 */ /* 0x000f62000c1e9b00 */
[----:B------:R-:W-:-:S03]  /*1df0*/  IMAD.WIDE.U32 R22, R23, 0x8, R30 ;  /* 0x0000000817167825 */ /* 0x000fc600078e001e */
[----:B------:R-:W5:Y:S04]  /*1e00*/  LDG.E.64.CONSTANT R34, desc[UR6][R4.64+0xf000] ;  /* 0x00f0000604227981 */ /* 0x000f68000c1e9b00 */
[----:B------:R-:W5:Y:S01]  /*1e10*/  LDG.E.64.CONSTANT R22, desc[UR6][R22.64] ;  /* 0x0000000616167981 */ /* 0x000f62000c1e9b00 */
[----:B------:R-:W-:-:S03]  /*1e20*/  VIADD R33, R40, 0x1e00 ;  /* 0x00001e0028217836 */ /* 0x000fc60000000000 */
[----:B------:R-:W5:Y:S01]  /*1e30*/  LDG.E.64.CONSTANT R36, desc[UR6][R4.64+0x10400] ;  /* 0x0104000604247981 */ /* 0x000f62000c1e9b00 */
[----:B------:R-:W-:-:S03]  /*1e40*/  IMAD.WIDE.U32 R30, R33, 0x8, R30 ;  /* 0x00000008211e7825 */ /* 0x000fc600078e001e */
[----:B------:R0:W5:Y:S04]  /*1e50*/  LDG.E.64.CONSTANT R32, desc[UR6][R4.64+0xdc00] ;  /* 0x00dc000604207981 */ /* 0x000168000c1e9b00 */
[----:B------:R-:W5:Y:S01]  /*1e60*/  LDG.E.64.CONSTANT R30, desc[UR6][R30.64] ;  /* 0x000000061e1e7981 */ /* 0x000f62000c1e9b00 */
[----:B------:R-:W-:-:S05]  /*1e70*/  VIADD R38, R38, 0x2800 ;  /* 0x0000280026267836 */ /* 0x000fca0000000000 */
[----:B------:R-:W-:Y:S02]  /*1e80*/  ISETP.GE.AND P1, PT, R38, R41, PT ;  /* 0x000000292600720c */ /* 0x000fe40003f26270 */
[----:B0-----:R-:W-:Y:S01]  /*1e90*/  IADD3 R4, P2, PT, R4, 0x14000, RZ ;  /* 0x0001400004047810 */ /* 0x001fe20007f5e0ff */
[----:B------:R-:W-:-:S04]  /*1ea0*/  VIADD R40, R40, 0x2800 ;  /* 0x0000280028287836 */ /* 0x000fc80000000000 */
[----:B------:R-:W-:Y:S01]  /*1eb0*/  IMAD.X R5, RZ, RZ, R5, P2 ;  /* 0x000000ffff057224 */ /* 0x000fe200010e0605 */
[----:B--2---:R-:W-:-:S08]  /*1ec0*/  DADD R6, R6, R2 ;  /* 0x0000000006067229 */ /* 0x004fd00000000002 */
[----:B------:R-:W-:-:S08]  /*1ed0*/  DADD R6, R6, R8 ;  /* 0x0000000006067229 */ /* 0x000fd00000000008 */
        /* <DEDUP_REMOVED lines=15> */
.L_x_114:
[----:B------:R-:W-:Y:S05]  /*1fd0*/  BSYNC.RECONVERGENT B2 ;  /* 0x0000000000027941 */ /* 0x000fea0003800200 */
.L_x_113:
[----:B------:R-:W-:Y:S01]  /*1fe0*/  IMAD.IADD R6, R39, 0x1, -R38 ;  /* 0x0000000127067824 */ /* 0x000fe200078e0a26 */
[----:B------:R-:W-:Y:S04]  /*1ff0*/  BSSY.RECONVERGENT B2, `(.L_x_116) ;  /* 0x000001d000027945 */ /* 0x000fe80003800200 */
[----:B------:R-:W-:-:S13]  /*2000*/  ISETP.GT.AND P1, PT, R6, 0xa00, PT ;  /* 0x00000a000600780c */ /* 0x000fda0003f24270 */
[----:B------:R-:W-:Y:S05]  /*2010*/  @!P1 BRA `(.L_x_117) ;  /* 0x0000000000689947 */ /* 0x000fea0003800000 */
[----:B------:R-:W0:Y:S01]  /*2020*/  LDC.64 R14, c[0x0][0x380] ;  /* 0x0000e000ff0e7b82 */ /* 0x000e220000000a00 */
[----:B------:R-:W2:Y:S04]  /*2030*/  LDG.E.64.CONSTANT R8, desc[UR6][R4.64+-0x1400] ;  /* 0xffec000604087981 */ /* 0x000ea8000c1e9b00 */
[----:B------:R-:W3:Y:S01]  /*2040*/  LDG.E.64.CONSTANT R10, desc[UR6][R4.64] ;  /* 0x00000006040a7981 */ /* 0x000ee2000c1e9b00 */
[----:B------:R-:W-:-:S03]  /*2050*/  VIADD R17, R40, 0xa00 ;  /* 0x00000a0028117836 */ /* 0x000fc60000000000 */
[----:B------:R-:W4:Y:S04]  /*2060*/  LDG.E.64.CONSTANT R12, desc[UR6][R4.64+0x1400] ;  /* 0x00140006040c7981 */ /* 0x000f28000c1e9b00 */
[----:B------:R-:W5:Y:S04]  /*2070*/  LDG.E.64.CONSTANT R18, desc[UR6][R4.64+0x5000] ;  /* 0x0050000604127981 */ /* 0x000f68000c1e9b00 */
[----:B------:R1:W5:Y:S01]  /*2080*/  LDG.E.64.CONSTANT R20, desc[UR6][R4.64+0x6400] ;  /* 0x0064000604147981 */ /* 0x000362000c1e9b00 */
[----:B0-----:R-:W-:-:S06]  /*2090*/  IMAD.WIDE.U32 R6, R40, 0x8, R14 ;  /* 0x0000000828067825 */ /* 0x001fcc00078e000e */
[----:B------:R-:W2:Y:S01]  /*20a0*/  LDG.E.64.CONSTANT R6, desc[UR6][R6.64] ;  /* 0x0000000606067981 */ /* 0x000ea2000c1e9b00 */
[----:B------:R-:W-:-:S03]  /*20b0*/  IMAD.WIDE.U32 R14, R17, 0x8, R14 ;  /* 0x00000008110e7825 */ /* 0x000fc600078e000e */
[----:B------:R-:W5:Y:S04]  /*20c0*/  LDG.E.64.CONSTANT R16, desc[UR6][R4.64+0x3c00] ;  /* 0x003c000604107981 */ /* 0x000f68000c1e9b00 */
[----:B------:R-:W5:Y:S01]  /*20d0*/  LDG.E.64.CONSTANT R14, desc[UR6][R14.64] ;  /* 0x000000060e0e7981 */ /* 0x000f62000c1e9b00 */
[----:B------:R-:W-:Y:S01]  /*20e0*/  PLOP3.LUT P0, PT, PT, PT, PT, 0x8, 0x80 ;  /* 0x000000000080781c */ /* 0x000fe20003f0e170 */
[----:B------:R-:W-:Y:S02]  /*20f0*/  VIADD R38, R38, 0x1400 ;  /* 0x0000140026267836 */ /* 0x000fe40000000000 */
[----:B------:R-:W-:Y:S01]  /*2100*/  VIADD R40, R40, 0x1400 ;  /* 0x0000140028287836 */ /* 0x000fe20000000000 */
[----:B--2---:R-:W-:-:S08]  /*2110*/  DADD R2, R2, R6 ;  /* 0x0000000002027229 */ /* 0x004fd00000000006 */
[----:B------:R-:W-:-:S08]  /*2120*/  DADD R2, R2, R8 ;  /* 0x0000000002027229 */ /* 0x000fd00000000008 */
[----:B---3--:R-:W-:-:S08]  /*2130*/  DADD R2, R2, R10 ;  /* 0x0000000002027229 */ /* 0x008fd0000000000a */
[----:B----4-:R-:W-:-:S08]  /*2140*/  DADD R2, R2, R12 ;  /* 0x0000000002027229 */ /* 0x010fd0000000000c */
[----:B-----5:R-:W-:-:S08]  /*2150*/  DADD R2, R2, R14 ;  /* 0x0000000002027229 */ /* 0x020fd0000000000e */
[----:B------:R-:W-:Y:S01]  /*2160*/  DADD R2, R2, R16 ;  /* 0x0000000002027229 */ /* 0x000fe20000000010 */
[----:B------:R-:W-:-:S07]  /*2170*/  IADD3 R6, P1, PT, R4, 0xa000, RZ ;  /* 0x0000a00004067810 */ /* 0x000fce0007f3e0ff */
[----:B------:R-:W-:Y:S01]  /*2180*/  DADD R2, R2, R18 ;  /* 0x0000000002027229 */ /* 0x000fe20000000012 */
[----:B-1----:R-:W-:Y:S02]  /*2190*/  IMAD.X R5, RZ, RZ, R5, P1 ;  /* 0x000000ffff057224 */ /* 0x002fe400008e0605 */
[----:B------:R-:W-:-:S05]  /*21a0*/  IMAD.MOV.U32 R4, RZ, RZ, R6 ;  /* 0x000000ffff047224 */ /* 0x000fca00078e0006 */
[----:B------:R-:W-:-:S11]  /*21b0*/  DADD R2, R2, R20 ;  /* 0x0000000002027229 */ /* 0x000fd60000000014 */
.L_x_117:
[----:B------:R-:W-:Y:S05]  /*21c0*/  BSYNC.RECONVERGENT B2 ;  /* 0x0000000000027941 */ /* 0x000fea0003800200 */
.L_x_116:
[----:B------:R-:W-:-:S13]  /*21d0*/  ISETP.LT.OR P0, PT, R38, R39, P0 ;  /* 0x000000272600720c */ /* 0x000fda0000701670 */
[----:B------:R-:W-:Y:S05]  /*21e0*/  @!P0 BRA `(.L_x_109) ;  /* 0x0000000000288947 */ /* 0x000fea0003800000 */
[----:B------:R-:W0:Y:S01]  /*21f0*/  LDC.64 R6, c[0x0][0x380] ;  /* 0x0000e000ff067b82 */ /* 0x000e220000000a00 */
[----:B------:R-:W2:Y:S04]  /*2200*/  LDG.E.64.CONSTANT R8, desc[UR6][R4.64] ;  /* 0x0000000604087981 */ /* 0x000ea8000c1e9b00 */
[----:B------:R-:W3:Y:S01]  /*2210*/  LDG.E.64.CONSTANT R10, desc[UR6][R4.64+0x1400] ;  /* 0x00140006040a7981 */ /* 0x000ee2000c1e9b00 */
[----:B0-----:R-:W-:-:S03]  /*2220*/  IMAD.WIDE.U32 R40, R40, 0x8, R6 ;  /* 0x0000000828287825 */ /* 0x001fc600078e0006 */
[----:B------:R-:W4:Y:S04]  /*2230*/  LDG.E.64.CONSTANT R6, desc[UR6][R4.64+-0x1400] ;  /* 0xffec000604067981 */ /* 0x000f28000c1e9b00 */
[----:B------:R-:W5:Y:S02]  /*2240*/  LDG.E.64.CONSTANT R40, desc[UR6][R40.64] ;  /* 0x0000000628287981 */ /* 0x000f64000c1e9b00 */
[----:B-----5:R-:W-:-:S08]  /*2250*/  DADD R2, R2, R40 ;  /* 0x0000000002027229 */ /* 0x020fd00000000028 */
[----:B----4-:R-:W-:-:S08]  /*2260*/  DADD R2, R2, R6 ;  /* 0x0000000002027229 */ /* 0x010fd00000000006 */
[----:B--2---:R-:W-:-:S08]  /*2270*/  DADD R2, R2, R8 ;  /* 0x0000000002027229 */ /* 0x004fd00000000008 */
[----:B---3--:R-:W-:-:S11]  /*2280*/  DADD R2, R2, R10 ;  /* 0x0000000002027229 */ /* 0x008fd6000000000a */
.L_x_109:
[----:B------:R-:W-:Y:S05]  /*2290*/  BSYNC.RECONVERGENT B1 ;  /* 0x0000000000017941 */ /* 0x000fea0003800200 */
.L_x_107:
        /* <DEDUP_REMOVED lines=16> */
[----:B------:R-:W-:Y:S01]  /*23a0*/  SHFL.DOWN PT, R2, R4, 0x4, 0x1f ;  /* 0x08801f0004027f89 */ /* 0x000fe200000e0000 */
[----:B------:R-:W-:Y:S02]  /*23b0*/  @!P1 MOV R7, 0x400 ;  /* 0x0000040000079802 */ /* 0x000fe40000000f00 */
[----:B------:R-:W-:Y:S01]  /*23c0*/  @!P1 SHF.R.U32.HI R6, RZ, 0x2, R0 ;  /* 0x00000002ff069819 */ /* 0x000fe20000011600 */
[----:B------:R-:W0:Y:S01]  /*23d0*/  SHFL.DOWN PT, R3, R5, 0x4, 0x1f ;  /* 0x08801f0005037f89 */ /* 0x000e2200000e0000 */
[----:B-1----:R-:W-:-:S02]  /*23e0*/  @!P1 LEA R7, R12, R7, 0x18 ;  /* 0x000000070c079211 */ /* 0x002fc400078ec0ff */
[----:B------:R-:W-:-:S05]  /*23f0*/  @!P1 LOP3.LUT R6, R6, 0xf8, RZ, 0xc0, !PT ;  /* 0x000000f806069812 */ /* 0x000fca00078ec0ff */
[----:B------:R-:W-:Y:S01]  /*2400*/  @!P1 IMAD.IADD R7, R6, 0x1, R7 ;  /* 0x0000000106079824 */ /* 0x000fe200078e0207 */
        /* <DEDUP_REMOVED lines=22> */
[----:B------:R-:W1:Y:S04]  /*2570*/  LDS.128 R8, [UR4+0x20] ;  /* 0x00002004ff087984 */ /* 0x000e680008000c00 */
[----:B------:R-:W2:Y:S04]  /*2580*/  LDS.128 R16, [UR4+0x30] ;  /* 0x00003004ff107984 */ /* 0x000ea80008000c00 */
[----:B0-----:R-:W0:Y:S01]  /*2590*/  LDS.128 R4, [UR4+0x40] ;  /* 0x00004004ff047984 */ /* 0x001e220008000c00 */
[----:B-1----:R-:W-:-:S03]  /*25a0*/  DADD R8, R12, R8 ;  /* 0x000000000c087229 */ /* 0x002fc60000000008 */
[----:B------:R-:W-:Y:S05]  /*25b0*/  LDS.128 R12, [UR4+0x60] ;  /* 0x00006004ff0c7984 */ /* 0x000fea0008000c00 */
[----:B------:R-:W-:Y:S02]  /*25c0*/  DADD R2, R8, R10 ;  /* 0x0000000008027229 */ /* 0x000fe4000000000a */
[----:B------:R-:W1:Y:S06]  /*25d0*/  LDS.128 R8, [UR4+0x50] ;  /* 0x00005004ff087984 */ /* 0x000e6c0008000c00 */
[----:B--2---:R-:W-:-:S08]  /*25e0*/  DADD R2, R2, R16 ;  /* 0x0000000002027229 */ /* 0x004fd00000000010 */
[----:B------:R-:W-:-:S08]  /*25f0*/  DADD R2, R2, R18 ;  /* 0x0000000002027229 */ /* 0x000fd00000000012 */
[----:B0-----:R-:W-:-:S08]  /*2600*/  DADD R2, R2, R4 ;  /* 0x0000000002027229 */ /* 0x001fd00000000004 */
[----:B------:R-:W-:Y:S01]  /*2610*/  DADD R2, R2, R6 ;  /* 0x0000000002027229 */ /* 0x000fe20000000006 */
[----:B------:R-:W0:Y:S07]  /*2620*/  LDS.128 R4, [UR4+0x70] ;  /* 0x00007004ff047984 */ /* 0x000e2e0008000c00 */
[----:B-1----:R-:W-:-:S08]  /*2630*/  DADD R2, R2, R8 ;  /* 0x0000000002027229 */ /* 0x002fd00000000008 */
[----:B------:R-:W-:Y:S01]  /*2640*/  DADD R2, R2, R10 ;  /* 0x0000000002027229 */ /* 0x000fe2000000000a */
[----:B------:R-:W1:Y:S07]  /*2650*/  LDS.128 R8, [UR4+0x80] ;  /* 0x00008004ff087984 */ /* 0x000e6e0008000c00 */
[----:B------:R-:W-:-:S08]  /*2660*/  DADD R2, R2, R12 ;  /* 0x0000000002027229 */ /* 0x000fd0000000000c */
[----:B------:R-:W-:Y:S01]  /*2670*/  DADD R2, R2, R14 ;  /* 0x0000000002027229 */ /* 0x000fe2000000000e */
[----:B------:R-:W2:Y:S07]  /*2680*/  LDS.128 R12, [UR4+0x90] ;  /* 0x00009004ff0c7984 */ /* 0x000eae0008000c00 */
[----:B0-----:R-:W-:-:S08]  /*2690*/  DADD R2, R2, R4 ;  /* 0x0000000002027229 */ /* 0x001fd00000000004 */
[----:B------:R-:W-:Y:S01]  /*26a0*/  DADD R2, R2, R6 ;  /* 0x0000000002027229 */ /* 0x000fe20000000006 */
[----:B------:R-:W0:Y:S07]  /*26b0*/  LDS.128 R4, [UR4+0xa0] ;  /* 0x0000a004ff047984 */ /* 0x000e2e0008000c00 */
[----:B-1----:R-:W-:Y:S01]  /*26c0*/  DADD R2, R2, R8 ;  /* 0x0000000002027229 */ /* 0x002fe20000000008 */
[----:B------:R-:W1:Y:S07]  /*26d0*/  LDS.64 R8, [UR4+0xb0] ;  /* 0x0000b004ff087984 */ /* 0x000e6e0008000a00 */
[----:B------:R-:W-:-:S08]  /*26e0*/  DADD R2, R2, R10 ;  /* 0x0000000002027229 */ /* 0x000fd0000000000a */
[----:B--2---:R-:W-:-:S08]  /*26f0*/  DADD R2, R2, R12 ;  /* 0x0000000002027229 */ /* 0x004fd0000000000c */
[----:B------:R-:W-:-:S08]  /*2700*/  DADD R2, R2, R14 ;  /* 0x0000000002027229 */ /* 0x000fd0000000000e */
[----:B0-----:R-:W-:-:S08]  /*2710*/  DADD R2, R2, R4 ;  /* 0x0000000002027229 */ /* 0x001fd00000000004 */
[----:B------:R-:W-:-:S08]  /*2720*/  DADD R2, R2, R6 ;  /* 0x0000000002027229 */ /* 0x000fd00000000006 */
[----:B-1----:R-:W-:-:S11]  /*2730*/  DADD R12, R2, R8 ;  /* 0x00000000020c7229 */ /* 0x002fd60000000008 */
.L_x_105:
[----:B------:R-:W-:Y:S05]  /*2740*/  BSYNC.RECONVERGENT B0 ;  /* 0x0000000000007941 */ /* 0x000fea0003800200 */
.L_x_90:
[----:B------:R-:W-:Y:S05]  /*2750*/  @P0 EXIT ;  /* 0x000000000000094d */ /* 0x000fea0003800000 */
[----:B------:R-:W1:Y:S01]  /*2760*/  LDCU.64 UR4, c[0x0][0x398] ;  /* 0x00007300ff0477ac */ /* 0x000e620008000a00 */
[----:B0-----:R-:W0:Y:S01]  /*2770*/  LDC.64 R2, c[0x0][0x388] ;  /* 0x0000e200ff027b82 */ /* 0x001e220000000a00 */
[----:B-1----:R-:W-:-:S07]  /*2780*/  DADD R12, R12, UR4 ;  /* 0x000000040c0c7e29 */ /* 0x002fce0008000000 */
[----:B0-----:R-:W-:Y:S01]  /*2790*/  STG.E.64 desc[UR6][R2.64], R12 ;  /* 0x0000000c02007986 */ /* 0x001fe2000c101b06 */
[----:B------:R-:W-:Y:S05]  /*27a0*/  EXIT ;  /* 0x000000000000794d */ /* 0x000fea0003800000 */
.L_x_118:
        /* <DEDUP_REMOVED lines=13> */
.L_x_299:


//--------------------- .text._ZN3cub18CUB_300001_SM_10006detail6reduce18DeviceReduceKernelINS2_10policy_hubIdjN4cuda3std3__44plusIdEEE10Policy1000EN6thrust24THRUST_300001_SM_1000_NS6detail15normal_iteratorINSD_10device_ptrIdEEEEjS9_dNS7_10__identityEEEvT0_PT3_T1_NS0_13GridEvenShareISN_EET2_T4_ --------------------------
	.section	.text._ZN3cub18CUB_300001_SM_10006detail6reduce18DeviceReduceKernelINS2_10policy_hubIdjN4cuda3std3__44plusIdEEE10Policy1000EN6thrust24THRUST_300001_SM_1000_NS6detail15normal_iteratorINSD_10device_ptrIdEEEEjS9_dNS7_10__identityEEEvT0_PT3_T1_NS0_13GridEvenShareISN_EET2_T4_,"ax",@progbits
	.align	128
        .global         _ZN3cub18CUB_300001_SM_10006detail6reduce18DeviceReduceKernelINS2_10policy_hubIdjN4cuda3std3__44plusIdEEE10Policy1000EN6thrust24THRUST_300001_SM_1000_NS6detail15normal_iteratorINSD_10device_ptrIdEEEEjS9_dNS7_10__identityEEEvT0_PT3_T1_NS0_13GridEvenShareISN_EET2_T4_
        .type           _ZN3cub18CUB_300001_SM_10006detail6reduce18DeviceReduceKernelINS2_10policy_hubIdjN4cuda3std3__44plusIdEEE10Policy1000EN6thrust24THRUST_300001_SM_1000_NS6detail15normal_iteratorINSD_10device_ptrIdEEEEjS9_dNS7_10__identityEEEvT0_PT3_T1_NS0_13GridEvenShareISN_EET2_T4_,@function
        .size           _ZN3cub18CUB_300001_SM_10006detail6reduce18DeviceReduceKernelINS2_10policy_hubIdjN4cuda3std3__44plusIdEEE10Policy1000EN6thrust24THRUST_300001_SM_1000_NS6detail15normal_iteratorINSD_10device_ptrIdEEEEjS9_dNS7_10__identityEEEvT0_PT3_T1_NS0_13GridEvenShareISN_EET2_T4_,(.L_x_300 - _ZN3cub18CUB_300001_SM_10006detail6reduce18DeviceReduceKernelINS2_10policy_hubIdjN4cuda3std3__44plusIdEEE10Policy1000EN6thrust24THRUST_300001_SM_1000_NS6detail15normal_iteratorINSD_10device_ptrIdEEEEjS9_dNS7_10__identityEEEvT0_PT3_T1_NS0_13GridEvenShareISN_EET2_T4_)
        .other          _ZN3cub18CUB_300001_SM_10006detail6reduce18DeviceReduceKernelINS2_10policy_hubIdjN4cuda3std3__44plusIdEEE10Policy1000EN6thrust24THRUST_300001_SM_1000_NS6detail15normal_iteratorINSD_10device_ptrIdEEEEjS9_dNS7_10__identityEEEvT0_PT3_T1_NS0_13GridEvenShareISN_EET2_T4_,@"STO_CUDA_ENTRY STV_DEFAULT"
_ZN3cub18CUB_300001_SM_10006detail6reduce18DeviceReduceKernelINS2_10policy_hubIdjN4cuda3std3__44plusIdEEE10Policy1000EN6thrust24THRUST_300001_SM_1000_NS6detail15normal_iteratorINSD_10device_ptrIdEEEEjS9_dNS7_10__identityEEEvT0_PT3_T1_NS0_13GridEvenShareISN_EET2_T4_:
.text._ZN3cub18CUB_300001_SM_10006detail6reduce18DeviceReduceKernelINS2_10policy_hubIdjN4cuda3std3__44plusIdEEE10Policy1000EN6thrust24THRUST_300001_SM_1000_NS6detail15normal_iteratorINSD_10device_ptrIdEEEEjS9_dNS7_10__identityEEEvT0_PT3_T1_NS0_13GridEvenShareISN_EET2_T4_:
[----:B------:R-:W-:Y:S08]  /*0000*/  LDC R1, c[0x0][0x37c] ;  /* 0x0000df00ff017b82 */ /* 0x000ff00000000800 */
[----:B------:R-:W0:Y:S01]  /*0010*/  S2UR UR9, SR_CTAID.X ;  /* 0x00000000000979c3 */ /* 0x000e220000002500 */
[----:B------:R-:W1:Y:S01]  /*0020*/  LDCU.64 UR12, c[0x0][0x3a8] ;  /* 0x00007500ff0c77ac */ /* 0x000e620008000a00 */
[----:B------:R-:W-:Y:S01]  /*0030*/  BSSY.RECONVERGENT B0, `(.L_x_119) ;  /* 0x00002d4000007945 */ /* 0x000fe20003800200 */
[----:B------:R-:W2:Y:S01]  /*0040*/  LDCU.64 UR10, c[0x0][0x358] ;  /* 0x00006b00ff0a77ac */ /* 0x000ea20008000a00 */
[----:B-1----:R-:W-:Y:S01]  /*0050*/  IMAD.U32 R4, RZ, RZ, UR12 ;  /* 0x0000000cff047e24 */ /* 0x002fe2000f8e00ff */
[----:B------:R-:W-:-:S02]  /*0060*/  UIMAD UR8, UR13, 0x1400, URZ ;  /* 0x000014000d0878a4 */ /* 0x000fc4000f8e02ff */
[----:B0-----:R-:W-:-:S06]  /*0070*/  UIMAD UR4, UR9, 0x1400, URZ ;  /* 0x00001400090478a4 */ /* 0x001fcc000f8e02ff */
[----:B------:R-:W-:-:S05]  /*0080*/  VIADD R0, R4, -UR4 ;  /* 0x8000000404007c36 */ /* 0x000fca0008000000 */
[----:B------:R-:W-:-:S13]  /*0090*/  ISETP.GT.U32.AND P0, PT, R0, 0x13ff, PT ;  /* 0x000013ff0000780c */ /* 0x000fda0003f04070 */
[----:B--2---:R-:W-:Y:S05]  /*00a0*/  @P0 BRA `(.L_x_120) ;  /* 0x0000001800380947 */ /* 0x004fea0003800000 */
[----:B------:R-:W0:Y:S01]  /*00b0*/  S2R R3, SR_TID.X ;  /* 0x0000000000037919 */ /* 0x000e220000002100 */
[----:B------:R-:W-:Y:S01]  /*00c0*/  BSSY.RECONVERGENT B1, `(.L_x_121) ;  /* 0x000000a000017945 */ /* 0x000fe20003800200 */
[----:B------:R-:W-:Y:S02]  /*00d0*/  CS2R R20, SRZ ;  /* 0x0000000000147805 */ /* 0x000fe4000001ff00 */
[----:B0-----:R-:W-:Y:S01]  /*00e0*/  ISETP.GE.U32.AND P0, PT, R3, R0, PT ;  /* 0x000000000300720c */ /* 0x001fe20003f06070 */
[----:B------:R-:W-:-:S12]  /*00f0*/  IMAD.MOV.U32 R19, RZ, RZ, R3 ;  /* 0x000000ffff137224 */ /* 0x000fd800078e0003 */
[----:B------:R-:W-:Y:S05]  /*0100*/  @P0 BRA `(.L_x_122) ;  /* 0x0000000000140947 */ /* 0x000fea0003800000 */
[----:B------:R-:W0:Y:S01]  /*0110*/  LDC.64 R20, c[0x0][0x380] ;  /* 0x0000e000ff147b82 */ /* 0x000e220000000a00 */
[----:B------:R-:W-:-:S04]  /*0120*/  VIADD R5, R3, UR4 ;  /* 0x0000000403057c36 */ /* 0x000fc80008000000 */
[----:B0-----:R-:W-:-:S06]  /*0130*/  IMAD.WIDE.U32 R20, R5, 0x8, R20 ;  /* 0x0000000805147825 */ /* 0x001fcc00078e0014 */
[----:B------:R-:W5:Y:S01]  /*0140*/  LDG.E.64 R20, desc[UR10][R20.64] ;  /* 0x0000000a14147981 */ /* 0x000f62000c1e1b00 */
[----:B------:R-:W-:-:S07]  /*0150*/  VIADD R19, R3, 0x280 ;  /* 0x0000028003137836 */ /* 0x000fce0000000000 */
.L_x_122:
[----:B------:R-:W-:Y:S05]  /*0160*/  BSYNC.RECONVERGENT B1 ;  /* 0x0000000000017941 */ /* 0x000fea0003800200 */
.L_x_121:
[----:B------:R-:W-:Y:S01]  /*0170*/  ISETP.GE.U32.AND P0, PT, R19, R0, PT ;  /* 0x000000001300720c */ /* 0x000fe20003f06070 */
[----:B------:R-:W-:-:S12]  /*0180*/  BSSY.RECONVERGENT B1, `(.L_x_123) ;  /* 0x00000a5000017945 */ /* 0x000fd80003800200 */
[----:B------:R-:W-:Y:S05]  /*0190*/  @P0 BRA `(.L_x_124) ;  /* 0x00000008008c0947 */ /* 0x000fea0003800000 */
[----:B------:R-:W-:Y:S01]  /*01a0*/  LOP3.LUT R5, RZ, R19, RZ, 0x33, !PT ;  /* 0x00000013ff057212 */ /* 0x000fe200078e33ff */
[----:B------:R-:W-:Y:S03]  /*01b0*/  BSSY.RECONVERGENT B2, `(.L_x_125) ;  /* 0x0000053000027945 */ /* 0x000fe60003800200 */
[----:B------:R-:W-:-:S04]  /*01c0*/  IADD3 R5, PT, PT, R4, -UR4, R5 ;  /* 0x8000000404057c10 */ /* 0x000fc8000fffe005 */
[C---:B------:R-:W-:Y:S01]  /*01d0*/  ISETP.GE.U32.AND P0, PT, R5.reuse, 0x2580, PT ;  /* 0x000025800500780c */ /* 0x040fe20003f06070 */
[----:B------:R-:W-:-:S05]  /*01e0*/  IMAD.HI.U32 R4, R5, -0x33333333, RZ ;  /* 0xcccccccd05047827 */ /* 0x000fca00078e00ff */
[----:B------:R-:W-:-:S04]  /*01f0*/  LEA.HI R4, R4, 0x1, RZ, 0x17 ;  /* 0x0000000104047811 */ /* 0x000fc800078fb8ff */
[----:B------:R-:W-:-:S03]  /*0200*/  LOP3.LUT R5, R4, 0xf, RZ, 0xc0, !PT ;  /* 0x0000000f04057812 */ /* 0x000fc600078ec0ff */
[----:B------:R-:W-:Y:S05]  /*0210*/  @!P0 BRA `(.L_x_126) ;  /* 0x0000000400308947 */ /* 0x000fea0003800000 */
[----:B------:R-:W-:Y:S01]  /*0220*/  LOP3.LUT R24, R4, 0xfffff0, RZ, 0xc0, !PT ;  /* 0x00fffff004187812 */ /* 0x000fe200078ec0ff */
[----:B------:R-:W-:Y:S01]  /*0230*/  BSSY.RECONVERGENT B3, `(.L_x_127) ;  /* 0x0000049000037945 */ /* 0x000fe20003800200 */
[C---:B------:R-:W-:Y:S02]  /*0240*/  VIADD R2, R19.reuse, 0x1400 ;  /* 0x0000140013027836 */ /* 0x040fe40000000000 */
[----:B------:R-:W-:Y:S02]  /*0250*/  VIADD R25, R19, UR4 ;  /* 0x0000000413197c36 */ /* 0x000fe40008000000 */
[----:B------:R-:W-:-:S07]  /*0260*/  IMAD.MOV R24, RZ, RZ, -R24 ;  /* 0x000000ffff187224 */ /* 0x000fce00078e0a18 */
.L_x_128:
[----:B------:R-:W0:Y:S02]  /*0270*/  LDC.64 R22, c[0x0][0x380] ;  /* 0x0000e000ff167b82 */ /* 0x000e240000000a00 */
[----:B0-----:R-:W-:-:S06]  /*0280*/  IMAD.WIDE.U32 R18, R25, 0x8, R22 ;  /* 0x0000000819127825 */ /* 0x001fcc00078e0016 */
[----:B------:R-:W2:Y:S01]  /*0290*/  LDG.E.64 R18, desc[UR10][R18.64] ;  /* 0x0000000a12127981 */ /* 0x000ea2000c1e1b00 */
[C---:B------:R-:W-:Y:S02]  /*02a0*/  VIADD R7, R25.reuse, 0x280 ;  /* 0x0000028019077836 */ /* 0x040fe40000000000 */
[----:B------:R-:W-:Y:S02]  /*02b0*/  VIADD R17, R25, 0x500 ;  /* 0x0000050019117836 */ /* 0x000fe40000000000 */
[----:B------:R-:W-:-:S04]  /*02c0*/  IMAD.WIDE.U32 R6, R7, 0x8, R22 ;  /* 0x0000000807067825 */ /* 0x000fc800078e0016 */
[--C-:B------:R-:W-:Y:S02]  /*02d0*/  IMAD.WIDE.U32 R16, R17, 0x8, R22.reuse ;  /* 0x0000000811107825 */ /* 0x100fe400078e0016 */
[----:B------:R-:W3:Y:S02]  /*02e0*/  LDG.E.64 R6, desc[UR10][R6.64] ;  /* 0x0000000a06067981 */ /* 0x000ee4000c1e1b00 */
[C---:B------:R-:W-:Y:S02]  /*02f0*/  VIADD R15, R25.reuse, 0x780 ;  /* 0x00000780190f7836 */ /* 0x040fe40000000000 */
[----:B------:R-:W4:Y:S01]  /*0300*/  LDG.E.64 R16, desc[UR10][R16.64] ;  /* 0x0000000a10107981 */ /* 0x000f22000c1e1b00 */
[----:B------:R-:W-:Y:S02]  /*0310*/  VIADD R13, R25, 0xa00 ;  /* 0x00000a00190d7836 */ /* 0x000fe40000000000 */
[----:B------:R-:W-:-:S04]  /*0320*/  IMAD.WIDE.U32 R14, R15, 0x8, R22 ;  /* 0x000000080f0e7825 */ /* 0x000fc800078e0016 */
[--C-:B------:R-:W-:Y:S02]  /*0330*/  IMAD.WIDE.U32 R12, R13, 0x8, R22.reuse ;  /* 0x000000080d0c7825 */ /* 0x100fe400078e0016 */
[----:B------:R-:W4:Y:S02]  /*0340*/  LDG.E.64 R14, desc[UR10][R14.64] ;  /* 0x0000000a0e0e7981 */ /* 0x000f24000c1e1b00 */
[C---:B------:R-:W-:Y:S02]  /*0350*/  VIADD R11, R25.reuse, 0xc80 ;  /* 0x00000c80190b7836 */ /* 0x040fe40000000000 */
[----:B------:R-:W4:Y:S01]  /*0360*/  LDG.E.64 R12, desc[UR10][R12.64] ;  /* 0x0000000a0c0c7981 */ /* 0x000f22000c1e1b00 */
[----:B------:R-:W-:Y:S02]  /*0370*/  VIADD R9, R25, 0xf00 ;  /* 0x00000f0019097836 */ /* 0x000fe40000000000 */
[----:B------:R-:W-:-:S04]  /*0380*/  IMAD.WIDE.U32 R10, R11, 0x8, R22 ;  /* 0x000000080b0a7825 */ /* 0x000fc800078e0016 */
[----:B------:R-:W-:Y:S02]  /*0390*/  IMAD.WIDE.U32 R8, R9, 0x8, R22 ;  /* 0x0000000809087825 */ /* 0x000fe400078e0016 */
[----:B------:R-:W4:Y:S04]  /*03a0*/  LDG.E.64 R10, desc[UR10][R10.64] ;  /* 0x0000000a0a0a7981 */ /* 0x000f28000c1e1b00 */
[----:B------:R-:W4:Y:S01]  /*03b0*/  LDG.E.64 R8, desc[UR10][R8.64] ;  /* 0x0000000a08087981 */ /* 0x000f22000c1e1b00 */
[----:B--2--5:R-:W-:Y:S01]  /*03c0*/  DADD R18, R18, R20 ;  /* 0x0000000012127229 */ /* 0x024fe20000000014 */
[----:B------:R-:W-:-:S04]  /*03d0*/  VIADD R21, R25, 0x1180 ;  /* 0x0000118019157836 */ /* 0x000fc80000000000 */
[----:B------:R-:W-:-:S06]  /*03e0*/  IMAD.WIDE.U32 R20, R21, 0x8, R22 ;  /* 0x0000000815147825 */ /* 0x000fcc00078e0016 */
[----:B------:R-:W2:Y:S01]  /*03f0*/  LDG.E.64 R20, desc[UR10][R20.64] ;  /* 0x0000000a14147981 */ /* 0x000ea2000c1e1b00 */
[----:B---3--:R-:W-:Y:S01]  /*0400*/  DADD R18, R18, R6 ;  /* 0x0000000012127229 */ /* 0x008fe20000000006 */
[----:B------:R-:W-:-:S04]  /*0410*/  VIADD R7, R25, 0x1400 ;  /* 0x0000140019077836 */ /* 0x000fc80000000000 */
[----:B------:R-:W-:-:S03]  /*0420*/  IMAD.WIDE.U32 R6, R7, 0x8, R22 ;  /* 0x0000000807067825 */ /* 0x000fc600078e0016 */
[----:B----4-:R-:W-:Y:S01]  /*0430*/  DADD R16, R18, R16 ;  /* 0x0000000012107229 */ /* 0x010fe20000000010 */
[----:B------:R-:W-:Y:S02]  /*0440*/  VIADD R19, R25, 0x1680 ;  /* 0x0000168019137836 */ /* 0x000fe40000000000 */
[----:B------:R-:W3:Y:S02]  /*0450*/  LDG.E.64 R6, desc[UR10][R6.64] ;  /* 0x0000000a06067981 */ /* 0x000ee4000c1e1b00 */
[----:B------:R-:W-:-:S03]  /*0460*/  IMAD.WIDE.U32 R18, R19, 0x8, R22 ;  /* 0x0000000813127825 */ /* 0x000fc600078e0016 */
[----:B------:R-:W-:Y:S01]  /*0470*/  DADD R14, R16, R14 ;  /* 0x00000000100e7229 */ /* 0x000fe2000000000e */
[----:B------:R-:W-:Y:S02]  /*0480*/  VIADD R17, R25, 0x1900 ;  /* 0x0000190019117836 */ /* 0x000fe40000000000 */
[----:B------:R-:W4:Y:S02]  /*0490*/  LDG.E.64 R18, desc[UR10][R18.64] ;  /* 0x0000000a12127981 */ /* 0x000f24000c1e1b00 */
        /* <DEDUP_REMOVED lines=12> */
[----:B------:R-:W-:-:S06]  /*0560*/  IMAD.WIDE.U32 R10, R11, 0x8, R22 ;  /* 0x000000080b0a7825 */ /* 0x000fcc00078e0016 */
[----:B------:R-:W4:Y:S01]  /*0570*/  LDG.E.64 R10, desc[UR10][R10.64] ;  /* 0x0000000a0a0a7981 */ /* 0x000f22000c1e1b00 */
[C---:B------:R-:W-:Y:S01]  /*0580*/  VIADD R27, R25.reuse, 0x2580 ;  /* 0x00002580191b7836 */ /* 0x040fe20000000000 */
[----:B--2---:R-:W-:Y:S01]  /*0590*/  DADD R20, R8, R20 ;  /* 0x0000000008147229 */ /* 0x004fe20000000014 */
[----:B------:R-:W-:-:S04]  /*05a0*/  VIADD R9, R25, 0x2300 ;  /* 0x0000230019097836 */ /* 0x000fc80000000000 */
[----:B------:R-:W-:-:S04]  /*05b0*/  IMAD.WIDE.U32 R8, R9, 0x8, R22 ;  /* 0x0000000809087825 */ /* 0x000fc800078e0016 */
[----:B------:R-:W-:Y:S02]  /*05c0*/  IMAD.WIDE.U32 R22, R27, 0x8, R22 ;  /* 0x000000081b167825 */ /* 0x000fe400078e0016 */
[----:B------:R-:W2:Y:S04]  /*05d0*/  LDG.E.64 R8, desc[UR10][R8.64] ;  /* 0x0000000a08087981 */ /* 0x000ea8000c1e1b00 */
[----:B------:R-:W2:Y:S01]  /*05e0*/  LDG.E.64 R22, desc[UR10][R22.64] ;  /* 0x0000000a16167981 */ /* 0x000ea2000c1e1b00 */
[----:B---3--:R-:W-:-:S08]  /*05f0*/  DADD R6, R20, R6 ;  /* 0x0000000014067229 */ /* 0x008fd00000000006 */
[----:B----4-:R-:W-:-:S08]  /*0600*/  DADD R6, R6, R18 ;  /* 0x0000000006067229 */ /* 0x010fd00000000012 */
[----:B------:R-:W-:-:S08]  /*0610*/  DADD R6, R6, R16 ;  /* 0x0000000006067229 */ /* 0x000fd00000000010 */
[----:B------:R-:W-:Y:S01]  /*0620*/  DADD R6, R6, R14 ;  /* 0x0000000006067229 */ /* 0x000fe2000000000e */
[----:B------:R-:W-:-:S07]  /*0630*/  VIADD R24, R24, 0x10 ;  /* 0x0000001018187836 */ /* 0x000fce0000000000 */
[----:B------:R-:W-:Y:S01]  /*0640*/  DADD R6, R6, R12 ;  /* 0x0000000006067229 */ /* 0x000fe2000000000c */
[----:B------:R-:W-:-:S07]  /*0650*/  ISETP.NE.AND P0, PT, R24, RZ, PT ;  /* 0x000000ff1800720c */ /* 0x000fce0003f05270 */
[----:B------:R-:W-:Y:S01]  /*0660*/  DADD R6, R6, R10 ;  /* 0x0000000006067229 */ /* 0x000fe2000000000a */
[----:B------:R-:W-:Y:S02]  /*0670*/  VIADD R2, R2, 0x2800 ;  /* 0x0000280002027836 */ /* 0x000fe40000000000 */
[----:B------:R-:W-:-:S05]  /*0680*/  VIADD R25, R25, 0x2800 ;  /* 0x0000280019197836 */ /* 0x000fca0000000000 */
[----:B--2---:R-:W-:-:S08]  /*0690*/  DADD R6, R6, R8 ;  /* 0x0000000006067229 */ /* 0x004fd00000000008 */
[----:B------:R-:W-:Y:S01]  /*06a0*/  DADD R20, R6, R22 ;  /* 0x0000000006147229 */ /* 0x000fe20000000016 */
[----:B------:R-:W-:Y:S10]  /*06b0*/  @P0 BRA `(.L_x_128) ;  /* 0xfffffff800ec0947 */ /* 0x000ff4000383ffff */
[----:B------:R-:W-:Y:S05]  /*06c0*/  BSYNC.RECONVERGENT B3 ;  /* 0x0000000000037941 */ /* 0x000fea0003800200 */
.L_x_127:
[----:B------:R-:W-:-:S07]  /*06d0*/  VIADD R19, R2, 0xffffec00 ;  /* 0xffffec0002137836 */ /* 0x000fce0000000000 */
.L_x_126:
[----:B------:R-:W-:Y:S05]  /*06e0*/  BSYNC.RECONVERGENT B2 ;  /* 0x0000000000027941 */ /* 0x000fea0003800200 */
.L_x_125:
[----:B------:R-:W-:-:S13]  /*06f0*/  ISETP.NE.AND P0, PT, R5, RZ, PT ;  /* 0x000000ff0500720c */ /* 0x000fda0003f05270 */
[----:B------:R-:W-:Y:S05]  /*0700*/  @!P0 BRA `(.L_x_124) ;  /* 0x0000000400308947 */ /* 0x000fea0003800000 */
[----:B------:R-:W-:Y:S01]  /*0710*/  ISETP.GE.U32.AND P0, PT, R5, 0x8, PT ;  /* 0x000000080500780c */ /* 0x000fe20003f06070 */
[----:B------:R-:W-:Y:S01]  /*0720*/  BSSY.RECONVERGENT B2, `(.L_x_129) ;  /* 0x0000026000027945 */ /* 0x000fe20003800200 */
[----:B------:R-:W-:-:S04]  /*0730*/  LOP3.LUT R2, R4, 0x7, RZ, 0xc0, !PT ;  /* 0x0000000704027812 */ /* 0x000fc800078ec0ff */
[----:B------:R-:W-:-:S07]  /*0740*/  ISETP.NE.AND P1, PT, R2, RZ, PT ;  /* 0x000000ff0200720c */ /* 0x000fce0003f25270 */
[----:B------:R-:W-:Y:S06]  /*0750*/  @!P0 BRA `(.L_x_130) ;  /* 0x0000000000888947 */ /* 0x000fec0003800000 */
[----:B------:R-:W0:Y:S01]  /*0760*/  LDC.64 R22, c[0x0][0x380] ;  /* 0x0000e000ff167b82 */ /* 0x000e220000000a00 */
[----:B------:R-:W-:-:S04]  /*0770*/  VIADD R5, R19, UR4 ;  /* 0x0000000413057c36 */ /* 0x000fc80008000000 */
[C---:B------:R-:W-:Y:S02]  /*0780*/  VIADD R15, R5.reuse, 0x280 ;  /* 0x00000280050f7836 */ /* 0x040fe40000000000 */
[C---:B------:R-:W-:Y:S02]  /*0790*/  VIADD R13, R5.reuse, 0x500 ;  /* 0x00000500050d7836 */ /* 0x040fe40000000000 */
[----:B0-----:R-:W-:-:S04]  /*07a0*/  IMAD.WIDE.U32 R16, R5, 0x8, R22 ;  /* 0x0000000805107825 */ /* 0x001fc800078e0016 */
[--C-:B------:R-:W-:Y:S02]  /*07b0*/  IMAD.WIDE.U32 R14, R15, 0x8, R22.reuse ;  /* 0x000000080f0e7825 */ /* 0x100fe400078e0016 */
[----:B------:R-:W2:Y:S02]  /*07c0*/  LDG.E.64 R16, desc[UR10][R16.64] ;  /* 0x0000000a10107981 */ /* 0x000ea4000c1e1b00 */
[----:B------:R-:W-:Y:S02]  /*07d0*/  IMAD.WIDE.U32 R12, R13, 0x8, R22 ;  /* 0x000000080d0c7825 */ /* 0x000fe400078e0016 */
[----:B------:R-:W3:Y:S02]  /*07e0*/  LDG.E.64 R14, desc[UR10][R14.64] ;  /* 0x0000000a0e0e7981 */ /* 0x000ee4000c1e1b00 */
[C---:B------:R-:W-:Y:S02]  /*07f0*/  VIADD R11, R5.reuse, 0x780 ;  /* 0x00000780050b7836 */ /* 0x040fe40000000000 */
[----:B------:R-:W4:Y:S01]  /*0800*/  LDG.E.64 R12, desc[UR10][R12.64] ;  /* 0x0000000a0c0c7981 */ /* 0x000f22000c1e1b00 */
[----:B------:R-:W-:-:S02]  /*0810*/  VIADD R9, R5, 0xa00 ;  /* 0x00000a0005097836 */ /* 0x000fc40000000000 */
[----:B------:R-:W-:-:S04]  /*0820*/  IMAD.WIDE.U32 R10, R11, 0x8, R22 ;  /* 0x000000080b0a7825 */ /* 0x000fc800078e0016 */
[--C-:B------:R-:W-:Y:S02]  /*0830*/  IMAD.WIDE.U32 R8, R9, 0x8, R22.reuse ;  /* 0x0000000809087825 */ /* 0x100fe400078e0016 */
[----:B------:R-:W4:Y:S02]  /*0840*/  LDG.E.64 R10, desc[UR10][R10.64] ;  /* 0x0000000a0a0a7981 */ /* 0x000f24000c1e1b00 */
[C---:B------:R-:W-:Y:S02]  /*0850*/  VIADD R7, R5.reuse, 0xc80 ;  /* 0x00000c8005077836 */ /* 0x040fe40000000000 */
[----:B------:R-:W4:Y:S01]  /*0860*/  LDG.E.64 R8, desc[UR10][R8.64] ;  /* 0x0000000a08087981 */ /* 0x000f22000c1e1b00 */
[----:B------:R-:W-:Y:S02]  /*0870*/  VIADD R25, R5, 0xf00 ;  /* 0x00000f0005197836 */ /* 0x000fe40000000000 */
[----:B------:R-:W-:-:S04]  /*0880*/  IMAD.WIDE.U32 R6, R7, 0x8, R22 ;  /* 0x0000000807067825 */ /* 0x000fc800078e0016 */
[--C-:B------:R-:W-:Y:S02]  /*0890*/  IMAD.WIDE.U32 R24, R25, 0x8, R22.reuse ;  /* 0x0000000819187825 */ /* 0x100fe400078e0016 */
[----:B------:R-:W4:Y:S02]  /*08a0*/  LDG.E.64 R6, desc[UR10][R6.64] ;  /* 0x0000000a06067981 */ /* 0x000f24000c1e1b00 */
[----:B------:R-:W-:Y:S02]  /*08b0*/  VIADD R5, R5, 0x1180 ;  /* 0x0000118005057836 */ /* 0x000fe40000000000 */
[----:B------:R-:W4:Y:S02]  /*08c0*/  LDG.E.64 R24, desc[UR10][R24.64] ;  /* 0x0000000a18187981 */ /* 0x000f24000c1e1b00 */
[----:B------:R-:W-:-:S06]  /*08d0*/  IMAD.WIDE.U32 R22, R5, 0x8, R22 ;  /* 0x0000000805167825 */ /* 0x000fcc00078e0016 */
        /* <DEDUP_REMOVED lines=10> */
.L_x_130:
[----:B------:R-:W-:Y:S05]  /*0980*/  BSYNC.RECONVERGENT B2 ;  /* 0x0000000000027941 */ /* 0x000fea0003800200 */
.L_x_129:
        /* <DEDUP_REMOVED lines=13> */
[--C-:B------:R-:W-:Y:S02]  /*0a60*/  IMAD.WIDE.U32 R12, R13, 0x8, R8.reuse ;  /* 0x000000080d0c7825 */ /* 0x100fe400078e0008 */
[----:B------:R-:W3:Y:S02]  /*0a70*/  LDG.E.64 R10, desc[UR10][R10.64] ;  /* 0x0000000a0a0a7981 */ /* 0x000ee4000c1e1b00 */
        /* <DEDUP_REMOVED lines=8> */
[----:B------:R-:W-:-:S11]  /*0b00*/  DADD R20, R20, R8 ;  /* 0x0000000014147229 */ /* 0x000fd60000000008 */
.L_x_132:
[----:B------:R-:W-:Y:S05]  /*0b10*/  BSYNC.RECONVERGENT B2 ;  /* 0x0000000000027941 */ /* 0x000fea0003800200 */
.L_x_131:
[----:B------:R-:W-:Y:S05]  /*0b20*/  @!P1 BRA `(.L_x_124) ;  /* 0x0000000000289947 */ /* 0x000fea0003800000 */
[----:B------:R-:W0:Y:S01]  /*0b30*/  LDC.64 R6, c[0x0][0x380] ;  /* 0x0000e000ff067b82 */ /* 0x000e220000000a00 */
[----:B------:R-:W-:Y:S02]  /*0b40*/  VIADD R9, R19, UR4 ;  /* 0x0000000413097c36 */ /* 0x000fe40008000000 */
[----:B------:R-:W-:-:S07]  /*0b50*/  IMAD.MOV R2, RZ, RZ, -R4 ;  /* 0x000000ffff027224 */ /* 0x000fce00078e0a04 */
.L_x_133:
[----:B0-----:R-:W-:-:S06]  /*0b60*/  IMAD.WIDE.U32 R4, R9, 0x8, R6 ;  /* 0x0000000809047825 */ /* 0x001fcc00078e0006 */
[----:B------:R-:W2:Y:S01]  /*0b70*/  LDG.E.64 R4, desc[UR10][R4.64] ;  /* 0x0000000a04047981 */ /* 0x000ea2000c1e1b00 */
[----:B------:R-:W-:Y:S02]  /*0b80*/  VIADD R2, R2, 0x1 ;  /* 0x0000000102027836 */ /* 0x000fe40000000000 */
[----:B------:R-:W-:-:S03]  /*0b90*/  VIADD R9, R9, 0x280 ;  /* 0x0000028009097836 */ /* 0x000fc60000000000 */
[----:B------:R-:W-:Y:S01]  /*0ba0*/  ISETP.NE.AND P0, PT, R2, RZ, PT ;  /* 0x000000ff0200720c */ /* 0x000fe20003f05270 */
[----:B--2--5:R-:W-:-:S12]  /*0bb0*/  DADD R20, R4, R20 ;  /* 0x0000000004147229 */ /* 0x024fd80000000014 */
[----:B------:R-:W-:Y:S05]  /*0bc0*/  @P0 BRA `(.L_x_133) ;  /* 0xfffffffc00e40947 */ /* 0x000fea000383ffff */
.L_x_124:
[----:B------:R-:W-:Y:S05]  /*0bd0*/  BSYNC.RECONVERGENT B1 ;  /* 0x0000000000017941 */ /* 0x000fea0003800200 */
.L_x_123:
[----:B------:R-:W-:-:S13]  /*0be0*/  ISETP.GE.U32.AND P0, PT, R0, 0x280, PT ;  /* 0x000002800000780c */ /* 0x000fda0003f06070 */
        /* <DEDUP_REMOVED lines=50> */
[----:B------:R-:W1:Y:S05]  /*0f10*/  LDS.128 R4, [UR4+0x50] ;  /* 0x00005004ff047984 */ /* 0x000e6a0008000c00 */
[----:B------:R-:W-:-:S08]  /*0f20*/  DADD R16, R16, R18 ;  /* 0x0000000010107229 */ /* 0x000fd00000000012 */
[----:B--2---:R-:W-:-:S08]  /*0f30*/  DADD R12, R16, R12 ;  /* 0x00000000100c7229 */ /* 0x004fd0000000000c */
[----:B------:R-:W-:Y:S02]  /*0f40*/  DADD R2, R12, R14 ;  /* 0x000000000c027229 */ /* 0x000fe4000000000e */
[----:B------:R-:W2:Y:S06]  /*0f50*/  LDS.128 R12, [UR4+0x60] ;  /* 0x00006004ff0c7984 */ /* 0x000eac0008000c00 */
[----:B0-----:R-:W-:-:S08]  /*0f60*/  DADD R2, R2, R8 ;  /* 0x0000000002027229 */ /* 0x001fd00000000008 */
[----:B------:R-:W-:Y:S01]  /*0f70*/  DADD R2, R2, R10 ;  /* 0x0000000002027229 */ /* 0x000fe2000000000a */
[----:B------:R-:W0:Y:S07]  /*0f80*/  LDS.128 R8, [UR4+0x70] ;  /* 0x00007004ff087984 */ /* 0x000e2e0008000c00 */
        /* <DEDUP_REMOVED lines=16> */
[----:B-1----:R-:W-:Y:S01]  /*1090*/  DADD R4, R2, R4 ;  /* 0x0000000002047229 */ /* 0x002fe20000000004 */
[----:B------:R-:W-:Y:S10]  /*10a0*/  BRA `(.L_x_135) ;  /* 0x0000001c00307947 */ /* 0x000ff40003800000 */
.L_x_134:
[----:B------:R-:W-:-:S04]  /*10b0*/  LOP3.LUT R2, R3, 0x3e0, RZ, 0xc0, !PT ;  /* 0x000003e003027812 */ /* 0x000fc800078ec0ff */
[----:B------:R-:W-:Y:S01]  /*10c0*/  LOP3.LUT R7, RZ, R2, RZ, 0x33, !PT ;  /* 0x00000002ff077212 */ /* 0x000fe200078e33ff */
[----:B------:R-:W-:Y:S02]  /*10d0*/  VIADD R5, R2, 0x20 ;  /* 0x0000002002057836 */ /* 0x000fe40000000000 */
[----:B------:R-:W0:Y:S02]  /*10e0*/  S2R R2, SR_LANEID ;  /* 0x0000000000027919 */ /* 0x000e240000000000 */
[----:B------:R-:W-:Y:S01]  /*10f0*/  IMAD.IADD R7, R0, 0x1, R7 ;  /* 0x0000000100077824 */ /* 0x000fe200078e0207 */
[----:B------:R-:W-:-:S04]  /*1100*/  ISETP.GT.U32.AND P0, PT, R5, R0, PT ;  /* 0x000000000500720c */ /* 0x000fc80003f04070 */
[----:B------:R-:W-:-:S05]  /*1110*/  SEL R7, R7, 0x1f, P0 ;  /* 0x0000001f07077807 */ /* 0x000fca0000000000 */
[----:B-----5:R-:W-:Y:S04]  /*1120*/  SHFL.DOWN PT, R4, R20, 0x1, R7 ;  /* 0x0820000014047989 */ /* 0x020fe800000e0007 */
[----:B------:R-:W1:Y:S01]  /*1130*/  SHFL.DOWN PT, R5, R21, 0x1, R7 ;  /* 0x0820000015057989 */ /* 0x000e6200000e0007 */
[C---:B0-----:R-:W-:Y:S01]  /*1140*/  ISETP.GE.AND P0, PT, R2.reuse, R7, PT ;  /* 0x000000070200720c */ /* 0x041fe20003f06270 */
[----:B------:R-:W-:Y:S01]  /*1150*/  VIADD R6, R2, 0x2 ;  /* 0x0000000202067836 */ /* 0x000fe20000000000 */
[----:B-1----:R-:W-:-:S10]  /*1160*/  DADD R4, R4, R20 ;  /* 0x0000000004047229 */ /* 0x002fd40000000014 */
        /* <DEDUP_REMOVED lines=11> */
[----:B------:R-:W-:-:S03]  /*1220*/  VIADD R6, R2, 0x8 ;  /* 0x0000000802067836 */ /* 0x000fc60000000000 */
[----:B------:R-:W0:Y:S02]  /*1230*/  SHFL.DOWN PT, R5, R11, 0x4, R7 ;  /* 0x088000000b057989 */ /* 0x000e2400000e0007 */
[----:B------:R-:W-:Y:S01]  /*1240*/  ISETP.GT.AND P1, PT, R6, R7, PT ;  /* 0x000000070600720c */ /* 0x000fe20003f24270 */
[----:B0-----:R-:W-:-:S10]  /*1250*/  DADD R4, R4, R10 ;  /* 0x0000000004047229 */ /* 0x001fd4000000000a */
[----:B------:R-:W-:Y:S02]  /*1260*/  FSEL R8, R10, R4, P0 ;  /* 0x000000040a087208 */ /* 0x000fe40000000000 */
[----:B------:R-:W-:Y:S02]  /*1270*/  FSEL R9, R11, R5, P0 ;  /* 0x000000050b097208 */ /* 0x000fe40000000000 */
[C---:B------:R-:W-:Y:S01]  /*1280*/  ISETP.NE.AND P0, PT, R2.reuse, RZ, PT ;  /* 0x000000ff0200720c */ /* 0x040fe20003f05270 */
[----:B------:R-:W-:Y:S01]  /*1290*/  SHFL.DOWN PT, R4, R8, 0x8, R7 ;  /* 0x0900000008047989 */ /* 0x000fe200000e0007 */
[----:B------:R-:W-:-:S03]  /*12a0*/  VIADD R2, R2, 0x10 ;  /* 0x0000001002027836 */ /* 0x000fc60000000000 */
[----:B------:R-:W0:Y:S08]  /*12b0*/  SHFL.DOWN PT, R5, R9, 0x8, R7 ;  /* 0x0900000009057989 */ /* 0x000e3000000e0007 */
[----:B------:R-:W1:Y:S01]  /*12c0*/  @!P0 S2R R13, SR_CgaCtaId ;  /* 0x00000000000d8919 */ /* 0x000e620000008800 */
[----:B------:R-:W-:-:S04]  /*12d0*/  @!P0 SHF.R.U32.HI R6, RZ, 0x2, R3 ;  /* 0x00000002ff068819 */ /* 0x000fc80000011603 */
[----:B------:R-:W-:Y:S01]  /*12e0*/  @!P0 LOP3.LUT R6, R6, 0xf8, RZ, 0xc0, !PT ;  /* 0x000000f806068812 */ /* 0x000fe200078ec0ff */
        /* <DEDUP_REMOVED lines=18> */
[----:B------:R-:W-:Y:S01]  /*1410*/  ISETP.GT.U32.AND P1, PT, R0, 0x20, PT ;  /* 0x000000200000780c */ /* 0x000fe20003f24070 */
[----:B0-----:R-:W-:-:S09]  /*1420*/  ULEA UR4, UR5, UR4, 0x18 ;  /* 0x0000000405047291 */ /* 0x001fd2000f8ec0ff */
[----:B------:R-:W0:Y:S04]  /*1430*/  LDS.128 R12, [UR4+0x20] ;  /* 0x00002004ff0c7984 */ /* 0x000e280008000c00 */
[----:B------:R-:W1:Y:S01]  /*1440*/  LDS.128 R8, [UR4+0x30] ;  /* 0x00003004ff087984 */ /* 0x000e620008000c00 */
[----:B0-----:R-:W-:-:S10]  /*1450*/  DADD R12, R4, R12 ;  /* 0x00000000040c7229 */ /* 0x001fd4000000000c */
[----:B------:R-:W-:Y:S02]  /*1460*/  FSEL R2, R12, R4, P1 ;  /* 0x000000040c027208 */ /* 0x000fe40000800000 */
[----:B------:R-:W-:Y:S02]  /*1470*/  FSEL R3, R13, R5, P1 ;  /* 0x000000050d037208 */ /* 0x000fe40000800000 */
[----:B------:R-:W-:Y:S01]  /*1480*/  ISETP.GT.U32.AND P1, PT, R0, 0x40, PT ;  /* 0x000000400000780c */ /* 0x000fe20003f24070 */
[----:B------:R-:W0:Y:S03]  /*1490*/  LDS.128 R4, [UR4+0x40] ;  /* 0x00004004ff047984 */ /* 0x000e260008000c00 */
[----:B------:R-:W-:-:S10]  /*14a0*/  DADD R14, R2, R14 ;  /* 0x00000000020e7229 */ /* 0x000fd4000000000e */
[----:B------:R-:W-:Y:S02]  /*14b0*/  FSEL R2, R14, R2, P1 ;  /* 0x000000020e027208 */ /* 0x000fe40000800000 */
[----:B------:R-:W-:Y:S02]  /*14c0*/  FSEL R3, R15, R3, P1 ;  /* 0x000000030f037208 */ /* 0x000fe40000800000 */
[----:B------:R-:W-:-:S04]  /*14d0*/  ISETP.GT.U32.AND P1, PT, R0, 0x60, PT ;  /* 0x000000600000780c */ /* 0x000fc80003f24070 */
[----:B-1----:R-:W-:-:S10]  /*14e0*/  DADD R8, R8, R2 ;  /* 0x0000000008087229 */ /* 0x002fd40000000002 */
[----:B------:R-:W-:Y:S02]  /*14f0*/  FSEL R2, R8, R2, P1 ;  /* 0x0000000208027208 */ /* 0x000fe40000800000 */
[----:B------:R-:W-:Y:S02]  /*1500*/  FSEL R3, R9, R3, P1 ;  /* 0x0000000309037208 */ /* 0x000fe40000800000 */
[----:B------:R-:W-:-:S04]  /*1510*/  ISETP.GT.U32.AND P1, PT, R0, 0x80, PT ;  /* 0x000000800000780c */ /* 0x000fc80003f24070 */
[----:B------:R-:W-:-:S10]  /*1520*/  DADD R10, R2, R10 ;  /* 0x00000000020a7229 */ /* 0x000fd4000000000a */
[----:B------:R-:W-:Y:S02]  /*1530*/  FSEL R2, R10, R2, P1 ;  /* 0x000000020a027208 */ /* 0x000fe40000800000 */
[----:B------:R-:W-:Y:S02]  /*1540*/  FSEL R3, R11, R3, P1 ;  /* 0x000000030b037208 */ /* 0x000fe40000800000 */
[----:B------:R-:W1:Y:S01]  /*1550*/  LDS.128 R8, [UR4+0x50] ;  /* 0x00005004ff087984 */ /* 0x000e620008000c00 */
[----:B------:R-:W-:-:S03]  /*1560*/  ISETP.GT.U32.AND P1, PT, R0, 0xa0, PT ;  /* 0x000000a00000780c */ /* 0x000fc60003f24070 */
[----:B0-----:R-:W-:-:S10]  /*1570*/  DADD R4, R4, R2 ;  /* 0x0000000004047229 */ /* 0x001fd40000000002 */
[----:B------:R-:W-:Y:S02]  /*1580*/  FSEL R2, R4, R2, P1 ;  /* 0x0000000204027208 */ /* 0x000fe40000800000 */
[----:B------:R-:W-:Y:S02]  /*1590*/  FSEL R3, R5, R3, P1 ;  /* 0x0000000305037208 */ /* 0x000fe40000800000 */
[----:B------:R-:W-:-:S04]  /*15a0*/  ISETP.GT.U32.AND P1, PT, R0, 0xc0, PT ;  /* 0x000000c00000780c */ /* 0x000fc80003f24070 */
[----:B------:R-:W-:-:S10]  /*15b0*/  DADD R6, R2, R6 ;  /* 0x0000000002067229 */ /* 0x000fd40000000006 */
[----:B------:R-:W-:Y:S02]  /*15c0*/  FSEL R2, R6, R2, P1 ;  /* 0x0000000206027208 */ /* 0x000fe40000800000 */
[----:B------:R-:W-:Y:S02]  /*15d0*/  FSEL R3, R7, R3, P1 ;  /* 0x0000000307037208 */ /* 0x000fe40000800000 */
[----:B------:R-:W0:Y:S01]  /*15e0*/  LDS.128 R4, [UR4+0x60] ;  /* 0x00006004ff047984 */ /* 0x000e220008000c00 */
[----:B------:R-:W-:-:S03]  /*15f0*/  ISETP.GT.U32.AND P1, PT, R0, 0xe0, PT ;  /* 0x000000e00000780c */ /* 0x000fc60003f24070 */
        /* <DEDUP_REMOVED lines=43> */
[----:B------:R-:W1:Y:S01]  /*18b0*/  LDS.64 R2, [UR4+0xb0] ;  /* 0x0000b004ff027984 */ /* 0x000e620008000a00 */
        /* <DEDUP_REMOVED lines=8> */
[----:B------:R-:W-:-:S04]  /*1940*/  ISETP.GT.U32.AND P1, PT, R0, 0x260, PT ;  /* 0x000002600000780c */ /* 0x000fc80003f24070 */
[----:B-1----:R-:W-:-:S10]  /*1950*/  DADD R2, R2, R4 ;  /* 0x0000000002027229 */ /* 0x002fd40000000004 */
[----:B------:R-:W-:Y:S02]  /*1960*/  FSEL R4, R2, R4, P1 ;  /* 0x0000000402047208 */ /* 0x000fe40000800000 */
[----:B------:R-:W-:Y:S01]  /*1970*/  FSEL R5, R3, R5, P1 ;  /* 0x0000000503057208 */ /* 0x000fe20000800000 */
[----:B------:R-:W-:Y:S06]  /*1980*/  BRA `(.L_x_135) ;  /* 0x0000001000f87947 */ /* 0x000fec0003800000 */
.L_x_120:
[----:B------:R-:W0:Y:S01]  /*1990*/  S2R R5, SR_TID.X ;  /* 0x0000000000057919 */ /* 0x000e220000002100 */
[----:B------:R-:W1:Y:S02]  /*19a0*/  LDCU.64 UR6, c[0x0][0x380] ;  /* 0x00007000ff0677ac */ /* 0x000e640008000a00 */
[----:B-1----:R-:W-:Y:S02]  /*19b0*/  IMAD.U32 R6, RZ, RZ, UR6 ;  /* 0x00000006ff067e24 */ /* 0x002fe4000f8e00ff */
[----:B------:R-:W-:Y:S01]  /*19c0*/  IMAD.U32 R7, RZ, RZ, UR7 ;  /* 0x00000007ff077e24 */ /* 0x000fe2000f8e00ff */
[----:B0-----:R-:W-:-:S05]  /*19d0*/  IADD3 R21, PT, PT, R5, UR4, RZ ;  /* 0x0000000405157c10 */ /* 0x001fca000fffe0ff */
[----:B------:R-:W-:-:S05]  /*19e0*/  IMAD.WIDE.U32 R20, R21, 0x8, R6 ;  /* 0x0000000815147825 */ /* 0x000fca00078e0006 */
[----:B------:R-:W2:Y:S04]  /*19f0*/  LDG.E.64 R14, desc[UR10][R20.64] ;  /* 0x0000000a140e7981 */ /* 0x000ea8000c1e1b00 */
[----:B------:R-:W2:Y:S04]  /*1a00*/  LDG.E.64 R16, desc[UR10][R20.64+0x1400] ;  /* 0x0014000a14107981 */ /* 0x000ea8000c1e1b00 */
[----:B------:R-:W3:Y:S04]  /*1a10*/  LDG.E.64 R18, desc[UR10][R20.64+0x2800] ;  /* 0x0028000a14127981 */ /* 0x000ee8000c1e1b00 */
[----:B------:R-:W4:Y:S04]  /*1a20*/  LDG.E.64 R12, desc[UR10][R20.64+0x3c00] ;  /* 0x003c000a140c7981 */ /* 0x000f28000c1e1b00 */
[----:B------:R-:W5:Y:S04]  /*1a30*/  LDG.E.64 R10, desc[UR10][R20.64+0x5000] ;  /* 0x0050000a140a7981 */ /* 0x000f68000c1e1b00 */
[----:B------:R-:W5:Y:S04]  /*1a40*/  LDG.E.64 R8, desc[UR10][R20.64+0x6400] ;  /* 0x0064000a14087981 */ /* 0x000f68000c1e1b00 */
[----:B------:R-:W5:Y:S04]  /*1a50*/  LDG.E.64 R2, desc[UR10][R20.64+0x7800] ;  /* 0x0078000a14027981 */ /* 0x000f68000c1e1b00 */
[----:B------:R-:W5:Y:S01]  /*1a60*/  LDG.E.64 R28, desc[UR10][R20.64+0x8c00] ;  /* 0x008c000a141c7981 */ /* 0x000f62000c1e1b00 */
[----:B------:R-:W-:Y:S01]  /*1a70*/  ISETP.GE.U32.AND P0, PT, R0, UR8, PT ;  /* 0x0000000800007c0c */ /* 0x000fe2000bf06070 */
[----:B--2---:R-:W-:-:S08]  /*1a80*/  DADD R14, R14, R16 ;  /* 0x000000000e0e7229 */ /* 0x004fd00000000010 */
[----:B---3--:R-:W-:-:S08]  /*1a90*/  DADD R14, R18, R14 ;  /* 0x00000000120e7229 */ /* 0x008fd0000000000e */
[----:B----4-:R-:W-:-:S08]  /*1aa0*/  DADD R12, R12, R14 ;  /* 0x000000000c0c7229 */ /* 0x010fd0000000000e */
[----:B-----5:R-:W-:-:S08]  /*1ab0*/  DADD R10, R10, R12 ;  /* 0x000000000a0a7229 */ /* 0x020fd0000000000c */
[----:B------:R-:W-:-:S08]  /*1ac0*/  DADD R8, R8, R10 ;  /* 0x0000000008087229 */ /* 0x000fd0000000000a */
[----:B------:R-:W-:-:S08]  /*1ad0*/  DADD R2, R2, R8 ;  /* 0x0000000002027229 */ /* 0x000fd00000000008 */
[----:B------:R-:W-:Y:S01]  /*1ae0*/  DADD R28, R28, R2 ;  /* 0x000000001c1c7229 */ /* 0x000fe20000000002 */
[----:B------:R-:W-:Y:S10]  /*1af0*/  @!P0 BRA `(.L_x_136) ;  /* 0x0000000c00708947 */ /* 0x000ff40003800000 */
[----:B------:R-:W-:Y:S01]  /*1b00*/  UIMAD UR12, UR13, 0x1400, UR4 ;  /* 0x000014000d0c78a4 */ /* 0x000fe2000f8e0204 */
[----:B------:R-:W-:Y:S01]  /*1b10*/  VIADD R0, R4, 0xffffec00 ;  /* 0xffffec0004007836 */ /* 0x000fe20000000000 */
[----:B------:R-:W-:Y:S01]  /*1b20*/  UIADD3 UR5, UPT, UPT, UR9, UR13, URZ ;  /* 0x0000000d09057290 */ /* 0x000fe2000fffe0ff */
[----:B------:R-:W-:-:S03]  /*1b30*/  LOP3.LUT R3, RZ, R5, RZ, 0x33, !PT ;  /* 0x00000005ff037212 */ /* 0x000fc600078e33ff */
[----:B------:R-:W-:Y:S01]  /*1b40*/  ISETP.LT.U32.AND P0, PT, R0, UR12, PT ;  /* 0x0000000c00007c0c */ /* 0x000fe2000bf01070 */
[----:B------:R-:W-:Y:S01]  /*1b50*/  UIMAD UR5, UR5, 0x1400, URZ ;  /* 0x00001400050578a4 */ /* 0x000fe2000f8e02ff */
[----:B------:R-:W-:-:S05]  /*1b60*/  IADD3 R3, PT, PT, R4, -UR8, R3 ;  /* 0x8000000804037c10 */ /* 0x000fca000fffe003 */
[----:B------:R-:W-:Y:S01]  /*1b70*/  IMAD.U32 R8, RZ, RZ, UR5 ;  /* 0x00000005ff087e24 */ /* 0x000fe2000f8e00ff */
[----:B------:R-:W-:Y:S01]  /*1b80*/  UMOV UR6, UR5 ;  /* 0x0000000500067c82 */ /* 0x000fe20008000000 */
[----:B------:R-:W-:Y:S01]  /*1b90*/  VIADD R2, R3, -UR4 ;  /* 0x8000000403027c36 */ /* 0x000fe20008000000 */
[----:B------:R-:W-:Y:S02]  /*1ba0*/  UMOV UR4, URZ ;  /* 0x000000ff00047c82 */ /* 0x000fe40008000000 */
[----:B------:R-:W-:Y:S01]  /*1bb0*/  IADD3 R5, PT, PT, R8, 0x1400, R5 ;  /* 0x0000140008057810 */ /* 0x000fe20007ffe005 */
[----:B------:R-:W-:Y:S06]  /*1bc0*/  @P0 BRA `(.L_x_137) ;  /* 0x0000000000840947 */ /* 0x000fec0003800000 */
[----:B------:R-:W0:Y:S01]  /*1bd0*/  LDC R4, c[0x0][0x3a8] ;  /* 0x0000ea00ff047b82 */ /* 0x000e220000000800 */
[----:B------:R-:W1:Y:S07]  /*1be0*/  LDCU UR7, c[0x0][0x3ac] ;  /* 0x00007580ff0777ac */ /* 0x000e6e0008000800 */
[----:B------:R-:W2:Y:S02]  /*1bf0*/  LDC.64 R6, c[0x0][0x380] ;  /* 0x0000e000ff067b82 */ /* 0x000ea40000000a00 */
.L_x_138:
[----:B------:R-:W3:Y:S02]  /*1c00*/  S2R R25, SR_TID.X ;  /* 0x0000000000197919 */ /* 0x000ee40000002100 */
[----:B---3--:R-:W-:-:S04]  /*1c10*/  VIADD R25, R25, UR12 ;  /* 0x0000000c19197c36 */ /* 0x008fc80008000000 */
[----:B--2---:R-:W-:-:S05]  /*1c20*/  IMAD.WIDE.U32 R24, R25, 0x8, R6 ;  /* 0x0000000819187825 */ /* 0x004fca00078e0006 */
        /* <DEDUP_REMOVED lines=8> */
[----:B0-----:R-:W-:-:S05]  /*1cb0*/  VIADD R3, R4, -UR12 ;  /* 0x8000000c04037c36 */ /* 0x001fca0008000000 */
[----:B------:R-:W-:Y:S01]  /*1cc0*/  ISETP.GE.U32.AND P0, PT, R3, UR8, PT ;  /* 0x0000000803007c0c */ /* 0x000fe2000bf06070 */
        /* <DEDUP_REMOVED lines=8> */
[----:B------:R-:W-:Y:S10]  /*1d50*/  @!P0 BRA `(.L_x_136) ;  /* 0x0000000800d88947 */ /* 0x000ff40003800000 */
[----:B-1----:R-:W-:Y:S01]  /*1d60*/  UMOV UR13, UR7 ;  /* 0x00000007000d7c82 */ /* 0x002fe20008000000 */
[----:B------:R-:W-:Y:S01]  /*1d70*/  UIADD3 UR4, UPT, UPT, UR4, 0x1, URZ ;  /* 0x0000000104047890 */ /* 0x000fe2000fffe0ff */
[----:B------:R-:W-:Y:S01]  /*1d80*/  VIADD R2, R2, -UR8 ;  /* 0x8000000802027c36 */ /* 0x000fe20008000000 */
[----:B------:R-:W-:Y:S01]  /*1d90*/  UIMAD UR12, UR13, 0x1400, UR12 ;  /* 0x000014000d0c78a4 */ /* 0x000fe2000f8e020c */
[----:B------:R-:W-:Y:S01]  /*1da0*/  VIADD R5, R5, UR8 ;  /* 0x0000000805057c36 */ /* 0x000fe20008000000 */
[----:B------:R-:W-:-:S04]  /*1db0*/  UIADD3 UR6, UPT, UPT, UR8, UR6, URZ ;  /* 0x0000000608067290 */ /* 0x000fc8000fffe0ff */
[----:B------:R-:W-:-:S13]  /*1dc0*/  ISETP.LT.U32.AND P0, PT, R0, UR12, PT ;  /* 0x0000000c00007c0c */ /* 0x000fda000bf01070 */
[----:B------:R-:W-:Y:S05]  /*1dd0*/  @!P0 BRA `(.L_x_138) ;  /* 0xfffffffc00888947 */ /* 0x000fea000383ffff */
.L_x_137:
[----:B------:R-:W0:Y:S01]  /*1de0*/  S2R R9, SR_TID.X ;  /* 0x0000000000097919 */ /* 0x000e220000002100 */
[----:B------:R-:W-:Y:S01]  /*1df0*/  VIADD R0, R4, -UR12 ;  /* 0x8000000c04007c36 */ /* 0x000fe20008000000 */
[----:B------:R-:W-:Y:S04]  /*1e00*/  BSSY.RECONVERGENT B1, `(.L_x_136) ;  /* 0x00000ab000017945 */ /* 0x000fe80003800200 */
[----:B0-----:R-:W-:-:S04]  /*1e10*/  ISETP.GE.AND P0, PT, R9, R0, PT ;  /* 0x000000000900720c */ /* 0x001fc80003f06270 */
[----:B------:R-:W-:-:S13]  /*1e20*/  ISETP.LE.U32.OR P0, PT, R4, UR12, P0 ;  /* 0x0000000c04007c0c */ /* 0x000fda0008703470 */
[----:B------:R-:W-:Y:S05]  /*1e30*/  @P0 BRA `(.L_x_139) ;  /* 0x00000008009c0947 */ /* 0x000fea0003800000 */
[----:B------:R-:W-:Y:S01]  /*1e40*/  UIMAD UR7, UR4, UR13, URZ ;  /* 0x0000000d040772a4 */ /* 0x000fe2000f8e02ff */
[----:B------:R-:W-:Y:S01]  /*1e50*/  LOP3.LUT R3, RZ, R9, RZ, 0x33, !PT ;  /* 0x00000009ff037212 */ /* 0x000fe200078e33ff */
[----:B------:R-:W-:Y:S01]  /*1e60*/  BSSY.RECONVERGENT B2, `(.L_x_140) ;  /* 0x0000056000027945 */ /* 0x000fe20003800200 */
[----:B------:R-:W-:Y:S02]  /*1e70*/  IMAD.MOV.U32 R0, RZ, RZ, R9 ;  /* 0x000000ffff007224 */ /* 0x000fe400078e0009 */
[----:B------:R-:W-:Y:S01]  /*1e80*/  IADD3 R4, PT, PT, R4, -UR5, R3 ;  /* 0x8000000504047c10 */ /* 0x000fe2000fffe003 */
[----:B------:R-:W-:-:S04]  /*1e90*/  IMAD.U32 R3, RZ, RZ, UR7 ;  /* 0x00000007ff037e24 */ /* 0x000fc8000f8e00ff */
[----:B------:R-:W-:-:S04]  /*1ea0*/  IMAD R4, R3, -0x1400, R4 ;  /* 0xffffec0003047824 */ /* 0x000fc800078e0204 */
[C---:B------:R-:W-:Y:S01]  /*1eb0*/  IMAD.HI.U32 R3, R4.reuse, -0x33333333, RZ ;  /* 0xcccccccd04037827 */ /* 0x040fe200078e00ff */
[----:B------:R-:W-:-:S04]  /*1ec0*/  ISETP.GE.U32.AND P0, PT, R4, 0x2580, PT ;  /* 0x000025800400780c */ /* 0x000fc80003f06070 */
[----:B------:R-:W-:-:S04]  /*1ed0*/  LEA.HI R3, R3, 0x1, RZ, 0x17 ;  /* 0x0000000103037811 */ /* 0x000fc800078fb8ff */
[----:B------:R-:W-:-:S05]  /*1ee0*/  LOP3.LUT R4, R3, 0xf, RZ, 0xc0, !PT ;  /* 0x0000000f03047812 */ /* 0x000fca00078ec0ff */
[----:B------:R-:W-:Y:S05]  /*1ef0*/  @!P0 BRA `(.L_x_141) ;  /* 0x0000000400308947 */ /* 0x000fea0003800000 */
[----:B------:R-:W-:Y:S01]  /*1f00*/  IMAD.HI.U32 R0, R2, -0x33333333, RZ ;  /* 0xcccccccd02007827 */ /* 0x000fe200078e00ff */
[----:B------:R-:W-:Y:S04]  /*1f10*/  BSSY.RECONVERGENT B3, `(.L_x_142) ;  /* 0x0000049000037945 */ /* 0x000fe80003800200 */
[----:B------:R-:W-:-:S04]  /*1f20*/  LEA.HI R0, R0, 0x1, RZ, 0x17 ;  /* 0x0000000100007811 */ /* 0x000fc800078fb8ff */
[----:B------:R-:W-:Y:S02]  /*1f30*/  LOP3.LUT R26, R0, 0xfffff0, RZ, 0xc0, !PT ;  /* 0x00fffff0001a7812 */ /* 0x000fe400078ec0ff */
[----:B------:R-:W-:-:S03]  /*1f40*/  LOP3.LUT R0, R9, 0x1400, RZ, 0xfc, !PT ;  /* 0x0000140009007812 */ /* 0x000fc600078efcff */
[----:B------:R-:W-:-:S07]  /*1f50*/  IMAD.MOV R26, RZ, RZ, -R26 ;  /* 0x000000ffff1a7224 */ /* 0x000fce00078e0a1a */
.L_x_143:
[C---:B------:R-:W-:Y:S02]  /*1f60*/  VIADD R23, R5.reuse, 0xffffec00 ;  /* 0xffffec0005177836 */ /* 0x040fe40000000000 */
[----:B------:R-:W-:Y:S02]  /*1f70*/  VIADD R19, R5, 0xffffee80 ;  /* 0xffffee8005137836 */ /* 0x000fe40000000000 */
[----:B------:R-:W-:-:S04]  /*1f80*/  IMAD.WIDE.U32 R22, R23, 0x8, R6 ;  /* 0x0000000817167825 */ /* 0x000fc800078e0006 */
[--C-:B------:R-:W-:Y:S02]  /*1f90*/  IMAD.WIDE.U32 R18, R19, 0x8, R6.reuse ;  /* 0x0000000813127825 */ /* 0x100fe400078e0006 */
[----:B------:R-:W2:Y:S02]  /*1fa0*/  LDG.E.64 R22, desc[UR10][R22.64] ;  /* 0x0000000a16167981 */ /* 0x000ea4000c1e1b00 */
[C---:B------:R-:W-:Y:S02]  /*1fb0*/  VIADD R17, R5.reuse, 0xfffff100 ;  /* 0xfffff10005117836 */ /* 0x040fe40000000000 */
[----:B------:R-:W3:Y:S01]  /*1fc0*/  LDG.E.64 R18, desc[UR10][R18.64] ;  /* 0x0000000a12127981 */ /* 0x000ee2000c1e1b00 */
[----:B------:R-:W-:Y:S02]  /*1fd0*/  VIADD R15, R5, 0xfffff380 ;  /* 0xfffff380050f7836 */ /* 0x000fe40000000000 */
[----:B------:R-:W-:-:S04]  /*1fe0*/  IMAD.WIDE.U32 R16, R17, 0x8, R6 ;  /* 0x0000000811107825 */ /* 0x000fc800078e0006 */
[--C-:B------:R-:W-:Y:S02]  /*1ff0*/  IMAD.WIDE.U32 R14, R15, 0x8, R6.reuse ;  /* 0x000000080f0e7825 */ /* 0x100fe400078e0006 */
[----:B------:R-:W4:Y:S02]  /*2000*/  LDG.E.64 R16, desc[UR10][R16.64] ;  /* 0x0000000a10107981 */ /* 0x000f24000c1e1b00 */
[C---:B------:R-:W-:Y:S02]  /*2010*/  VIADD R13, R5.reuse, 0xfffff600 ;  /* 0xfffff600050d7836 */ /* 0x040fe40000000000 */
[----:B------:R-:W5:Y:S01]  /*2020*/  LDG.E.64 R14, desc[UR10][R14.64] ;  /* 0x0000000a0e0e7981 */ /* 0x000f62000c1e1b00 */
[----:B------:R-:W-:Y:S02]  /*2030*/  VIADD R11, R5, 0xfffff880 ;  /* 0xfffff880050b7836 */ /* 0x000fe40000000000 */
[----:B------:R-:W-:-:S04]  /*2040*/  IMAD.WIDE.U32 R12, R13, 0x8, R6 ;  /* 0x000000080d0c7825 */ /* 0x000fc800078e0006 */
[--C-:B------:R-:W-:Y:S02]  /*2050*/  IMAD.WIDE.U32 R10, R11, 0x8, R6.reuse ;  /* 0x000000080b0a7825 */ /* 0x100fe400078e0006 */
[----:B------:R-:W5:Y:S02]  /*2060*/  LDG.E.64 R12, desc[UR10][R12.64] ;  /* 0x0000000a0c0c7981 */ /* 0x000f64000c1e1b00 */
[C---:B------:R-:W-:Y:S02]  /*2070*/  VIADD R9, R5.reuse, 0xfffffb00 ;  /* 0xfffffb0005097836 */ /* 0x040fe40000000000 */
[----:B------:R-:W5:Y:S01]  /*2080*/  LDG.E.64 R10, desc[UR10][R10.64] ;  /* 0x0000000a0a0a7981 */ /* 0x000f62000c1e1b00 */
[----:B------:R-:W-:Y:S02]  /*2090*/  VIADD R21, R5, 0xfffffd80 ;  /* 0xfffffd8005157836 */ /* 0x000fe40000000000 */
[----:B------:R-:W-:-:S04]  /*20a0*/  IMAD.WIDE.U32 R8, R9, 0x8, R6 ;  /* 0x0000000809087825 */ /* 0x000fc800078e0006 */
[----:B------:R-:W-:Y:S02]  /*20b0*/  IMAD.WIDE.U32 R20, R21, 0x8, R6 ;  /* 0x0000000815147825 */ /* 0x000fe400078e0006 */
[----:B------:R-:W5:Y:S04]  /*20c0*/  LDG.E.64 R8, desc[UR10][R8.64] ;  /* 0x0000000a08087981 */ /* 0x000f68000c1e1b00 */
[----:B------:R-:W5:Y:S01]  /*20d0*/  LDG.E.64 R20, desc[UR10][R20.64] ;  /* 0x0000000a14147981 */ /* 0x000f62000c1e1b00 */
[----:B------:R-:W-:Y:S01]  /*20e0*/  VIADD R25, R5, 0x280 ;  /* 0x0000028005197836 */ /* 0x000fe20000000000 */
[----:B--2---:R-:W-:-:S08]  /*20f0*/  DADD R22, R22, R28 ;  /* 0x0000000016167229 */ /* 0x004fd0000000001c */
[----:B---3--:R-:W-:Y:S01]  /*2100*/  DADD R18, R22, R18 ;  /* 0x0000000016127229 */ /* 0x008fe20000000012 */
[----:B------:R-:W-:-:S06]  /*2110*/  IMAD.WIDE.U32 R22, R5, 0x8, R6 ;  /* 0x0000000805167825 */ /* 0x000fcc00078e0006 */
[----:B------:R-:W2:Y:S01]  /*2120*/  LDG.E.64 R22, desc[UR10][R22.64] ;  /* 0x0000000a16167981 */ /* 0x000ea2000c1e1b00 */
[----:B----4-:R-:W-:Y:S01]  /*2130*/  DADD R16, R18, R16 ;  /* 0x0000000012107229 */ /* 0x010fe20000000010 */
[----:B------:R-:W-:-:S04]  /*2140*/  IMAD.WIDE.U32 R18, R25, 0x8, R6 ;  /* 0x0000000819127825 */ /* 0x000fc800078e0006 */
[----:B------:R-:W-:Y:S02]  /*2150*/  VIADD R25, R5, 0x500 ;  /* 0x0000050005197836 */ /* 0x000fe40000000000 */
[----:B------:R-:W3:Y:S01]  /*2160*/  LDG.E.64 R18, desc[UR10][R18.64] ;  /* 0x0000000a12127981 */ /* 0x000ee2000c1e1b00 */
[----:B-----5:R-:W-:Y:S01]  /*2170*/  DADD R14, R16, R14 ;  /* 0x00000000100e7229 */ /* 0x020fe2000000000e */
[----:B------:R-:W-:-:S04]  /*2180*/  IMAD.WIDE.U32 R16, R25, 0x8, R6 ;  /* 0x0000000819107825 */ /* 0x000fc800078e0006 */
[----:B------:R-:W-:Y:S02]  /*2190*/  VIADD R25, R5, 0x780 ;  /* 0x0000078005197836 */ /* 0x000fe40000000000 */
[----:B------:R-:W4:Y:S01]  /*21a0*/  LDG.E.64 R16, desc[UR10][R16.64] ;  /* 0x0000000a10107981 */ /* 0x000f22000c1e1b00 */
[----:B------:R-:W-:Y:S01]  /*21b0*/  DADD R12, R14, R12 ;  /* 0x000000000e0c7229 */ /* 0x000fe2000000000c */
[----:B------:R-:W-:-:S04]  /*21c0*/  IMAD.WIDE.U32 R14, R25, 0x8, R6 ;  /* 0x00000008190e7825 */ /* 0x000fc800078e0006 */
[----:B------:R-:W-:Y:S02]  /*21d0*/  VIADD R25, R5, 0xa00 ;  /* 0x00000a0005197836 */ /* 0x000fe40000000000 */
[----:B------:R-:W5:Y:S01]  /*21e0*/  LDG.E.64 R14, desc[UR10][R14.64] ;  /* 0x0000000a0e0e7981 */ /* 0x000f62000c1e1b00 */
        /* <DEDUP_REMOVED lines=9> */
[----:B------:R-:W-:Y:S01]  /*2280*/  IMAD.WIDE.U32 R8, R25, 0x8, R6 ;  /* 0x0000000819087825 */ /* 0x000fe200078e0006 */
[----:B------:R-:W-:-:S05]  /*2290*/  IADD3 R25, PT, PT, R5, 0x1180, RZ ;  /* 0x0000118005197810 */ /* 0x000fca0007ffe0ff */
[----:B------:R-:W5:Y:S01]  /*22a0*/  LDG.E.64 R8, desc[UR10][R8.64] ;  /* 0x0000000a08087981 */ /* 0x000f62000c1e1b00 */
[----:B------:R-:W-:-:S06]  /*22b0*/  IMAD.WIDE.U32 R24, R25, 0x8, R6 ;  /* 0x0000000819187825 */ /* 0x000fcc00078e0006 */
[----:B------:R-:W5:Y:S01]  /*22c0*/  LDG.E.64 R24, desc[UR10][R24.64] ;  /* 0x0000000a18187981 */ /* 0x000f62000c1e1b00 */
[----:B------:R-:W-:Y:S02]  /*22d0*/  VIADD R26, R26, 0x10 ;  /* 0x000000101a1a7836 */ /* 0x000fe40000000000 */
[----:B------:R-:W-:Y:S02]  /*22e0*/  VIADD R0, R0, 0x2800 ;  /* 0x0000280000007836 */ /* 0x000fe40000000000 */
[----:B------:R-:W-:Y:S01]  /*22f0*/  VIADD R5, R5, 0x2800 ;  /* 0x0000280005057836 */ /* 0x000fe20000000000 */
[----:B------:R-:W-:Y:S01]  /*2300*/  ISETP.NE.AND P0, PT, R26, RZ, PT ;  /* 0x000000ff1a00720c */ /* 0x000fe20003f05270 */
        /* <DEDUP_REMOVED lines=9> */
[----:B------:R-:W-:Y:S05]  /*23a0*/  BSYNC.RECONVERGENT B3 ;  /* 0x0000000000037941 */ /* 0x000fea0003800200 */
.L_x_142:
[----:B------:R-:W-:-:S07]  /*23b0*/  VIADD R0, R0, 0xffffec00 ;  /* 0xffffec0000007836 */ /* 0x000fce0000000000 */
.L_x_141:
[----:B------:R-:W-:Y:S05]  /*23c0*/  BSYNC.RECONVERGENT B2 ;  /* 0x0000000000027941 */ /* 0x000fea0003800200 */
.L_x_140:
[----:B------:R-:W-:-:S13]  /*23d0*/  ISETP.NE.AND P0, PT, R4, RZ, PT ;  /* 0x000000ff0400720c */ /* 0x000fda0003f05270 */
[----:B------:R-:W-:Y:S05]  /*23e0*/  @!P0 BRA `(.L_x_139) ;  /* 0x0000000400308947 */ /* 0x000fea0003800000 */
[----:B------:R-:W-:Y:S01]  /*23f0*/  ISETP.GE.U32.AND P0, PT, R4, 0x8, PT ;  /* 0x000000080400780c */ /* 0x000fe20003f06070 */
[----:B------:R-:W-:Y:S01]  /*2400*/  BSSY.RECONVERGENT B2, `(.L_x_144) ;  /* 0x0000025000027945 */ /* 0x000fe20003800200 */
[----:B------:R-:W-:-:S04]  /*2410*/  LOP3.LUT R22, R3, 0x7, RZ, 0xc0, !PT ;  /* 0x0000000703167812 */ /* 0x000fc800078ec0ff */
[----:B------:R-:W-:-:S07]  /*2420*/  ISETP.NE.AND P1, PT, R22, RZ, PT ;  /* 0x000000ff1600720c */ /* 0x000fce0003f25270 */
[----:B------:R-:W-:Y:S06]  /*2430*/  @!P0 BRA `(.L_x_145) ;  /* 0x0000000000848947 */ /* 0x000fec0003800000 */
[----:B------:R-:W-:-:S04]  /*2440*/  VIADD R19, R0, UR12 ;  /* 0x0000000c00137c36 */ /* 0x000fc80008000000 */
[----:B------:R-:W-:-:S04]  /*2450*/  IMAD.WIDE.U32 R4, R19, 0x8, R6 ;  /* 0x0000000813047825 */ /* 0x000fc800078e0006 */
[C---:B------:R-:W-:Y:S02]  /*2460*/  VIADD R17, R19.reuse, 0x280 ;  /* 0x0000028013117836 */ /* 0x040fe40000000000 */
[----:B------:R-:W2:Y:S01]  /*2470*/  LDG.E.64 R4, desc[UR10][R4.64] ;  /* 0x0000000a04047981 */ /* 0x000ea2000c1e1b00 */
        /* <DEDUP_REMOVED lines=14> */
[--C-:B------:R-:W-:Y:S02]  /*2560*/  IMAD.WIDE.U32 R20, R21, 0x8, R6.reuse ;  /* 0x0000000815147825 */ /* 0x100fe400078e0006 */
[----:B------:R-:W5:Y:S02]  /*2570*/  LDG.E.64 R8, desc[UR10][R8.64] ;  /* 0x0000000a08087981 */ /* 0x000f64000c1e1b00 */
[----:B------:R-:W-:Y:S02]  /*2580*/  VIADD R19, R19, 0x1180 ;  /* 0x0000118013137836 */ /* 0x000fe40000000000 */
[----:B------:R-:W5:Y:S02]  /*2590*/  LDG.E.64 R20, desc[UR10][R20.64] ;  /* 0x0000000a14147981 */ /* 0x000f64000c1e1b00 */
[----:B------:R-:W-:-:S06]  /*25a0*/  IMAD.WIDE.U32 R18, R19, 0x8, R6 ;  /* 0x0000000813127825 */ /* 0x000fcc00078e0006 */
        /* <DEDUP_REMOVED lines=10> */
.L_x_145:
[----:B------:R-:W-:Y:S05]  /*2650*/  BSYNC.RECONVERGENT B2 ;  /* 0x0000000000027941 */ /* 0x000fea0003800200 */
.L_x_144:
[----:B------:R-:W-:Y:S05]  /*2660*/  @!P1 BRA `(.L_x_139) ;  /* 0x0000000000909947 */ /* 0x000fea0003800000 */
[----:B------:R-:W-:Y:S01]  /*2670*/  ISETP.GE.U32.AND P0, PT, R22, 0x4, PT ;  /* 0x000000041600780c */ /* 0x000fe20003f06070 */
[----:B------:R-:W-:Y:S01]  /*2680*/  BSSY.RECONVERGENT B2, `(.L_x_146) ;  /* 0x0000014000027945 */ /* 0x000fe20003800200 */
[----:B------:R-:W-:-:S11]  /*2690*/  LOP3.LUT P1, RZ, R3, 0x3, RZ, 0xc0, !PT ;  /* 0x0000000303ff7812 */ /* 0x000fd6000782c0ff */
[----:B------:R-:W-:Y:S05]  /*26a0*/  @!P0 BRA `(.L_x_147) ;  /* 0x0000000000448947 */ /* 0x000fea0003800000 */
        /* <DEDUP_REMOVED lines=8> */
[----:B------:R-:W-:Y:S02]  /*2730*/  VIADD R13, R3, 0x780 ;  /* 0x00000780030d7836 */ /* 0x000fe40000000000 */
[----:B------:R-:W4:Y:S02]  /*2740*/  LDG.E.64 R10, desc[UR10][R10.64] ;  /* 0x0000000a0a0a7981 */ /* 0x000f24000c1e1b00 */
[----:B------:R-:W-:-:S06]  /*2750*/  IMAD.WIDE.U32 R12, R13, 0x8, R6 ;  /* 0x000000080d0c7825 */ /* 0x000fcc00078e0006 */
[----:B------:R-:W5:Y:S01]  /*2760*/  LDG.E.64 R12, desc[UR10][R12.64] ;  /* 0x0000000a0c0c7981 */ /* 0x000f62000c1e1b00 */
[----:B------:R-:W-:Y:S01]  /*2770*/  VIADD R0, R0, 0xa00 ;  /* 0x00000a0000007836 */ /* 0x000fe20000000000 */
[----:B--2---:R-:W-:-:S08]  /*2780*/  DADD R28, R28, R4 ;  /* 0x000000001c1c7229 */ /* 0x004fd00000000004 */
[----:B---3--:R-:W-:-:S08]  /*2790*/  DADD R28, R28, R8 ;  /* 0x000000001c1c7229 */ /* 0x008fd00000000008 */
[----:B----4-:R-:W-:-:S08]  /*27a0*/  DADD R28, R28, R10 ;  /* 0x000000001c1c7229 */ /* 0x010fd0000000000a */
[----:B-----5:R-:W-:-:S11]  /*27b0*/  DADD R28, R28, R12 ;  /* 0x000000001c1c7229 */ /* 0x020fd6000000000c */
.L_x_147:
[----:B------:R-:W-:Y:S05]  /*27c0*/  BSYNC.RECONVERGENT B2 ;  /* 0x0000000000027941 */ /* 0x000fea0003800200 */
.L_x_146:
[----:B------:R-:W-:Y:S05]  /*27d0*/  @!P1 BRA `(.L_x_139) ;  /* 0x0000000000349947 */ /* 0x000fea0003800000 */
[----:B------:R-:W-:-:S04]  /*27e0*/  IMAD.HI.U32 R2, R2, -0x33333333, RZ ;  /* 0xcccccccd02027827 */ /* 0x000fc800078e00ff */
[----:B------:R-:W-:Y:S01]  /*27f0*/  VIADD R5, R0, UR6 ;  /* 0x0000000600057c36 */ /* 0x000fe20008000000 */
[----:B------:R-:W-:-:S04]  /*2800*/  LOP3.LUT R2, R2, 0xffff, RZ, 0xc0, !PT ;  /* 0x0000ffff02027812 */ /* 0x000fc800078ec0ff */
[----:B------:R-:W-:-:S04]  /*2810*/  LEA.HI R2, R2, 0x1, RZ, 0x17 ;  /* 0x0000000102027811 */ /* 0x000fc800078fb8ff */
[----:B------:R-:W-:-:S05]  /*2820*/  LOP3.LUT R2, R2, 0x3, RZ, 0xc0, !PT ;  /* 0x0000000302027812 */ /* 0x000fca00078ec0ff */
[----:B------:R-:W-:-:S07]  /*2830*/  IMAD.MOV R0, RZ, RZ, -R2 ;  /* 0x000000ffff007224 */ /* 0x000fce00078e0a02 */
.L_x_148:
[----:B------:R-:W-:-:S06]  /*2840*/  IMAD.WIDE.U32 R2, R5, 0x8, R6 ;  /* 0x0000000805027825 */ /* 0x000fcc00078e0006 */
[----:B------:R-:W2:Y:S01]  /*2850*/  LDG.E.64 R2, desc[UR10][R2.64] ;  /* 0x0000000a02027981 */ /* 0x000ea2000c1e1b00 */
[----:B------:R-:W-:Y:S02]  /*2860*/  VIADD R0, R0, 0x1 ;  /* 0x0000000100007836 */ /* 0x000fe40000000000 */
[----:B------:R-:W-:-:S03]  /*2870*/  VIADD R5, R5, 0x280 ;  /* 0x0000028005057836 */ /* 0x000fc60000000000 */
[----:B------:R-:W-:Y:S01]  /*2880*/  ISETP.NE.AND P0, PT, R0, RZ, PT ;  /* 0x000000ff0000720c */ /* 0x000fe20003f05270 */
[----:B--2---:R-:W-:-:S12]  /*2890*/  DADD R28, R2, R28 ;  /* 0x00000000021c7229 */ /* 0x004fd8000000001c */
[----:B------:R-:W-:Y:S05]  /*28a0*/  @P0 BRA `(.L_x_148) ;  /* 0xfffffffc00e40947 */ /* 0x000fea000383ffff */
.L_x_139:
[----:B------:R-:W-:Y:S05]  /*28b0*/  BSYNC.RECONVERGENT B1 ;  /* 0x0000000000017941 */ /* 0x000fea0003800200 */
.L_x_136:
[----:B------:R-:W0:Y:S01]  /*28c0*/  S2R R0, SR_LANEID ;  /* 0x0000000000007919 */ /* 0x000e220000000000 */
[----:B------:R-:W-:Y:S04]  /*28d0*/  SHFL.DOWN PT, R2, R28, 0x1, 0x1f ;  /* 0x08201f001c027f89 */ /* 0x000fe800000e0000 */
[----:B------:R-:W2:Y:S01]  /*28e0*/  SHFL.DOWN PT, R3, R29, 0x1, 0x1f ;  /* 0x08201f001d037f89 */ /* 0x000ea200000e0000 */
[----:B------:R-:W3:Y:S01]  /*28f0*/  S2R R11, SR_TID.X ;  /* 0x00000000000b7919 */ /* 0x000ee20000002100 */
[----:B--2---:R-:W-:Y:S01]  /*2900*/  DADD R2, R2, R28 ;  /* 0x0000000002027229 */ /* 0x004fe2000000001c */
[C---:B0-----:R-:W-:Y:S02]  /*2910*/  ISETP.GT.AND P0, PT, R0.reuse, 0x1e, PT ;  /* 0x0000001e0000780c */ /* 0x041fe40003f04270 */
[----:B------:R-:W-:-:S07]  /*2920*/  ISETP.NE.AND P1, PT, R0, RZ, PT ;  /* 0x000000ff0000720c */ /* 0x000fce0003f25270 */
[----:B------:R-:W-:Y:S02]  /*2930*/  FSEL R4, R28, R2, P0 ;  /* 0x000000021c047208 */ /* 0x000fe40000000000 */
[----:B------:R-:W-:Y:S02]  /*2940*/  FSEL R5, R29, R3, P0 ;  /* 0x000000031d057208 */ /* 0x000fe40000000000 */
[----:B------:R-:W-:Y:S01]  /*2950*/  ISETP.GT.AND P0, PT, R0, 0x1d, PT ;  /* 0x0000001d0000780c */ /* 0x000fe20003f04270 */
[----:B------:R-:W-:Y:S04]  /*2960*/  SHFL.DOWN PT, R2, R4, 0x2, 0x1f ;  /* 0x08401f0004027f89 */ /* 0x000fe800000e0000 */
[----:B------:R-:W0:Y:S01]  /*2970*/  SHFL.DOWN PT, R3, R5, 0x2, 0x1f ;  /* 0x08401f0005037f89 */ /* 0x000e2200000e0000 */
[----:B------:R-:W2:Y:S01]  /*2980*/  @!P1 S2R R10, SR_CgaCtaId ;  /* 0x00000000000a9919 */ /* 0x000ea20000008800 */
        /* <DEDUP_REMOVED lines=12> */
[----:B---3--:R-:W-:Y:S01]  /*2a50*/  @!P1 SHF.R.U32.HI R6, RZ, 0x2, R11 ;  /* 0x00000002ff069819 */ /* 0x008fe2000001160b */
[----:B------:R-:W0:Y:S01]  /*2a60*/  SHFL.DOWN PT, R3, R9, 0x8, 0x1f ;  /* 0x09001f0009037f89 */ /* 0x000e2200000e0000 */
[----:B--2---:R-:W-:-:S02]  /*2a70*/  @!P1 LEA R7, R10, R7, 0x18 ;  /* 0x000000070a079211 */ /* 0x004fc400078ec0ff */
        /* <DEDUP_REMOVED lines=19> */
[----:B------:R-:W3:Y:S04]  /*2bb0*/  LDS.128 R12, [UR4+0x30] ;  /* 0x00003004ff0c7984 */ /* 0x000ee80008000c00 */
[----:B------:R-:W4:Y:S01]  /*2bc0*/  LDS.128 R8, [UR4+0x40] ;  /* 0x00004004ff087984 */ /* 0x000f220008000c00 */
[----:B0-----:R-:W-:-:S03]  /*2bd0*/  DADD R16, R4, R16 ;  /* 0x0000000004107229 */ /* 0x001fc60000000010 */
[----:B--2---:R-:W0:Y:S05]  /*2be0*/  LDS.128 R4, [UR4+0x50] ;  /* 0x00005004ff047984 */ /* 0x004e2a0008000c00 */
[----:B------:R-:W-:-:S08]  /*2bf0*/  DADD R16, R16, R18 ;  /* 0x0000000010107229 */ /* 0x000fd00000000012 */
[----:B---3--:R-:W-:-:S08]  /*2c00*/  DADD R12, R16, R12 ;  /* 0x00000000100c7229 */ /* 0x008fd0000000000c */
[----:B------:R-:W-:Y:S02]  /*2c10*/  DADD R2, R12, R14 ;  /* 0x000000000c027229 */ /* 0x000fe4000000000e */
[----:B------:R-:W2:Y:S06]  /*2c20*/  LDS.128 R12, [UR4+0x60] ;  /* 0x00006004ff0c7984 */ /* 0x000eac0008000c00 */
[----:B----4-:R-:W-:-:S08]  /*2c30*/  DADD R2, R2, R8 ;  /* 0x0000000002027229 */ /* 0x010fd00000000008 */
[----:B------:R-:W-:Y:S01]  /*2c40*/  DADD R2, R2, R10 ;  /* 0x0000000002027229 */ /* 0x000fe2000000000a */
[----:B------:R-:W3:Y:S07]  /*2c50*/  LDS.128 R8, [UR4+0x70] ;  /* 0x00007004ff087984 */ /* 0x000eee0008000c00 */
[----:B0-----:R-:W-:-:S08]  /*2c60*/  DADD R2, R2, R4 ;  /* 0x0000000002027229 */ /* 0x001fd00000000004 */
[----:B------:R-:W-:Y:S01]  /*2c70*/  DADD R2, R2, R6 ;  /* 0x0000000002027229 */ /* 0x000fe20000000006 */
[----:B------:R-:W0:Y:S07]  /*2c80*/  LDS.128 R4, [UR4+0x80] ;  /* 0x00008004ff047984 */ /* 0x000e2e0008000c00 */
[----:B--2---:R-:W-:-:S08]  /*2c90*/  DADD R2, R2, R12 ;  /* 0x0000000002027229 */ /* 0x004fd0000000000c */
[----:B------:R-:W-:Y:S01]  /*2ca0*/  DADD R2, R2, R14 ;  /* 0x0000000002027229 */ /* 0x000fe2000000000e */
[----:B------:R-:W2:Y:S07]  /*2cb0*/  LDS.128 R12, [UR4+0x90] ;  /* 0x00009004ff0c7984 */ /* 0x000eae0008000c00 */
[----:B---3--:R-:W-:-:S08]  /*2cc0*/  DADD R2, R2, R8 ;  /* 0x0000000002027229 */ /* 0x008fd00000000008 */
[----:B------:R-:W-:Y:S01]  /*2cd0*/  DADD R2, R2, R10 ;  /* 0x0000000002027229 */ /* 0x000fe2000000000a */
[----:B------:R-:W3:Y:S07]  /*2ce0*/  LDS.128 R8, [UR4+0xa0] ;  /* 0x0000a004ff087984 */ /* 0x000eee0008000c00 */
[----:B0-----:R-:W-:Y:S01]  /*2cf0*/  DADD R2, R2, R4 ;  /* 0x0000000002027229 */ /* 0x001fe20000000004 */
[----:B------:R-:W0:Y:S07]  /*2d00*/  LDS.64 R4, [UR4+0xb0] ;  /* 0x0000b004ff047984 */ /* 0x000e2e0008000a00 */
[----:B------:R-:W-:-:S08]  /*2d10*/  DADD R2, R2, R6 ;  /* 0x0000000002027229 */ /* 0x000fd00000000006 */
[----:B--2---:R-:W-:-:S08]  /*2d20*/  DADD R2, R2, R12 ;  /* 0x0000000002027229 */ /* 0x004fd0000000000c */
[----:B------:R-:W-:-:S08]  /*2d30*/  DADD R2, R2, R14 ;  /* 0x0000000002027229 */ /* 0x000fd0000000000e */
[----:B---3--:R-:W-:-:S08]  /*2d40*/  DADD R2, R2, R8 ;  /* 0x0000000002027229 */ /* 0x008fd00000000008 */
[----:B------:R-:W-:-:S08]  /*2d50*/  DADD R2, R2, R10 ;  /* 0x0000000002027229 */ /* 0x000fd0000000000a */
[----:B0-----:R-:W-:-:S11]  /*2d60*/  DADD R4, R2, R4 ;  /* 0x0000000002047229 */ /* 0x001fd60000000004 */
.L_x_135:
[----:B-1----:R-:W-:Y:S05]  /*2d70*/  BSYNC.RECONVERGENT B0 ;  /* 0x0000000000007941 */ /* 0x002fea0003800200 */
.L_x_119:
[----:B------:R-:W-:Y:S05]  /*2d80*/  @P0 EXIT ;  /* 0x000000000000094d */ /* 0x000fea0003800000 */
[----:B------:R-:W1:Y:S02]  /*2d90*/  LDCU.64 UR4, c[0x0][0x388] ;  /* 0x00007100ff0477ac */ /* 0x000e640008000a00 */
[----:B-1----:R-:W-:-:S06]  /*2da0*/  UIMAD.WIDE.U32 UR4, UR9, 0x8, UR4 ;  /* 0x00000008090478a5 */ /* 0x002fcc000f8e0004 */
[----:B--2---:R-:W-:Y:S02]  /*2db0*/  IMAD.U32 R2, RZ, RZ, UR4 ;  /* 0x00000004ff027e24 */ /* 0x004fe4000f8e00ff */
[----:B------:R-:W-:-:S05]  /*2dc0*/  IMAD.U32 R3, RZ, RZ, UR5 ;  /* 0x00000005ff037e24 */ /* 0x000fca000f8e00ff */
[----:B------:R-:W-:Y:S01]  /*2dd0*/  STG.E.64 desc[UR10][R2.64], R4 ;  /* 0x0000000402007986 */ /* 0x000fe2000c101b0a */
[----:B------:R-:W-:Y:S05]  /*2de0*/  EXIT ;  /* 0x000000000000794d */ /* 0x000fea0003800000 */
.L_x_149:
        /* <DEDUP_REMOVED lines=9> */
.L_x_300:


//--------------------- .text._ZN3cub18CUB_300001_SM_10006detail6reduce28DeviceReduceSingleTileKernelINS2_10policy_hubIdjN4cuda3std3__44plusIdEEE10Policy1000EN6thrust24THRUST_300001_SM_1000_NS6detail15normal_iteratorINSD_10device_ptrIdEEEEPdjS9_ddNS7_10__identityEEEvT0_T1_T2_T3_T4_T6_ --------------------------
	.section	.text._ZN3cub18CUB_300001_SM_10006detail6reduce28DeviceReduceSingleTileKernelINS2_10policy_hubIdjN4cuda3std3__44plusIdEEE10Policy1000EN6thrust24THRUST_300001_SM_1000_NS6detail15normal_iteratorINSD_10device_ptrIdEEEEPdjS9_ddNS7_10__identityEEEvT0_T1_T2_T3_T4_T6_,"ax",@progbits
	.align	128
        .global         _ZN3cub18CUB_300001_SM_10006detail6reduce28DeviceReduceSingleTileKernelINS2_10policy_hubIdjN4cuda3std3__44plusIdEEE10Policy1000EN6thrust24THRUST_300001_SM_1000_NS6detail15normal_iteratorINSD_10device_ptrIdEEEEPdjS9_ddNS7_10__identityEEEvT0_T1_T2_T3_T4_T6_
        .type           _ZN3cub18CUB_300001_SM_10006detail6reduce28DeviceReduceSingleTileKernelINS2_10policy_hubIdjN4cuda3std3__44plusIdEEE10Policy1000EN6thrust24THRUST_300001_SM_1000_NS6detail15normal_iteratorINSD_10device_ptrIdEEEEPdjS9_ddNS7_10__identityEEEvT0_T1_T2_T3_T4_T6_,@function
        .size           _ZN3cub18CUB_300001_SM_10006detail6reduce28DeviceReduceSingleTileKernelINS2_10policy_hubIdjN4cuda3std3__44plusIdEEE10Policy1000EN6thrust24THRUST_300001_SM_1000_NS6detail15normal_iteratorINSD_10device_ptrIdEEEEPdjS9_ddNS7_10__identityEEEvT0_T1_T2_T3_T4_T6_,(.L_x_301 - _ZN3cub18CUB_300001_SM_10006detail6reduce28DeviceReduceSingleTileKernelINS2_10policy_hubIdjN4cuda3std3__44plusIdEEE10Policy1000EN6thrust24THRUST_300001_SM_1000_NS6detail15normal_iteratorINSD_10device_ptrIdEEEEPdjS9_ddNS7_10__identityEEEvT0_T1_T2_T3_T4_T6_)
        .other          _ZN3cub18CUB_300001_SM_10006detail6reduce28DeviceReduceSingleTileKernelINS2_10policy_hubIdjN4cuda3std3__44plusIdEEE10Policy1000EN6thrust24THRUST_300001_SM_1000_NS6detail15normal_iteratorINSD_10device_ptrIdEEEEPdjS9_ddNS7_10__identityEEEvT0_T1_T2_T3_T4_T6_,@"STO_CUDA_ENTRY STV_DEFAULT"
_ZN3cub18CUB_300001_SM_10006detail6reduce28DeviceReduceSingleTileKernelINS2_10policy_hubIdjN4cuda3std3__44plusIdEEE10Policy1000EN6thrust24THRUST_300001_SM_1000_NS6detail15normal_iteratorINSD_10device_ptrIdEEEEPdjS9_ddNS7_10__identityEEEvT0_T1_T2_T3_T4_T6_:
.text._ZN3cub18CUB_300001_SM_10006detail6reduce28DeviceReduceSingleTileKernelINS2_10policy_hubIdjN4cuda3std3__44plusIdEEE10Policy1000EN6thrust24THRUST_300001_SM_1000_NS6detail15normal_iteratorINSD_10device_ptrIdEEEEPdjS9_ddNS7_10__identityEEEvT0_T1_T2_T3_T4_T6_:
        /* <DEDUP_REMOVED lines=13> */
.L_x_150:
[----:B------:R-:W-:Y:S01]  /*00d0*/  ISETP.GT.U32.AND P0, PT, R2, 0x13ff, PT ;  /* 0x000013ff0200780c */ /* 0x000fe20003f04070 */
[----:B------:R-:W-:-:S12]  /*00e0*/  BSSY.RECONVERGENT B0, `(.L_x_151) ;  /* 0x0000280000007945 */ /* 0x000fd80003800200 */
        /* <DEDUP_REMOVED lines=11> */
.L_x_154:
[----:B------:R-:W-:Y:S05]  /*01a0*/  BSYNC.RECONVERGENT B1 ;  /* 0x0000000000017941 */ /* 0x000fea0003800200 */
.L_x_153:
[----:B------:R-:W-:Y:S01]  /*01b0*/  ISETP.GE.U32.AND P0, PT, R41, R2, PT ;  /* 0x000000022900720c */ /* 0x000fe20003f06070 */
[----:B------:R-:W-:-:S12]  /*01c0*/  BSSY.RECONVERGENT B1, `(.L_x_155) ;  /* 0x0000073000017945 */ /* 0x000fd80003800200 */
[----:B------:R-:W-:Y:S05]  /*01d0*/  @P0 BRA `(.L_x_156) ;  /* 0x0000000400c40947 */ /* 0x000fea0003800000 */
[----:B------:R-:W-:Y:S01]  /*01e0*/  LOP3.LUT R5, RZ, R41, RZ, 0x33, !PT ;  /* 0x00000029ff057212 */ /* 0x000fe200078e33ff */
[----:B------:R-:W-:Y:S04]  /*01f0*/  BSSY.RECONVERGENT B2, `(.L_x_157) ;  /* 0x0000034000027945 */ /* 0x000fe80003800200 */
[----:B------:R-:W-:-:S04]  /*0200*/  IMAD.IADD R5, R5, 0x1, R2 ;  /* 0x0000000105057824 */ /* 0x000fc800078e0202 */
[C---:B------:R-:W-:Y:S01]  /*0210*/  IMAD.HI.U32 R40, R5.reuse, -0x33333333, RZ ;  /* 0xcccccccd05287827 */ /* 0x040fe200078e00ff */
[----:B------:R-:W-:-:S04]  /*0220*/  ISETP.GE.U32.AND P1, PT, R5, 0x2580, PT ;  /* 0x000025800500780c */ /* 0x000fc80003f26070 */
[----:B------:R-:W-:-:S04]  /*0230*/  LEA.HI R40, R40, 0x1, RZ, 0x17 ;  /* 0x0000000128287811 */ /* 0x000fc800078fb8ff */
[----:B------:R-:W-:-:S04]  /*0240*/  LOP3.LUT R42, R40, 0xf, RZ, 0xc0, !PT ;  /* 0x0000000f282a7812 */ /* 0x000fc800078ec0ff */
[----:B------:R-:W-:Y:S01]  /*0250*/  ISETP.NE.AND P0, PT, R42, RZ, PT ;  /* 0x000000ff2a00720c */ /* 0x000fe20003f05270 */
[----:B------:R-:W-:-:S12]  /*0260*/  @!P1 BRA `(.L_x_158) ;  /* 0x0000000000b09947 */ /* 0x000fd80003800000 */
[----:B------:R-:W0:Y:S01]  /*0270*/  LDC.64 R4, c[0x0][0x380] ;  /* 0x0000e000ff047b82 */ /* 0x000e220000000a00 */
[----:B------:R-:W-:-:S05]  /*0280*/  LOP3.LUT R0, R40, 0xfffff0, RZ, 0xc0, !PT ;  /* 0x00fffff028007812 */ /* 0x000fca00078ec0ff */
[----:B------:R-:W-:Y:S02]  /*0290*/  IMAD.MOV R0, RZ, RZ, -R0 ;  /* 0x000000ffff007224 */ /* 0x000fe400078e0a00 */
[----:B0-----:R-:W-:-:S03]  /*02a0*/  IMAD.WIDE.U32 R4, R41, 0x8, R4 ;  /* 0x0000000829047825 */ /* 0x001fc600078e0004 */
[----:B------:R-:W-:-:S05]  /*02b0*/  IADD3 R4, P1, PT, R4, 0xa000, RZ ;  /* 0x0000a00004047810 */ /* 0x000fca0007f3e0ff */
[----:B------:R-:W-:-:S08]  /*02c0*/  IMAD.X R5, RZ, RZ, R5, P1 ;  /* 0x000000ffff057224 */ /* 0x000fd000008e0605 */
.L_x_159:
        /* <DEDUP_REMOVED lines=38> */
.L_x_158:
[----:B------:R-:W-:Y:S05]  /*0530*/  BSYNC.RECONVERGENT B2 ;  /* 0x0000000000027941 */ /* 0x000fea0003800200 */
.L_x_157:
[----:B------:R-:W-:Y:S05]  /*0540*/  @!P0 BRA `(.L_x_156) ;  /* 0x0000000000e88947 */ /* 0x000fea0003800000 */
[----:B------:R-:W-:Y:S01]  /*0550*/  ISETP.GE.U32.AND P0, PT, R42, 0x8, PT ;  /* 0x000000082a00780c */ /* 0x000fe20003f06070 */
[----:B------:R-:W-:Y:S01]  /*0560*/  BSSY.RECONVERGENT B2, `(.L_x_160) ;  /* 0x0000017000027945 */ /* 0x000fe20003800200 */
[----:B------:R-:W-:-:S04]  /*0570*/  LOP3.LUT R22, R40, 0x7, RZ, 0xc0, !PT ;  /* 0x0000000728167812 */ /* 0x000fc800078ec0ff */
[----:B------:R-:W-:-:S07]  /*0580*/  ISETP.NE.AND P1, PT, R22, RZ, PT ;  /* 0x000000ff1600720c */ /* 0x000fce0003f25270 */
[----:B------:R-:W-:Y:S06]  /*0590*/  @!P0 BRA `(.L_x_161) ;  /* 0x00000000004c8947 */ /* 0x000fec0003800000 */
[----:B------:R-:W0:Y:S02]  /*05a0*/  LDC.64 R4, c[0x0][0x380] ;  /* 0x0000e000ff047b82 */ /* 0x000e240000000a00 */
[----:B0-----:R-:W-:-:S05]  /*05b0*/  IMAD.WIDE.U32 R20, R41, 0x8, R4 ;  /* 0x0000000829147825 */ /* 0x001fca00078e0004 */
        /* <DEDUP_REMOVED lines=17> */
.L_x_161:
[----:B------:R-:W-:Y:S05]  /*06d0*/  BSYNC.RECONVERGENT B2 ;  /* 0x0000000000027941 */ /* 0x000fea0003800200 */
.L_x_160:
        /* <DEDUP_REMOVED lines=17> */
.L_x_163:
[----:B------:R-:W-:Y:S05]  /*07f0*/  BSYNC.RECONVERGENT B2 ;  /* 0x0000000000027941 */ /* 0x000fea0003800200 */
.L_x_162:
[----:B------:R-:W-:Y:S05]  /*0800*/  @!P1 BRA `(.L_x_156) ;  /* 0x0000000000389947 */ /* 0x000fea0003800000 */
[----:B------:R-:W0:Y:S01]  /*0810*/  LDC.64 R4, c[0x0][0x380] ;  /* 0x0000e000ff047b82 */ /* 0x000e220000000a00 */
[----:B------:R-:W-:Y:S02]  /*0820*/  IMAD.MOV R0, RZ, RZ, -R0 ;  /* 0x000000ffff007224 */ /* 0x000fe400078e0a00 */
[----:B0-----:R-:W-:-:S04]  /*0830*/  IMAD.WIDE.U32 R4, R41, 0x8, R4 ;  /* 0x0000000829047825 */ /* 0x001fc800078e0004 */
[----:B------:R-:W-:Y:S02]  /*0840*/  IMAD.MOV.U32 R6, RZ, RZ, R4 ;  /* 0x000000ffff067224 */ /* 0x000fe400078e0004 */
[----:B------:R-:W-:-:S07]  /*0850*/  IMAD.MOV.U32 R7, RZ, RZ, R5 ;  /* 0x000000ffff077224 */ /* 0x000fce00078e0005 */
.L_x_164:
[----:B------:R-:W-:Y:S02]  /*0860*/  IMAD.MOV.U32 R4, RZ, RZ, R6 ;  /* 0x000000ffff047224 */ /* 0x000fe400078e0006 */
[----:B------:R-:W-:-:S06]  /*0870*/  IMAD.MOV.U32 R5, RZ, RZ, R7 ;  /* 0x000000ffff057224 */ /* 0x000fcc00078e0007 */
[----:B------:R-:W2:Y:S01]  /*0880*/  LDG.E.64 R4, desc[UR6][R4.64] ;  /* 0x0000000604047981 */ /* 0x000ea2000c1e1b00 */
[----:B------:R-:W-:Y:S01]  /*0890*/  VIADD R0, R0, 0x1 ;  /* 0x0000000100007836 */ /* 0x000fe20000000000 */
[----:B------:R-:W-:-:S04]  /*08a0*/  IADD3 R6, P1, PT, R6, 0x1400, RZ ;  /* 0x0000140006067810 */ /* 0x000fc80007f3e0ff */
[----:B------:R-:W-:Y:S01]  /*08b0*/  ISETP.NE.AND P0, PT, R0, RZ, PT ;  /* 0x000000ff0000720c */ /* 0x000fe20003f05270 */
[----:B------:R-:W-:Y:S01]  /*08c0*/  IMAD.X R7, RZ, RZ, R7, P1 ;  /* 0x000000ffff077224 */ /* 0x000fe200008e0607 */
[----:B--2--5:R-:W-:-:S11]  /*08d0*/  DADD R36, R4, R36 ;  /* 0x0000000004247229 */ /* 0x024fd60000000024 */
[----:B------:R-:W-:Y:S05]  /*08e0*/  @P0 BRA `(.L_x_164) ;  /* 0xfffffffc00dc0947 */ /* 0x000fea000383ffff */
.L_x_156:
[----:B------:R-:W-:Y:S05]  /*08f0*/  BSYNC.RECONVERGENT B1 ;  /* 0x0000000000017941 */ /* 0x000fea0003800200 */
.L_x_155:
        /* <DEDUP_REMOVED lines=28> */
[----:B-1----:R-:W-:-:S03]  /*0ac0*/  @!P1 LEA R9, R13, R2, 0x18 ;  /* 0x000000020d099211 */ /* 0x002fc600078ec0ff */
[----:B------:R-:W0:Y:S02]  /*0ad0*/  SHFL.DOWN PT, R5, R11, 0x8, 0x1f ;  /* 0x09001f000b057f89 */ /* 0x000e2400000e0000 */
[----:B0-----:R-:W-:-:S10]  /*0ae0*/  DADD R4, R4, R10 ;  /* 0x0000000004047229 */ /* 0x001fd4000000000a */
[----:B------:R-:W-:Y:S02]  /*0af0*/  FSEL R6, R10, R4, P0 ;  /* 0x000000040a067208 */ /* 0x000fe40000000000 */
[----:B------:R-:W-:Y:S01]  /*0b00*/  FSEL R7, R11, R5, P0 ;  /* 0x000000050b077208 */ /* 0x000fe20000000000 */
[----:B------:R-:W-:Y:S01]  /*0b10*/  @!P1 IMAD.IADD R11, R0, 0x1, R9 ;  /* 0x00000001000b9824 */ /* 0x000fe200078e0209 */
        /* <DEDUP_REMOVED lines=14> */
[----:B------:R-:W2:Y:S04]  /*0c00*/  LDS.128 R16, [UR4+0x30] ;  /* 0x00003004ff107984 */ /* 0x000ea80008000c00 */
[----:B-1----:R-:W1:Y:S01]  /*0c10*/  LDS.128 R4, [UR4+0x40] ;  /* 0x00004004ff047984 */ /* 0x002e620008000c00 */
[----:B0-----:R-:W-:-:S03]  /*0c20*/  DADD R12, R8, R12 ;  /* 0x00000000080c7229 */ /* 0x001fc6000000000c */
[----:B------:R-:W0:Y:S05]  /*0c30*/  LDS.128 R8, [UR4+0x50] ;  /* 0x00005004ff087984 */ /* 0x000e2a0008000c00 */
[----:B------:R-:W-:-:S08]  /*0c40*/  DADD R12, R12, R14 ;  /* 0x000000000c0c7229 */ /* 0x000fd0000000000e */
[----:B--2---:R-:W-:-:S08]  /*0c50*/  DADD R12, R12, R16 ;  /* 0x000000000c0c7229 */ /* 0x004fd00000000010 */
[----:B------:R-:W-:Y:S02]  /*0c60*/  DADD R18, R12, R18 ;  /* 0x000000000c127229 */ /* 0x000fe40000000012 */
[----:B------:R-:W2:Y:S06]  /*0c70*/  LDS.128 R12, [UR4+0x60] ;  /* 0x00006004ff0c7984 */ /* 0x000eac0008000c00 */
[----:B-1----:R-:W-:-:S08]  /*0c80*/  DADD R4, R18, R4 ;  /* 0x0000000012047229 */ /* 0x002fd00000000004 */
[----:B------:R-:W-:Y:S02]  /*0c90*/  DADD R2, R4, R6 ;  /* 0x0000000004027229 */ /* 0x000fe40000000006 */
[----:B------:R-:W1:Y:S06]  /*0ca0*/  LDS.128 R4, [UR4+0x70] ;  /* 0x00007004ff047984 */ /* 0x000e6c0008000c00 */
[----:B0-----:R-:W-:-:S08]  /*0cb0*/  DADD R2, R2, R8 ;  /* 0x0000000002027229 */ /* 0x001fd00000000008 */
[----:B------:R-:W-:Y:S01]  /*0cc0*/  DADD R2, R2, R10 ;  /* 0x0000000002027229 */ /* 0x000fe2000000000a */
[----:B------:R-:W0:Y:S07]  /*0cd0*/  LDS.128 R8, [UR4+0x80] ;  /* 0x00008004ff087984 */ /* 0x000e2e0008000c00 */
[----:B--2---:R-:W-:-:S08]  /*0ce0*/  DADD R2, R2, R12 ;  /* 0x0000000002027229 */ /* 0x004fd0000000000c */
        /* <DEDUP_REMOVED lines=14> */
.L_x_165:
        /* <DEDUP_REMOVED lines=26> */
[----:B0-----:R-:W-:-:S10]  /*0f70*/  DADD R4, R4, R8 ;  /* 0x0000000004047229 */ /* 0x001fd40000000008 */
[----:B------:R-:W-:Y:S02]  /*0f80*/  FSEL R6, R8, R4, P0 ;  /* 0x0000000408067208 */ /* 0x000fe40000000000 */
[----:B------:R-:W-:Y:S01]  /*0f90*/  FSEL R7, R9, R5, P0 ;  /* 0x0000000509077208 */ /* 0x000fe20000000000 */
[----:B------:R-:W0:Y:S01]  /*0fa0*/  @!P1 S2R R8, SR_CgaCtaId ;  /* 0x0000000000089919 */ /* 0x000e220000008800 */
[----:B------:R-:W-:Y:S01]  /*0fb0*/  ISETP.GT.AND P0, PT, R0, R13, PT ;  /* 0x0000000d0000720c */ /* 0x000fe20003f04270 */
[----:B------:R-:W-:Y:S01]  /*0fc0*/  VIADD R0, R12, 0x10 ;  /* 0x000000100c007836 */ /* 0x000fe20000000000 */
[----:B------:R-:W-:Y:S04]  /*0fd0*/  SHFL.DOWN PT, R4, R6, 0x8, R13 ;  /* 0x0900000006047989 */ /* 0x000fe800000e000d */
[----:B------:R-:W1:Y:S02]  /*0fe0*/  SHFL.DOWN PT, R5, R7, 0x8, R13 ;  /* 0x0900000007057989 */ /* 0x000e6400000e000d */
[----:B-1----:R-:W-:-:S10]  /*0ff0*/  DADD R4, R4, R6 ;  /* 0x0000000004047229 */ /* 0x002fd40000000006 */
[----:B------:R-:W-:Y:S02]  /*1000*/  FSEL R10, R6, R4, P0 ;  /* 0x00000004060a7208 */ /* 0x000fe40000000000 */
[----:B------:R-:W-:Y:S02]  /*1010*/  FSEL R11, R7, R5, P0 ;  /* 0x00000005070b7208 */ /* 0x000fe40000000000 */
[----:B------:R-:W-:Y:S01]  /*1020*/  @!P1 MOV R7, 0x400 ;  /* 0x0000040000079802 */ /* 0x000fe20000000f00 */
[----:B------:R-:W-:Y:S01]  /*1030*/  SHFL.DOWN PT, R4, R10, 0x10, R13 ;  /* 0x0a0000000a047989 */ /* 0x000fe200000e000d */
[----:B------:R-:W-:Y:S02]  /*1040*/  ISETP.GT.AND P0, PT, R0, R13, PT ;  /* 0x0000000d0000720c */ /* 0x000fe40003f04270 */
        /* <DEDUP_REMOVED lines=14> */
[----:B------:R-:W-:Y:S01]  /*1130*/  ISETP.GT.U32.AND P1, PT, R2, 0x20, PT ;  /* 0x000000200200780c */ /* 0x000fe20003f24070 */
[----:B-1----:R-:W-:-:S09]  /*1140*/  ULEA UR4, UR5, UR4, 0x18 ;  /* 0x0000000405047291 */ /* 0x002fd2000f8ec0ff */
[----:B------:R-:W1:Y:S04]  /*1150*/  LDS.128 R12, [UR4+0x20] ;  /* 0x00002004ff0c7984 */ /* 0x000e680008000c00 */
[----:B0-----:R-:W0:Y:S01]  /*1160*/  LDS.128 R4, [UR4+0x30] ;  /* 0x00003004ff047984 */ /* 0x001e220008000c00 */
        /* <DEDUP_REMOVED lines=70> */
[----:B------:R-:W0:Y:S01]  /*15d0*/  LDS.64 R4, [UR4+0xb0] ;  /* 0x0000b004ff047984 */ /* 0x000e220008000a00 */
        /* <DEDUP_REMOVED lines=8> */
[----:B------:R-:W-:-:S04]  /*1660*/  ISETP.GT.U32.AND P1, PT, R2, 0x260, PT ;  /* 0x000002600200780c */ /* 0x000fc80003f24070 */
[----:B0-----:R-:W-:-:S10]  /*1670*/  DADD R4, R4, R6 ;  /* 0x0000000004047229 */ /* 0x001fd40000000006 */
[----:B------:R-:W-:Y:S02]  /*1680*/  FSEL R8, R4, R6, P1 ;  /* 0x0000000604087208 */ /* 0x000fe40000800000 */
[----:B------:R-:W-:Y:S01]  /*1690*/  FSEL R9, R5, R7, P1 ;  /* 0x0000000705097208 */ /* 0x000fe20000800000 */
[----:B------:R-:W-:Y:S06]  /*16a0*/  BRA `(.L_x_166) ;  /* 0x00000010008c7947 */ /* 0x000fec0003800000 */
.L_x_152:
[----:B------:R-:W0:Y:S01]  /*16b0*/  S2R R0, SR_TID.X ;  /* 0x0000000000007919 */ /* 0x000e220000002100 */
[----:B------:R-:W1:Y:S02]  /*16c0*/  LDCU.64 UR4, c[0x0][0x380] ;  /* 0x00007000ff0477ac */ /* 0x000e640008000a00 */
[----:B-1----:R-:W-:Y:S02]  /*16d0*/  IMAD.U32 R6, RZ, RZ, UR4 ;  /* 0x00000004ff067e24 */ /* 0x002fe4000f8e00ff */
[----:B------:R-:W-:Y:S02]  /*16e0*/  IMAD.U32 R7, RZ, RZ, UR5 ;  /* 0x00000005ff077e24 */ /* 0x000fe4000f8e00ff */
[----:B0-----:R-:W-:-:S05]  /*16f0*/  IMAD.WIDE.U32 R20, R0, 0x8, R6 ;  /* 0x0000000800147825 */ /* 0x001fca00078e0006 */
        /* <DEDUP_REMOVED lines=8> */
[----:B------:R-:W-:Y:S01]  /*1780*/  VIADD R3, R2, 0xffffec00 ;  /* 0xffffec0002037836 */ /* 0x000fe20000000000 */
[----:B------:R-:W-:-:S04]  /*1790*/  UMOV UR4, 0x1400 ;  /* 0x0000140000047882 */ /* 0x000fc80000000000 */
[----:B------:R-:W-:Y:S01]  /*17a0*/  ISETP.GE.U32.AND P0, PT, R3, 0x1400, PT ;  /* 0x000014000300780c */ /* 0x000fe20003f06070 */
        /* <DEDUP_REMOVED lines=8> */
[----:B------:R-:W0:Y:S01]  /*1830*/  LDC R2, c[0x0][0x390] ;  /* 0x0000e400ff027b82 */ /* 0x000e220000000800 */
[----:B------:R-:W-:-:S07]  /*1840*/  UMOV UR4, 0x1400 ;  /* 0x0000140000047882 */ /* 0x000fce0000000000 */
[----:B------:R-:W1:Y:S02]  /*1850*/  LDC.64 R6, c[0x0][0x380] ;  /* 0x0000e000ff067b82 */ /* 0x000e640000000a00 */
.L_x_169:
[----:B------:R-:W-:-:S04]  /*1860*/  VIADD R9, R0, UR4 ;  /* 0x0000000400097c36 */ /* 0x000fc80008000000 */
[----:B-1----:R-:W-:-:S05]  /*1870*/  IMAD.WIDE.U32 R8, R9, 0x8, R6 ;  /* 0x0000000809087825 */ /* 0x002fca00078e0006 */
        /* <DEDUP_REMOVED lines=8> */
[----:B--2---:R-:W-:-:S08]  /*1900*/  DADD R10, R10, R38 ;  /* 0x000000000a0a7229 */ /* 0x004fd00000000026 */
[----:B---3--:R-:W-:Y:S01]  /*1910*/  DADD R10, R12, R10 ;  /* 0x000000000c0a7229 */ /* 0x008fe2000000000a */
[----:B0-----:R-:W-:-:S05]  /*1920*/  VIADD R12, R2, -UR4 ;  /* 0x80000004020c7c36 */ /* 0x001fca0008000000 */
[----:B------:R-:W-:Y:S02]  /*1930*/  ISETP.GE.U32.AND P0, PT, R12, 0x1400, PT ;  /* 0x000014000c00780c */ /* 0x000fe40003f06070 */
[----:B----4-:R-:W-:-:S08]  /*1940*/  DADD R10, R14, R10 ;  /* 0x000000000e0a7229 */ /* 0x010fd0000000000a */
[----:B-----5:R-:W-:-:S08]  /*1950*/  DADD R10, R16, R10 ;  /* 0x00000000100a7229 */ /* 0x020fd0000000000a */
[----:B------:R-:W-:-:S08]  /*1960*/  DADD R10, R18, R10 ;  /* 0x00000000120a7229 */ /* 0x000fd0000000000a */
[----:B------:R-:W-:-:S08]  /*1970*/  DADD R10, R20, R10 ;  /* 0x00000000140a7229 */ /* 0x000fd0000000000a */
[----:B------:R-:W-:-:S08]  /*1980*/  DADD R10, R22, R10 ;  /* 0x00000000160a7229 */ /* 0x000fd0000000000a */
[----:B------:R-:W-:Y:S01]  /*1990*/  DADD R38, R4, R10 ;  /* 0x0000000004267229 */ /* 0x000fe2000000000a */
[----:B------:R-:W-:Y:S10]  /*19a0*/  @!P0 BRA `(.L_x_168) ;  /* 0x0000000800a48947 */ /* 0x000ff40003800000 */
[----:B------:R-:W-:-:S06]  /*19b0*/  UIADD3 UR4, UPT, UPT, UR4, 0x1400, URZ ;  /* 0x0000140004047890 */ /* 0x000fcc000fffe0ff */
[----:B------:R-:W-:-:S13]  /*19c0*/  ISETP.LT.U32.AND P0, PT, R3, UR4, PT ;  /* 0x0000000403007c0c */ /* 0x000fda000bf01070 */
[----:B------:R-:W-:Y:S05]  /*19d0*/  @!P0 BRA `(.L_x_169) ;  /* 0xfffffffc00a08947 */ /* 0x000fea000383ffff */
.L_x_167:
[----:B------:R-:W-:Y:S01]  /*19e0*/  VIADD R3, R2, -UR4 ;  /* 0x8000000402037c36 */ /* 0x000fe20008000000 */
[----:B------:R-:W-:Y:S04]  /*19f0*/  BSSY.RECONVERGENT B1, `(.L_x_168) ;  /* 0x00000a4000017945 */ /* 0x000fe80003800200 */
[----:B------:R-:W-:-:S04]  /*1a00*/  ISETP.GE.AND P0, PT, R0, R3, PT ;  /* 0x000000030000720c */ /* 0x000fc80003f06270 */
[----:B------:R-:W-:-:S13]  /*1a10*/  ISETP.LE.U32.OR P0, PT, R2, UR4, P0 ;  /* 0x0000000402007c0c */ /* 0x000fda0008703470 */
[----:B------:R-:W-:Y:S05]  /*1a20*/  @P0 BRA `(.L_x_170) ;  /* 0x0000000800800947 */ /* 0x000fea0003800000 */
[----:B------:R-:W-:Y:S01]  /*1a30*/  LOP3.LUT R3, RZ, R0, RZ, 0x33, !PT ;  /* 0x00000000ff037212 */ /* 0x000fe200078e33ff */
[----:B------:R-:W-:Y:S03]  /*1a40*/  BSSY.RECONVERGENT B2, `(.L_x_171) ;  /* 0x0000053000027945 */ /* 0x000fe60003800200 */
[----:B------:R-:W-:-:S04]  /*1a50*/  IADD3 R3, PT, PT, R2, -UR4, R3 ;  /* 0x8000000402037c10 */ /* 0x000fc8000fffe003 */
[C---:B------:R-:W-:Y:S01]  /*1a60*/  ISETP.GE.U32.AND P0, PT, R3.reuse, 0x2580, PT ;  /* 0x000025800300780c */ /* 0x040fe20003f06070 */
[----:B------:R-:W-:-:S05]  /*1a70*/  IMAD.HI.U32 R2, R3, -0x33333333, RZ ;  /* 0xcccccccd03027827 */ /* 0x000fca00078e00ff */
[----:B------:R-:W-:Y:S01]  /*1a80*/  LEA.HI R3, R2, 0x1, RZ, 0x17 ;  /* 0x0000000102037811 */ /* 0x000fe200078fb8ff */
[----:B------:R-:W-:-:S03]  /*1a90*/  IMAD.MOV.U32 R2, RZ, RZ, R0 ;  /* 0x000000ffff027224 */ /* 0x000fc600078e0000 */
[----:B------:R-:W-:-:S03]  /*1aa0*/  LOP3.LUT R4, R3, 0xf, RZ, 0xc0, !PT ;  /* 0x0000000f03047812 */ /* 0x000fc600078ec0ff */
[----:B------:R-:W-:Y:S05]  /*1ab0*/  @!P0 BRA `(.L_x_172) ;  /* 0x00000004002c8947 */ /* 0x000fea0003800000 */
[----:B------:R-:W-:Y:S01]  /*1ac0*/  LOP3.LUT R42, R3, 0xfffff0, RZ, 0xc0, !PT ;  /* 0x00fffff0032a7812 */ /* 0x000fe200078ec0ff */
[----:B------:R-:W-:Y:S01]  /*1ad0*/  BSSY.RECONVERGENT B3, `(.L_x_173) ;  /* 0x0000048000037945 */ /* 0x000fe20003800200 */
[C---:B------:R-:W-:Y:S01]  /*1ae0*/  LOP3.LUT R2, R0.reuse, 0x1400, RZ, 0xfc, !PT ;  /* 0x0000140000027812 */ /* 0x040fe200078efcff */
[----:B------:R-:W-:Y:S02]  /*1af0*/  VIADD R5, R0, UR4 ;  /* 0x0000000400057c36 */ /* 0x000fe40008000000 */
[----:B------:R-:W-:-:S07]  /*1b00*/  IMAD.MOV R42, RZ, RZ, -R42 ;  /* 0x000000ffff2a7224 */ /* 0x000fce00078e0a2a */
.L_x_174:
        /* <DEDUP_REMOVED lines=68> */
[----:B------:R-:W-:Y:S05]  /*1f50*/  BSYNC.RECONVERGENT B3 ;  /* 0x0000000000037941 */ /* 0x000fea0003800200 */
.L_x_173:
[----:B------:R-:W-:-:S07]  /*1f60*/  VIADD R2, R2, 0xffffec00 ;  /* 0xffffec0002027836 */ /* 0x000fce0000000000 */
.L_x_172:
[----:B------:R-:W-:Y:S05]  /*1f70*/  BSYNC.RECONVERGENT B2 ;  /* 0x0000000000027941 */ /* 0x000fea0003800200 */
.L_x_171:
        /* <DEDUP_REMOVED lines=40> */
.L_x_176:
[----:B------:R-:W-:Y:S05]  /*2200*/  BSYNC.RECONVERGENT B2 ;  /* 0x0000000000027941 */ /* 0x000fea0003800200 */
.L_x_175:
        /* <DEDUP_REMOVED lines=23> */
.L_x_178:
[----:B------:R-:W-:Y:S05]  /*2380*/  BSYNC.RECONVERGENT B2 ;  /* 0x0000000000027941 */ /* 0x000fea0003800200 */
.L_x_177:
[----:B------:R-:W-:Y:S05]  /*2390*/  @!P1 BRA `(.L_x_170) ;  /* 0x0000000000249947 */ /* 0x000fea0003800000 */
[----:B------:R-:W-:Y:S02]  /*23a0*/  VIADD R5, R2, UR4 ;  /* 0x0000000402057c36 */ /* 0x000fe40008000000 */
[----:B------:R-:W-:-:S07]  /*23b0*/  IMAD.MOV R4, RZ, RZ, -R3 ;  /* 0x000000ffff047224 */ /* 0x000fce00078e0a03 */
.L_x_179:
[----:B------:R-:W-:-:S06]  /*23c0*/  IMAD.WIDE.U32 R2, R5, 0x8, R6 ;  /* 0x0000000805027825 */ /* 0x000fcc00078e0006 */
[----:B------:R-:W2:Y:S01]  /*23d0*/  LDG.E.64 R2, desc[UR6][R2.64] ;  /* 0x0000000602027981 */ /* 0x000ea2000c1e1b00 */
[----:B------:R-:W-:Y:S02]  /*23e0*/  VIADD R4, R4, 0x1 ;  /* 0x0000000104047836 */ /* 0x000fe40000000000 */
[----:B------:R-:W-:-:S03]  /*23f0*/  VIADD R5, R5, 0x280 ;  /* 0x0000028005057836 */ /* 0x000fc60000000000 */
[----:B------:R-:W-:Y:S01]  /*2400*/  ISETP.NE.AND P0, PT, R4, RZ, PT ;  /* 0x000000ff0400720c */ /* 0x000fe20003f05270 */
[----:B--2---:R-:W-:-:S12]  /*2410*/  DADD R38, R2, R38 ;  /* 0x0000000002267229 */ /* 0x004fd80000000026 */
[----:B------:R-:W-:Y:S05]  /*2420*/  @P0 BRA `(.L_x_179) ;  /* 0xfffffffc00e40947 */ /* 0x000fea000383ffff */
.L_x_170:
[----:B------:R-:W-:Y:S05]  /*2430*/  BSYNC.RECONVERGENT B1 ;  /* 0x0000000000017941 */ /* 0x000fea0003800200 */
.L_x_168:
        /* <DEDUP_REMOVED lines=49> */
[----:B------:R-:W0:Y:S05]  /*2750*/  LDS.128 R8, [UR4+0x50] ;  /* 0x00005004ff087984 */ /* 0x000e2a0008000c00 */
[----:B------:R-:W-:-:S08]  /*2760*/  DADD R12, R12, R14 ;  /* 0x000000000c0c7229 */ /* 0x000fd0000000000e */
[----:B-1----:R-:W-:-:S08]  /*2770*/  DADD R12, R12, R16 ;  /* 0x000000000c0c7229 */ /* 0x002fd00000000010 */
[----:B------:R-:W-:Y:S02]  /*2780*/  DADD R18, R12, R18 ;  /* 0x000000000c127229 */ /* 0x000fe40000000012 */
[----:B------:R-:W1:Y:S06]  /*2790*/  LDS.128 R12, [UR4+0x60] ;  /* 0x00006004ff0c7984 */ /* 0x000e6c0008000c00 */
        /* <DEDUP_REMOVED lines=12> */
[----:B0-----:R-:W-:Y:S01]  /*2860*/  DADD R2, R2, R8 ;  /* 0x0000000002027229 */ /* 0x001fe20000000008 */
[----:B------:R-:W0:Y:S07]  /*2870*/  LDS.64 R8, [UR4+0xb0] ;  /* 0x0000b004ff087984 */ /* 0x000e2e0008000a00 */
[----:B------:R-:W-:-:S08]  /*2880*/  DADD R2, R2, R10 ;  /* 0x0000000002027229 */ /* 0x000fd0000000000a */
[----:B-1----:R-:W-:-:S08]  /*2890*/  DADD R2, R2, R12 ;  /* 0x0000000002027229 */ /* 0x002fd0000000000c */
[----:B------:R-:W-:-:S08]  /*28a0*/  DADD R2, R2, R14 ;  /* 0x0000000002027229 */ /* 0x000fd0000000000e */
[----:B--2---:R-:W-:-:S08]  /*28b0*/  DADD R2, R2, R4 ;  /* 0x0000000002027229 */ /* 0x004fd00000000004 */
[----:B------:R-:W-:-:S08]  /*28c0*/  DADD R2, R2, R6 ;  /* 0x0000000002027229 */ /* 0x000fd00000000006 */
[----:B0-----:R-:W-:-:S11]  /*28d0*/  DADD R8, R2, R8 ;  /* 0x0000000002087229 */ /* 0x001fd60000000008 */
.L_x_166:
[----:B------:R-:W-:Y:S05]  /*28e0*/  BSYNC.RECONVERGENT B0 ;  /* 0x0000000000007941 */ /* 0x000fea0003800200 */
.L_x_151:
[----:B------:R-:W-:Y:S05]  /*28f0*/  @P0 EXIT ;  /* 0x000000000000094d */ /* 0x000fea0003800000 */
[----:B------:R-:W0:Y:S01]  /*2900*/  LDCU.64 UR4, c[0x0][0x398] ;  /* 0x00007300ff0477ac */ /* 0x000e220008000a00 */
[----:B--2---:R-:W2:Y:S01]  /*2910*/  LDC.64 R2, c[0x0][0x388] ;  /* 0x0000e200ff027b82 */ /* 0x004ea20000000a00 */
[----:B0-----:R-:W-:-:S07]  /*2920*/  DADD R8, R8, UR4 ;  /* 0x0000000408087e29 */ /* 0x001fce0008000000 */
[----:B--2---:R-:W-:Y:S01]  /*2930*/  STG.E.64 desc[UR6][R2.64], R8 ;  /* 0x0000000802007986 */ /* 0x004fe2000c101b06 */
[----:B------:R-:W-:Y:S05]  /*2940*/  EXIT ;  /* 0x000000000000794d */ /* 0x000fea0003800000 */
.L_x_180:
        /* <DEDUP_REMOVED lines=11> */
.L_x_301:


//--------------------- .text._ZN3cub18CUB_300001_SM_10006detail9transform16transform_kernelINS2_10policy_hubILb1EN4cuda3std3__45tupleIJN6thrust24THRUST_300001_SM_1000_NS17counting_iteratorIiNSA_11use_defaultESC_SC_EEEEEE10policy1000El13acesso_diretoNSA_6detail15normal_iteratorINSA_10device_ptrIdEEEEJSD_EEEvT0_iT1_T2_DpNS2_10kernel_argIT3_EE --------------------------
	.section	.text._ZN3cub18CUB_300001_SM_10006detail9transform16transform_kernelINS2_10policy_hubILb1EN4cuda3std3__45tupleIJN6thrust24THRUST_300001_SM_1000_NS17counting_iteratorIiNSA_11use_defaultESC_SC_EEEEEE10policy1000El13acesso_diretoNSA_6detail15normal_iteratorINSA_10device_ptrIdEEEEJSD_EEEvT0_iT1_T2_DpNS2_10kernel_argIT3_EE,"ax",@progbits
	.align	128
        .global         _ZN3cub18CUB_300001_SM_10006detail9transform16transform_kernelINS2_10policy_hubILb1EN4cuda3std3__45tupleIJN6thrust24THRUST_300001_SM_1000_NS17counting_iteratorIiNSA_11use_defaultESC_SC_EEEEEE10policy1000El13acesso_diretoNSA_6detail15normal_iteratorINSA_10device_ptrIdEEEEJSD_EEEvT0_iT1_T2_DpNS2_10kernel_argIT3_EE
        .type           _ZN3cub18CUB_300001_SM_10006detail9transform16transform_kernelINS2_10policy_hubILb1EN4cuda3std3__45tupleIJN6thrust24THRUST_300001_SM_1000_NS17counting_iteratorIiNSA_11use_defaultESC_SC_EEEEEE10policy1000El13acesso_diretoNSA_6detail15normal_iteratorINSA_10device_ptrIdEEEEJSD_EEEvT0_iT1_T2_DpNS2_10kernel_argIT3_EE,@function
        .size           _ZN3cub18CUB_300001_SM_10006detail9transform16transform_kernelINS2_10policy_hubILb1EN4cuda3std3__45tupleIJN6thrust24THRUST_300001_SM_1000_NS17counting_iteratorIiNSA_11use_defaultESC_SC_EEEEEE10policy1000El13acesso_diretoNSA_6detail15normal_iteratorINSA_10device_ptrIdEEEEJSD_EEEvT0_iT1_T2_DpNS2_10kernel_argIT3_EE,(.L_x_302 - _ZN3cub18CUB_300001_SM_10006detail9transform16transform_kernelINS2_10policy_hubILb1EN4cuda3std3__45tupleIJN6thrust24THRUST_300001_SM_1000_NS17counting_iteratorIiNSA_11use_defaultESC_SC_EEEEEE10policy1000El13acesso_diretoNSA_6detail15normal_iteratorINSA_10device_ptrIdEEEEJSD_EEEvT0_iT1_T2_DpNS2_10kernel_argIT3_EE)
        .other          _ZN3cub18CUB_300001_SM_10006detail9transform16transform_kernelINS2_10policy_hubILb1EN4cuda3std3__45tupleIJN6thrust24THRUST_300001_SM_1000_NS17counting_iteratorIiNSA_11use_defaultESC_SC_EEEEEE10policy1000El13acesso_diretoNSA_6detail15normal_iteratorINSA_10device_ptrIdEEEEJSD_EEEvT0_iT1_T2_DpNS2_10kernel_argIT3_EE,@"STO_CUDA_ENTRY STV_DEFAULT"
_ZN3cub18CUB_300001_SM_10006detail9transform16transform_kernelINS2_10policy_hubILb1EN4cuda3std3__45tupleIJN6thrust24THRUST_300001_SM_1000_NS17counting_iteratorIiNSA_11use_defaultESC_SC_EEEEEE10policy1000El13acesso_diretoNSA_6detail15normal_iteratorINSA_10device_ptrIdEEEEJSD_EEEvT0_iT1_T2_DpNS2_10kernel_argIT3_EE:
.text._ZN3cub18CUB_300001_SM_10006detail9transform16transform_kernelINS2_10policy_hubILb1EN4cuda3std3__45tupleIJN6thrust24THRUST_300001_SM_1000_NS17counting_iteratorIiNSA_11use_defaultESC_SC_EEEEEE10policy1000El13acesso_diretoNSA_6detail15normal_iteratorINSA_10device_ptrIdEEEEJSD_EEEvT0_iT1_T2_DpNS2_10kernel_argIT3_EE:
[----:B------:R-:W-:Y:S08]  /*0000*/  LDC R1, c[0x0][0x37c] ;  /* 0x0000df00ff017b82 */ /* 0x000ff00000000800 */
[----:B------:R-:W0:Y:S01]  /*0010*/  LDC R0, c[0x0][0x388] ;  /* 0x0000e200ff007b82 */ /* 0x000e220000000800 */
[----:B------:R-:W1:Y:S01]  /*0020*/  LDCU.64 UR6, c[0x0][0x380] ;  /* 0x00007000ff0677ac */ /* 0x000e620008000a00 */
[----:B------:R-:W2:Y:S06]  /*0030*/  LDCU UR8, c[0x0][0x3a0] ;  /* 0x00007400ff0877ac */ /* 0x000eac0008000800 */
[----:B------:R-:W3:Y:S08]  /*0040*/  S2UR UR4, SR_CTAID.X ;  /* 0x00000000000479c3 */ /* 0x000ef00000002500 */
[----:B------:R-:W4:Y:S01]  /*0050*/  LDC.64 R10, c[0x0][0x398] ;  /* 0x0000e600ff0a7b82 */ /* 0x000f220000000a00 */
[----:B0-----:R-:W-:-:S05]  /*0060*/  IMAD.SHL.U32 R2, R0, 0x80, RZ ;  /* 0x0000008000027824 */ /* 0x001fca00078e00ff */
[----:B------:R-:W-:Y:S01]  /*0070*/  SHF.R.S32.HI R3, RZ, 0x1f, R2 ;  /* 0x0000001fff037819 */ /* 0x000fe20000011402 */
[----:B---3--:R-:W-:-:S04]  /*0080*/  IMAD.WIDE.U32 R8, R2, UR4, RZ ;  /* 0x0000000402087c25 */ /* 0x008fc8000f8e00ff */
[----:B------:R-:W-:Y:S01]  /*0090*/  IMAD R7, R3, UR4, RZ ;  /* 0x0000000403077c24 */ /* 0x000fe2000f8e02ff */
[----:B-1----:R-:W-:-:S03]  /*00a0*/  IADD3 R5, P0, PT, -R8, UR6, RZ ;  /* 0x0000000608057c10 */ /* 0x002fc6000ff1e1ff */
[----:B------:R-:W-:Y:S01]  /*00b0*/  IMAD.IADD R7, R9, 0x1, R7 ;  /* 0x0000000109077824 */ /* 0x000fe200078e0207 */
[----:B----4-:R-:W-:-:S04]  /*00c0*/  LEA R10, P1, R8, R10, 0x3 ;  /* 0x0000000a080a7211 */ /* 0x010fc800078218ff */
[----:B------:R-:W-:Y:S01]  /*00d0*/  IADD3.X R4, PT, PT, ~R7, UR7, RZ, P0, !PT ;  /* 0x0000000707047c10 */ /* 0x000fe200087fe5ff */
[----:B------:R-:W0:Y:S01]  /*00e0*/  LDCU.64 UR6, c[0x0][0x358] ;  /* 0x00006b00ff0677ac */ /* 0x000e220008000a00 */
[----:B------:R-:W-:-:S04]  /*00f0*/  ISETP.LT.U32.AND P0, PT, R5, R2, PT ;  /* 0x000000020500720c */ /* 0x000fc80003f01070 */
[----:B------:R-:W-:Y:S02]  /*0100*/  ISETP.LT.AND.EX P0, PT, R4, R3, PT, P0 ;  /* 0x000000030400720c */ /* 0x000fe40003f01300 */
[----:B------:R-:W-:Y:S02]  /*0110*/  SHF.L.U64.HI R4, R8, 0x3, R7 ;  /* 0x0000000308047819 */ /* 0x000fe40000010207 */
[----:B------:R-:W-:-:S03]  /*0120*/  SEL R3, R5, R2, P0 ;  /* 0x0000000205037207 */ /* 0x000fc60000000000 */
[----:B------:R-:W-:Y:S01]  /*0130*/  IMAD.X R11, R4, 0x1, R11, P1 ;  /* 0x00000001040b7824 */ /* 0x000fe200008e060b */
[----:B------:R-:W-:Y:S01]  /*0140*/  ISETP.NE.AND P0, PT, R2, R3, PT ;  /* 0x000000030200720c */ /* 0x000fe20003f05270 */
[----:B--2---:R-:W-:-:S12]  /*0150*/  VIADD R2, R8, UR8 ;  /* 0x0000000808027c36 */ /* 0x004fd80008000000 */
[----:B0-----:R-:W-:Y:S05]  /*0160*/  @!P0 BRA `(.L_x_181) ;  /* 0x0000001400008947 */ /* 0x001fea0003800000 */
[----:B------:R-:W-:-:S13]  /*0170*/  ISETP.GE.AND P0, PT, R0, 0x1, PT ;  /* 0x000000010000780c */ /* 0x000fda0003f06270 */
[----:B------:R-:W-:Y:S05]  /*0180*/  @!P0 EXIT ;  /* 0x000000000000894d */ /* 0x000fea0003800000 */
[----:B------:R-:W0:Y:S01]  /*0190*/  S2R R5, SR_TID.X ;  /* 0x0000000000057919 */ /* 0x000e220000002100 */
[C---:B------:R-:W-:Y:S01]  /*01a0*/  ISETP.GE.U32.AND P0, PT, R0.reuse, 0x8, PT ;  /* 0x000000080000780c */ /* 0x040fe20003f06070 */
[----:B------:R-:W-:Y:S01]  /*01b0*/  HFMA2 R4, -RZ, RZ, 0, 0 ;  /* 0x00000000ff047431 */ /* 0x000fe200000001ff */
[----:B------:R-:W-:-:S11]  /*01c0*/  LOP3.LUT R14, R0, 0x7, RZ, 0xc0, !PT ;  /* 0x00000007000e7812 */ /* 0x000fd600078ec0ff */
[----:B------:R-:W-:Y:S05]  /*01d0*/  @!P0 BRA `(.L_x_182) ;  /* 0x0000000c000c8947 */ /* 0x000fea0003800000 */
[----:B------:R-:W1:Y:S01]  /*01e0*/  LDC.64 R6, c[0x0][0x390] ;  /* 0x0000e400ff067b82 */ /* 0x000e620000000a00 */
[----:B0-----:R-:W-:Y:S01]  /*01f0*/  ISETP.GE.AND P2, PT, R5, R3, PT ;  /* 0x000000030500720c */ /* 0x001fe20003f46270 */
[----:B------:R-:W-:-:S04]  /*0200*/  IMAD.IADD R9, R2, 0x1, R5 ;  /* 0x0000000102097824 */ /* 0x000fc800078e0205 */
[----:B-1----:R-:W-:-:S08]  /*0210*/  IMAD.WIDE R6, R9, 0x8, R6 ;  /* 0x0000000809067825 */ /* 0x002fd000078e0206 */
[----:B------:R-:W2:Y:S04]  /*0220*/  @!P2 LDG.E.64 R12, desc[UR6][R6.64] ;  /* 0x00000006060ca981 */ /* 0x000ea8000c1e1b00 */
[----:B------:R-:W3:Y:S01]  /*0230*/  @!P2 LDG.E.64 R8, desc[UR6][R6.64+0x8] ;  /* 0x000008060608a981 */ /* 0x000ee2000c1e1b00 */
[----:B------:R-:W-:Y:S01]  /*0240*/  @!P2 IMAD.MOV.U32 R16, RZ, RZ, -0x66666666 ;  /* 0x9999999aff10a424 */ /* 0x000fe200078e00ff */
[----:B------:R-:W-:Y:S01]  /*0250*/  IADD3 R4, PT, PT, R5, 0x80, RZ ;  /* 0x0000008005047810 */ /* 0x000fe20007ffe0ff */
[----:B------:R-:W-:Y:S02]  /*0260*/  @!P2 IMAD.MOV.U32 R17, RZ, RZ, 0x3ff19999 ;  /* 0x3ff19999ff11a424 */ /* 0x000fe400078e00ff */
[----:B------:R-:W-:Y:S01]  /*0270*/  @!P2 IMAD.MOV.U32 R18, RZ, RZ, RZ ;  /* 0x000000ffff12a224 */ /* 0x000fe200078e00ff */
[----:B------:R-:W-:-:S03]  /*0280*/  ISETP.GE.AND P1, PT, R4, R3, PT ;  /* 0x000000030400720c */ /* 0x000fc60003f26270 */
[----:B--2---:R-:W-:-:S08]  /*0290*/  @!P2 DMUL R12, R12, R16 ;  /* 0x000000100c0ca228 */ /* 0x004fd00000000000 */
[----:B---3--:R-:W-:Y:S01]  /*02a0*/  @!P2 DSETP.GT.AND P0, PT, R8, R12, PT ;  /* 0x0000000c0800a22a */ /* 0x008fe20003f04000 */
[----:B------:R-:W-:-:S05]  /*02b0*/  @!P2 IMAD.WIDE.U32 R12, R5, 0x8, R10 ;  /* 0x00000008050ca825 */ /* 0x000fca00078e000a */
[----:B------:R-:W-:-:S05]  /*02c0*/  @!P2 FSEL R19, RZ, 1.875, !P0 ;  /* 0x3ff00000ff13a808 */ /* 0x000fca0004000000 */
[----:B------:R0:W-:Y:S04]  /*02d0*/  @!P2 STG.E.64 desc[UR6][R12.64], R18 ;  /* 0x000000120c00a986 */ /* 0x0001e8000c101b06 */
[----:B------:R-:W2:Y:S04]  /*02e0*/  @!P1 LDG.E.64 R16, desc[UR6][R6.64+0x400] ;  /* 0x0004000606109981 */ /* 0x000ea8000c1e1b00 */
[----:B------:R-:W3:Y:S01]  /*02f0*/  @!P1 LDG.E.64 R8, desc[UR6][R6.64+0x408] ;  /* 0x0004080606089981 */ /* 0x000ee2000c1e1b00 */
[----:B------:R-:W-:Y:S02]  /*0300*/  @!P1 IMAD.MOV.U32 R20, RZ, RZ, -0x66666666 ;  /* 0x9999999aff149424 */ /* 0x000fe400078e00ff */
[----:B------:R-:W-:-:S06]  /*0310*/  @!P1 IMAD.MOV.U32 R21, RZ, RZ, 0x3ff19999 ;  /* 0x3ff19999ff159424 */ /* 0x000fcc00078e00ff */
[----:B--2---:R-:W-:Y:S01]  /*0320*/  @!P1 DMUL R16, R16, R20 ;  /* 0x0000001410109228 */ /* 0x004fe20000000000 */
[----:B------:R-:W-:-:S04]  /*0330*/  IADD3 R20, PT, PT, R5, 0x100, RZ ;  /* 0x0000010005147810 */ /* 0x000fc80007ffe0ff */
[----:B------:R-:W-:Y:S01]  /*0340*/  ISETP.GE.AND P0, PT, R20, R3, PT ;  /* 0x000000031400720c */ /* 0x000fe20003f06270 */
[----:B------:R-:W-:Y:S02]  /*0350*/  @!P1 IMAD.MOV.U32 R20, RZ, RZ, RZ ;  /* 0x000000ffff149224 */ /* 0x000fe400078e00ff */
[----:B---3--:R-:W-:Y:S01]  /*0360*/  @!P1 DSETP.GT.AND P2, PT, R8, R16, PT ;  /* 0x000000100800922a */ /* 0x008fe20003f44000 */
[----:B------:R-:W-:-:S05]  /*0370*/  IMAD.WIDE R8, R4, 0x8, R10 ;  /* 0x0000000804087825 */ /* 0x000fca00078e020a */
[----:B------:R-:W-:-:S05]  /*0380*/  @!P1 FSEL R21, RZ, 1.875, !P2 ;  /* 0x3ff00000ff159808 */ /* 0x000fca0005000000 */
[----:B------:R1:W-:Y:S04]  /*0390*/  @!P1 STG.E.64 desc[UR6][R8.64], R20 ;  /* 0x0000001408009986 */ /* 0x0003e8000c101b06 */
[----:B------:R-:W2:Y:S04]  /*03a0*/  @!P0 LDG.E.64 R16, desc[UR6][R6.64+0x800] ;  /* 0x0008000606108981 */ /* 0x000ea8000c1e1b00 */
[----:B0-----:R-:W3:Y:S01]  /*03b0*/  @!P0 LDG.E.64 R12, desc[UR6][R6.64+0x808] ;  /* 0x00080806060c8981 */ /* 0x001ee2000c1e1b00 */
[----:B------:R-:W-:Y:S01]  /*03c0*/  @!P0 IMAD.MOV.U32 R18, RZ, RZ, -0x66666666 ;  /* 0x9999999aff128424 */ /* 0x000fe200078e00ff */
[----:B------:R-:W-:Y:S01]  /*03d0*/  IADD3 R4, PT, PT, R5, 0x180, RZ ;  /* 0x0000018005047810 */ /* 0x000fe20007ffe0ff */
[----:B------:R-:W-:-:S03]  /*03e0*/  @!P0 IMAD.MOV.U32 R19, RZ, RZ, 0x3ff19999 ;  /* 0x3ff19999ff138424 */ /* 0x000fc600078e00ff */
[----:B------:R-:W-:-:S03]  /*03f0*/  ISETP.GE.AND P1, PT, R4, R3, PT ;  /* 0x000000030400720c */ /* 0x000fc60003f26270 */
[----:B--2---:R-:W-:Y:S01]  /*0400*/  @!P0 DMUL R16, R16, R18 ;  /* 0x0000001210108228 */ /* 0x004fe20000000000 */
[----:B------:R-:W-:-:S07]  /*0410*/  @!P0 IMAD.MOV.U32 R18, RZ, RZ, RZ ;  /* 0x000000ffff128224 */ /* 0x000fce00078e00ff */
[----:B---3--:R-:W-:-:S06]  /*0420*/  @!P0 DSETP.GT.AND P2, PT, R12, R16, PT ;  /* 0x000000100c00822a */ /* 0x008fcc0003f44000 */
[----:B------:R-:W-:-:S05]  /*0430*/  @!P0 FSEL R19, RZ, 1.875, !P2 ;  /* 0x3ff00000ff138808 */ /* 0x000fca0005000000 */
[----:B------:R0:W-:Y:S04]  /*0440*/  @!P0 STG.E.64 desc[UR6][R8.64+0x400], R18 ;  /* 0x0004001208008986 */ /* 0x0001e8000c101b06 */
[----:B------:R-:W2:Y:S04]  /*0450*/  @!P1 LDG.E.64 R16, desc[UR6][R6.64+0xc00] ;  /* 0x000c000606109981 */ /* 0x000ea8000c1e1b00 */
[----:B------:R-:W3:Y:S01]  /*0460*/  @!P1 LDG.E.64 R12, desc[UR6][R6.64+0xc08] ;  /* 0x000c0806060c9981 */ /* 0x000ee2000c1e1b00 */
[----:B-1----:R-:W-:Y:S01]  /*0470*/  @!P1 IMAD.MOV.U32 R20, RZ, RZ, -0x66666666 ;  /* 0x9999999aff149424 */ /* 0x002fe200078e00ff */
        /* <DEDUP_REMOVED lines=10> */
[----:B0-----:R-:W-:Y:S01]  /*0520*/  @!P0 IMAD.MOV.U32 R18, RZ, RZ, -0x66666666 ;  /* 0x9999999aff128424 */ /* 0x001fe200078e00ff */
        /* <DEDUP_REMOVED lines=30> */
[----:B------:R-:W3:Y:S04]  /*0710*/  @!P2 LDG.E.64 R16, desc[UR6][R6.64+0x1c00] ;  /* 0x001c00060610a981 */ /* 0x000ee8000c1e1b00 */
[----:B------:R-:W4:Y:S01]  /*0720*/  @!P2 LDG.E.64 R12, desc[UR6][R6.64+0x1c08] ;  /* 0x001c0806060ca981 */ /* 0x000f22000c1e1b00 */
[----:B-1----:R-:W-:Y:S01]  /*0730*/  @!P2 IMAD.MOV.U32 R20, RZ, RZ, -0x66666666 ;  /* 0x9999999aff14a424 */ /* 0x002fe200078e00ff */
[----:B------:R-:W-:Y:S01]  /*0740*/  LOP3.LUT R4, R0, 0x7ffffff8, RZ, 0xc0, !PT ;  /* 0x7ffffff800047812 */ /* 0x000fe200078ec0ff */
[----:B------:R-:W-:-:S06]  /*0750*/  @!P2 IMAD.MOV.U32 R21, RZ, RZ, 0x3ff19999 ;  /* 0x3ff19999ff15a424 */ /* 0x000fcc00078e00ff */
[----:B---3--:R-:W-:-:S08]  /*0760*/  @!P2 DMUL R16, R16, R20 ;  /* 0x000000141010a228 */ /* 0x008fd00000000000 */
[----:B----4-:R-:W-:Y:S01]  /*0770*/  @!P2 DSETP.GT.AND P0, PT, R12, R16, PT ;  /* 0x000000100c00a22a */ /* 0x010fe20003f04000 */
[----:B------:R-:W-:-:S05]  /*0780*/  @!P2 MOV R12, RZ ;  /* 0x000000ff000ca202 */ /* 0x000fca0000000f00 */
[----:B------:R-:W-:Y:S02]  /*0790*/  @!P2 FSEL R13, RZ, 1.875, !P0 ;  /* 0x3ff00000ff0da808 */ /* 0x000fe40004000000 */
[----:B------:R-:W-:-:S03]  /*07a0*/  ISETP.NE.AND P0, PT, R4, 0x8, PT ;  /* 0x000000080400780c */ /* 0x000fc60003f05270 */
[----:B------:R2:W-:Y:S10]  /*07b0*/  @!P2 STG.E.64 desc[UR6][R8.64+0x1800], R12 ;  /* 0x0018000c0800a986 */ /* 0x0005f4000c101b06 */
[----:B------:R-:W-:Y:S05]  /*07c0*/  @!P0 BRA `(.L_x_182) ;  /* 0x0000000400908947 */ /* 0x000fea0003800000 */
[----:B------:R-:W0:Y:S01]  /*07d0*/  LDC.64 R6, c[0x0][0x390] ;  /* 0x0000e400ff067b82 */ /* 0x000e220000000a00 */
[----:B------:R-:W-:-:S07]  /*07e0*/  IMAD.MOV.U32 R0, RZ, RZ, 0x8 ;  /* 0x00000008ff007424 */ /* 0x000fce00078e00ff */
.L_x_185:
[----:B------:R-:W-:-:S04]  /*07f0*/  IMAD R15, R0, 0x80, R5 ;  /* 0x00000080000f7824 */ /* 0x000fc800078e0205 */
[----:B--2---:R-:W-:Y:S01]  /*0800*/  IMAD.IADD R9, R2, 0x1, R15 ;  /* 0x0000000102097824 */ /* 0x004fe200078e020f */
[----:B------:R-:W-:-:S03]  /*0810*/  ISETP.GE.AND P2, PT, R15, R3, PT ;  /* 0x000000030f00720c */ /* 0x000fc60003f46270 */
[----:B0-----:R-:W-:-:S10]  /*0820*/  IMAD.WIDE R8, R9, 0x8, R6 ;  /* 0x0000000809087825 */ /* 0x001fd400078e0206 */
[----:B-1----:R-:W2:Y:S04]  /*0830*/  @!P2 LDG.E.64 R12, desc[UR6][R8.64] ;  /* 0x00000006080ca981 */ /* 0x002ea8000c1e1b00 */
[----:B------:R-:W3:Y:S01]  /*0840*/  @!P2 LDG.E.64 R16, desc[UR6][R8.64+0x8] ;  /* 0x000008060810a981 */ /* 0x000ee2000c1e1b00 */
[----:B------:R-:W-:Y:S01]  /*0850*/  @!P2 MOV R18, 0x9999999a ;  /* 0x9999999a0012a802 */ /* 0x000fe20000000f00 */
[----:B------:R-:W-:Y:S02]  /*0860*/  @!P2 IMAD.MOV.U32 R19, RZ, RZ, 0x3ff19999 ;  /* 0x3ff19999ff13a424 */ /* 0x000fe400078e00ff */
[----:B------:R-:W-:-:S04]  /*0870*/  @!P2 IMAD.WIDE.U32 R20, R15, 0x8, R10 ;  /* 0x000000080f14a825 */ /* 0x000fc800078e000a */
[----:B------:R-:W-:Y:S01]  /*0880*/  @!P2 IMAD.MOV.U32 R22, RZ, RZ, RZ ;  /* 0x000000ffff16a224 */ /* 0x000fe200078e00ff */
[----:B--2---:R-:W-:Y:S01]  /*0890*/  @!P2 DMUL R18, R12, R18 ;  /* 0x000000120c12a228 */ /* 0x004fe20000000000 */
[----:B------:R-:W-:-:S05]  /*08a0*/  VIADD R12, R15, 0x80 ;  /* 0x000000800f0c7836 */ /* 0x000fca0000000000 */
[----:B------:R-:W-:Y:S02]  /*08b0*/  ISETP.GE.AND P1, PT, R12, R3, PT ;  /* 0x000000030c00720c */ /* 0x000fe40003f26270 */
[----:B---3--:R-:W-:-:S06]  /*08c0*/  @!P2 DSETP.GT.AND P0, PT, R16, R18, PT ;  /* 0x000000121000a22a */ /* 0x008fcc0003f04000 */
[----:B------:R-:W-:-:S05]  /*08d0*/  @!P2 FSEL R23, RZ, 1.875, !P0 ;  /* 0x3ff00000ff17a808 */ /* 0x000fca0004000000 */
[----:B------:R0:W-:Y:S04]  /*08e0*/  @!P2 STG.E.64 desc[UR6][R20.64], R22 ;  /* 0x000000161400a986 */ /* 0x0001e8000c101b06 */
[----:B------:R-:W2:Y:S04]  /*08f0*/  @!P1 LDG.E.64 R18, desc[UR6][R8.64+0x400] ;  /* 0x0004000608129981 */ /* 0x000ea8000c1e1b00 */
[----:B------:R-:W3:Y:S01]  /*0900*/  @!P1 LDG.E.64 R16, desc[UR6][R8.64+0x408] ;  /* 0x0004080608109981 */ /* 0x000ee2000c1e1b00 */
[----:B------:R-:W-:Y:S01]  /*0910*/  @!P1 MOV R24, 0x9999999a ;  /* 0x9999999a00189802 */ /* 0x000fe20000000f00 */
[----:B------:R-:W-:-:S02]  /*0920*/  @!P1 IMAD.MOV.U32 R25, RZ, RZ, 0x3ff19999 ;  /* 0x3ff19999ff199424 */ /* 0x000fc400078e00ff */
[----:B------:R-:W-:-:S04]  /*0930*/  IMAD.WIDE R12, R12, 0x8, R10 ;  /* 0x000000080c0c7825 */ /* 0x000fc800078e020a */
[----:B--2---:R-:W-:Y:S01]  /*0940*/  @!P1 DMUL R18, R18, R24 ;  /* 0x0000001812129228 */ /* 0x004fe20000000000 */
[----:B------:R-:W-:-:S05]  /*0950*/  VIADD R24, R15, 0x100 ;  /* 0x000001000f187836 */ /* 0x000fca0000000000 */
[----:B------:R-:W-:Y:S02]  /*0960*/  ISETP.GE.AND P0, PT, R24, R3, PT ;  /* 0x000000031800720c */ /* 0x000fe40003f06270 */
[----:B---3--:R-:W-:Y:S01]  /*0970*/  @!P1 DSETP.GT.AND P2, PT, R16, R18, PT ;  /* 0x000000121000922a */ /* 0x008fe20003f44000 */
[----:B------:R-:W-:-:S05]  /*0980*/  @!P1 IMAD.MOV.U32 R24, RZ, RZ, RZ ;  /* 0x000000ffff189224 */ /* 0x000fca00078e00ff */
[----:B------:R-:W-:-:S05]  /*0990*/  @!P1 FSEL R25, RZ, 1.875, !P2 ;  /* 0x3ff00000ff199808 */ /* 0x000fca0005000000 */
[----:B------:R-:W-:Y:S04]  /*09a0*/  @!P1 STG.E.64 desc[UR6][R12.64], R24 ;  /* 0x000000180c009986 */ /* 0x000fe8000c101b06 */
[----:B------:R-:W2:Y:S04]  /*09b0*/  @!P0 LDG.E.64 R18, desc[UR6][R8.64+0x800] ;  /* 0x0008000608128981 */ /* 0x000ea8000c1e1b00 */
[----:B------:R-:W3:Y:S01]  /*09c0*/  @!P0 LDG.E.64 R16, desc[UR6][R8.64+0x808] ;  /* 0x0008080608108981 */ /* 0x000ee2000c1e1b00 */
[----:B0-----:R-:W-:Y:S01]  /*09d0*/  @!P0 MOV R20, 0x9999999a ;  /* 0x9999999a00148802 */ /* 0x001fe20000000f00 */
[----:B------:R-:W-:-:S06]  /*09e0*/  @!P0 IMAD.MOV.U32 R21, RZ, RZ, 0x3ff19999 ;  /* 0x3ff19999ff158424 */ /* 0x000fcc00078e00ff */
[----:B--2---:R-:W-:Y:S01]  /*09f0*/  @!P0 DMUL R18, R18, R20 ;  /* 0x0000001412128228 */ /* 0x004fe20000000000 */
[----:B------:R-:W-:-:S05]  /*0a00*/  VIADD R20, R15, 0x180 ;  /* 0x000001800f147836 */ /* 0x000fca0000000000 */
[----:B------:R-:W-:Y:S02]  /*0a10*/  ISETP.GE.AND P1, PT, R20, R3, PT ;  /* 0x000000031400720c */ /* 0x000fe40003f26270 */
[----:B---3--:R-:W-:Y:S01]  /*0a20*/  @!P0 DSETP.GT.AND P2, PT, R16, R18, PT ;  /* 0x000000121000822a */ /* 0x008fe20003f44000 */
[----:B------:R-:W-:-:S05]  /*0a30*/  @!P0 IMAD.MOV.U32 R20, RZ, RZ, RZ ;  /* 0x000000ffff148224 */ /* 0x000fca00078e00ff */
[----:B------:R-:W-:-:S05]  /*0a40*/  @!P0 FSEL R21, RZ, 1.875, !P2 ;  /* 0x3ff00000ff158808 */ /* 0x000fca0005000000 */
[----:B------:R0:W-:Y:S04]  /*0a50*/  @!P0 STG.E.64 desc[UR6][R12.64+0x400], R20 ;  /* 0x000400140c008986 */ /* 0x0001e8000c101b06 */
[----:B------:R-:W2:Y:S04]  /*0a60*/  @!P1 LDG.E.64 R18, desc[UR6][R8.64+0xc00] ;  /* 0x000c000608129981 */ /* 0x000ea8000c1e1b00 */
[----:B------:R-:W3:Y:S01]  /*0a70*/  @!P1 LDG.E.64 R16, desc[UR6][R8.64+0xc08] ;  /* 0x000c080608109981 */ /* 0x000ee2000c1e1b00 */
[----:B------:R-:W-:Y:S01]  /*0a80*/  @!P1 MOV R22, 0x9999999a ;  /* 0x9999999a00169802 */ /* 0x000fe20000000f00 */
        /* <DEDUP_REMOVED lines=21> */
[----:B-1----:R-:W-:Y:S01]  /*0be0*/  @!P1 MOV R22, 0x9999999a ;  /* 0x9999999a00169802 */ /* 0x002fe20000000f00 */
        /* <DEDUP_REMOVED lines=11> */
[----:B------:R-:W-:Y:S01]  /*0ca0*/  @!P2 IMAD.MOV.U32 R21, RZ, RZ, 0x3ff19999 ;  /* 0x3ff19999ff15a424 */ /* 0x000fe200078e00ff */
[----:B------:R-:W-:Y:S01]  /*0cb0*/  BSSY.RECONVERGENT B0, `(.L_x_183) ;  /* 0x0000014000007945 */ /* 0x000fe20003800200 */
[----:B------:R-:W-:-:S05]  /*0cc0*/  VIADD R0, R0, 0x8 ;  /* 0x0000000800007836 */ /* 0x000fca0000000000 */
[----:B------:R-:W-:Y:S01]  /*0cd0*/  ISETP.NE.AND P1, PT, R0, R4, PT ;  /* 0x000000040000720c */ /* 0x000fe20003f25270 */
[----:B--2---:R-:W-:-:S08]  /*0ce0*/  @!P2 DMUL R18, R18, R20 ;  /* 0x000000141212a228 */ /* 0x004fd00000000000 */
[----:B---3--:R-:W-:Y:S01]  /*0cf0*/  @!P2 DSETP.GT.AND P0, PT, R16, R18, PT ;  /* 0x000000121000a22a */ /* 0x008fe20003f04000 */
[----:B------:R-:W-:Y:S01]  /*0d00*/  @!P2 MOV R16, RZ ;  /* 0x000000ff0010a202 */ /* 0x000fe20000000f00 */
[----:B------:R-:W-:-:S04]  /*0d10*/  VIADD R18, R15, 0x380 ;  /* 0x000003800f127836 */ /* 0x000fc80000000000 */
[----:B------:R-:W-:Y:S02]  /*0d20*/  @!P2 FSEL R17, RZ, 1.875, !P0 ;  /* 0x3ff00000ff11a808 */ /* 0x000fe40004000000 */
[----:B------:R-:W-:-:S03]  /*0d30*/  ISETP.GE.AND P0, PT, R18, R3, PT ;  /* 0x000000031200720c */ /* 0x000fc60003f06270 */
[----:B------:R1:W-:Y:S10]  /*0d40*/  @!P2 STG.E.64 desc[UR6][R12.64+0x1400], R16 ;  /* 0x001400100c00a986 */ /* 0x0003f4000c101b06 */
[----:B------:R-:W-:Y:S05]  /*0d50*/  @P0 BRA `(.L_x_184) ;  /* 0x0000000000240947 */ /* 0x000fea0003800000 */
[----:B------:R-:W2:Y:S04]  /*0d60*/  LDG.E.64 R18, desc[UR6][R8.64+0x1c00] ;  /* 0x001c000608127981 */ /* 0x000ea8000c1e1b00 */
[----:B-1----:R-:W3:Y:S01]  /*0d70*/  LDG.E.64 R16, desc[UR6][R8.64+0x1c08] ;  /* 0x001c080608107981 */ /* 0x002ee2000c1e1b00 */
[----:B------:R-:W-:Y:S01]  /*0d80*/  UMOV UR4, 0x9999999a ;  /* 0x9999999a00047882 */ /* 0x000fe20000000000 */
[----:B------:R-:W-:Y:S02]  /*0d90*/  UMOV UR5, 0x3ff19999 ;  /* 0x3ff1999900057882 */ /* 0x000fe40000000000 */
[----:B--2---:R-:W-:-:S08]  /*0da0*/  DMUL R18, R18, UR4 ;  /* 0x0000000412127c28 */ /* 0x004fd00008000000 */
[----:B---3--:R-:W-:Y:S01]  /*0db0*/  DSETP.GT.AND P0, PT, R16, R18, PT ;  /* 0x000000121000722a */ /* 0x008fe20003f04000 */
[----:B------:R-:W-:-:S05]  /*0dc0*/  IMAD.MOV.U32 R16, RZ, RZ, RZ ;  /* 0x000000ffff107224 */ /* 0x000fca00078e00ff */
[----:B------:R-:W-:-:S05]  /*0dd0*/  FSEL R17, RZ, 1.875, !P0 ;  /* 0x3ff00000ff117808 */ /* 0x000fca0004000000 */
[----:B------:R0:W-:Y:S03]  /*0de0*/  STG.E.64 desc[UR6][R12.64+0x1800], R16 ;  /* 0x001800100c007986 */ /* 0x0001e6000c101b06 */
.L_x_184:
[----:B------:R-:W-:Y:S05]  /*0df0*/  BSYNC.RECONVERGENT B0 ;  /* 0x0000000000007941 */ /* 0x000fea0003800200 */
.L_x_183:
[----:B------:R-:W-:Y:S05]  /*0e00*/  @P1 BRA `(.L_x_185) ;  /* 0xfffffff800781947 */ /* 0x000fea000383ffff */
.L_x_182:
[----:B------:R-:W-:-:S13]  /*0e10*/  ISETP.NE.AND P0, PT, R14, RZ, PT ;  /* 0x000000ff0e00720c */ /* 0x000fda0003f05270 */
[----:B------:R-:W-:Y:S05]  /*0e20*/  @!P0 EXIT ;  /* 0x000000000000894d */ /* 0x000fea0003800000 */
[----:B------:R-:W2:Y:S01]  /*0e30*/  LDC R0, c[0x0][0x388] ;  /* 0x0000e200ff007b82 */ /* 0x000ea20000000800 */
[----:B------:R-:W-:Y:S02]  /*0e40*/  ISETP.GE.U32.AND P1, PT, R14, 0x4, PT ;  /* 0x000000040e00780c */ /* 0x000fe40003f26070 */
[----:B--2---:R-:W-:-:S04]  /*0e50*/  LOP3.LUT R18, R0, 0x3, RZ, 0xc0, !PT ;  /* 0x0000000300127812 */ /* 0x004fc800078ec0ff */
[----:B------:R-:W-:-:S07]  /*0e60*/  ISETP.NE.AND P0, PT, R18, RZ, PT ;  /* 0x000000ff1200720c */ /* 0x000fce0003f05270 */
[----:B------:R-:W-:Y:S06]  /*0e70*/  @!P1 BRA `(.L_x_186) ;  /* 0x0000000000e89947 */ /* 0x000fec0003800000 */
[----:B0-----:R-:W-:-:S05]  /*0e80*/  IMAD R9, R4, 0x80, R5 ;  /* 0x0000008004097824 */ /* 0x001fca00078e0205 */
[----:B------:R-:W-:-:S13]  /*0e90*/  ISETP.GE.AND P3, PT, R9, R3, PT ;  /* 0x000000030900720c */ /* 0x000fda0003f66270 */
[----:B------:R-:W0:Y:S01]  /*0ea0*/  @!P3 LDC.64 R14, c[0x0][0x390] ;  /* 0x0000e400ff0ebb82 */ /* 0x000e220000000a00 */
[----:B------:R-:W-:-:S04]  /*0eb0*/  @!P3 IMAD.IADD R7, R2, 0x1, R9 ;  /* 0x000000010207b824 */ /* 0x000fc800078e0209 */
[----:B0-----:R-:W-:-:S05]  /*0ec0*/  @!P3 IMAD.WIDE R14, R7, 0x8, R14 ;  /* 0x00000008070eb825 */ /* 0x001fca00078e020e */
[----:B-1----:R-:W2:Y:S04]  /*0ed0*/  @!P3 LDG.E.64 R16, desc[UR6][R14.64] ;  /* 0x000000060e10b981 */ /* 0x002ea8000c1e1b00 */
[----:B------:R-:W3:Y:S01]  /*0ee0*/  @!P3 LDG.E.64 R6, desc[UR6][R14.64+0x8] ;  /* 0x000008060e06b981 */ /* 0x000ee2000c1e1b00 */
[----:B------:R-:W-:Y:S01]  /*0ef0*/  IADD3 R8, PT, PT, R9, 0x80, RZ ;  /* 0x0000008009087810 */ /* 0x000fe20007ffe0ff */
[----:B------:R-:W-:Y:S01]  /*0f00*/  @!P3 IMAD.MOV.U32 R20, RZ, RZ, -0x66666666 ;  /* 0x9999999aff14b424 */ /* 0x000fe200078e00ff */
[----:B------:R-:W-:Y:S01]  /*0f10*/  @!P3 MOV R22, RZ ;  /* 0x000000ff0016b202 */ /* 0x000fe20000000f00 */
[----:B------:R-:W-:Y:S01]  /*0f20*/  @!P3 IMAD.MOV.U32 R21, RZ, RZ, 0x3ff19999 ;  /* 0x3ff19999ff15b424 */ /* 0x000fe200078e00ff */
[----:B------:R-:W-:-:S13]  /*0f30*/  ISETP.GE.AND P2, PT, R8, R3, PT ;  /* 0x000000030800720c */ /* 0x000fda0003f46270 */
[----:B------:R-:W0:Y:S01]  /*0f40*/  @!P2 LDC.64 R12, c[0x0][0x390] ;  /* 0x0000e400ff0cab82 */ /* 0x000e220000000a00 */
[----:B--2---:R-:W-:Y:S01]  /*0f50*/  @!P3 DMUL R16, R16, R20 ;  /* 0x000000141010b228 */ /* 0x004fe20000000000 */
[----:B------:R-:W-:-:S04]  /*0f60*/  @!P2 IMAD.IADD R21, R2, 0x1, R8 ;  /* 0x000000010215a824 */ /* 0x000fc800078e0208 */
[----:B0-----:R-:W-:-:S03]  /*0f70*/  @!P2 IMAD.WIDE R20, R21, 0x8, R12 ;  /* 0x000000081514a825 */ /* 0x001fc600078e020c */
[----:B---3--:R-:W-:Y:S01]  /*0f80*/  @!P3 DSETP.GT.AND P1, PT, R6, R16, PT ;  /* 0x000000100600b22a */ /* 0x008fe20003f24000 */
[----:B------:R-:W-:-:S05]  /*0f90*/  IMAD.WIDE R6, R9, 0x8, R10 ;  /* 0x0000000809067825 */ /* 0x000fca00078e020a */
[----:B------:R-:W-:-:S05]  /*0fa0*/  @!P3 FSEL R23, RZ, 1.875, !P1 ;  /* 0x3ff00000ff17b808 */ /* 0x000fca0004800000 */
[----:B------:R2:W-:Y:S04]  /*0fb0*/  @!P3 STG.E.64 desc[UR6][R6.64], R22 ;  /* 0x000000160600b986 */ /* 0x0005e8000c101b06 */
[----:B------:R-:W3:Y:S04]  /*0fc0*/  @!P2 LDG.E.64 R14, desc[UR6][R20.64] ;  /* 0x00000006140ea981 */ /* 0x000ee8000c1e1b00 */
[----:B------:R-:W4:Y:S01]  /*0fd0*/  @!P2 LDG.E.64 R16, desc[UR6][R20.64+0x8] ;  /* 0x000008061410a981 */ /* 0x000f22000c1e1b00 */
[----:B------:R-:W-:Y:S02]  /*0fe0*/  VIADD R8, R9, 0x100 ;  /* 0x0000010009087836 */ /* 0x000fe40000000000 */
[----:B------:R-:W-:-:S02]  /*0ff0*/  @!P2 IMAD.MOV.U32 R24, RZ, RZ, -0x66666666 ;  /* 0x9999999aff18a424 */ /* 0x000fc400078e00ff */
[----:B------:R-:W-:Y:S01]  /*1000*/  @!P2 IMAD.MOV.U32 R25, RZ, RZ, 0x3ff19999 ;  /* 0x3ff19999ff19a424 */ /* 0x000fe200078e00ff */
[----:B------:R-:W-:-:S13]  /*1010*/  ISETP.GE.AND P1, PT, R8, R3, PT ;  /* 0x000000030800720c */ /* 0x000fda0003f26270 */
[----:B------:R-:W0:Y:S01]  /*1020*/  @!P1 LDC.64 R12, c[0x0][0x390] ;  /* 0x0000e400ff0c9b82 */ /* 0x000e220000000a00 */
[----:B---3--:R-:W-:Y:S01]  /*1030*/  @!P2 DMUL R14, R14, R24 ;  /* 0x000000180e0ea228 */ /* 0x008fe20000000000 */
[----:B------:R-:W-:-:S07]  /*1040*/  @!P2 IMAD.MOV.U32 R24, RZ, RZ, RZ ;  /* 0x000000ffff18a224 */ /* 0x000fce00078e00ff */
[----:B----4-:R-:W-:Y:S01]  /*1050*/  @!P2 DSETP.GT.AND P3, PT, R16, R14, PT ;  /* 0x0000000e1000a22a */ /* 0x010fe20003f64000 */
[----:B------:R-:W-:-:S05]  /*1060*/  @!P1 IADD3 R17, PT, PT, R2, R8, RZ ;  /* 0x0000000802119210 */ /* 0x000fca0007ffe0ff */
[----:B------:R-:W-:Y:S01]  /*1070*/  @!P2 FSEL R25, RZ, 1.875, !P3 ;  /* 0x3ff00000ff19a808 */ /* 0x000fe20005800000 */
[----:B0-----:R-:W-:-:S04]  /*1080*/  @!P1 IMAD.WIDE R16, R17, 0x8, R12 ;  /* 0x0000000811109825 */ /* 0x001fc800078e020c */
[----:B------:R2:W-:Y:S04]  /*1090*/  @!P2 STG.E.64 desc[UR6][R6.64+0x400], R24 ;  /* 0x000400180600a986 */ /* 0x0005e8000c101b06 */
[----:B------:R-:W3:Y:S04]  /*10a0*/  @!P1 LDG.E.64 R12, desc[UR6][R16.64] ;  /* 0x00000006100c9981 */ /* 0x000ee8000c1e1b00 */
[----:B------:R-:W4:Y:S01]  /*10b0*/  @!P1 LDG.E.64 R14, desc[UR6][R16.64+0x8] ;  /* 0x00000806100e9981 */ /* 0x000f22000c1e1b00 */
[----:B------:R-:W-:Y:S01]  /*10c0*/  VIADD R19, R9, 0x180 ;  /* 0x0000018009137836 */ /* 0x000fe20000000000 */
[----:B------:R-:W-:Y:S01]  /*10d0*/  @!P1 MOV R21, 0x3ff19999 ;  /* 0x3ff1999900159802 */ /* 0x000fe20000000f00 */
[----:B------:R-:W-:-:S03]  /*10e0*/  @!P1 IMAD.MOV.U32 R20, RZ, RZ, -0x66666666 ;  /* 0x9999999aff149424 */ /* 0x000fc600078e00ff */
[----:B------:R-:W-:-:S13]  /*10f0*/  ISETP.GE.AND P2, PT, R19, R3, PT ;  /* 0x000000031300720c */ /* 0x000fda0003f46270 */
[----:B------:R-:W0:Y:S01]  /*1100*/  @!P2 LDC.64 R8, c[0x0][0x390] ;  /* 0x0000e400ff08ab82 */ /* 0x000e220000000a00 */
[----:B---3--:R-:W-:Y:S01]  /*1110*/  @!P1 DMUL R12, R12, R20 ;  /* 0x000000140c0c9228 */ /* 0x008fe20000000000 */
[----:B------:R-:W-:-:S07]  /*1120*/  @!P1 IMAD.MOV.U32 R20, RZ, RZ, RZ ;  /* 0x000000ffff149224 */ /* 0x000fce00078e00ff */
[----:B----4-:R-:W-:Y:S01]  /*1130*/  @!P1 DSETP.GT.AND P3, PT, R14, R12, PT ;  /* 0x0000000c0e00922a */ /* 0x010fe20003f64000 */
[----:B------:R-:W-:-:S05]  /*1140*/  @!P2 IMAD.IADD R13, R2, 0x1, R19 ;  /* 0x00000001020da824 */ /* 0x000fca00078e0213 */
[----:B------:R-:W-:Y:S01]  /*1150*/  @!P1 FSEL R21, RZ, 1.875, !P3 ;  /* 0x3ff00000ff159808 */ /* 0x000fe20005800000 */
[----:B0-----:R-:W-:-:S04]  /*1160*/  @!P2 IMAD.WIDE R8, R13, 0x8, R8 ;  /* 0x000000080d08a825 */ /* 0x001fc800078e0208 */
[----:B------:R2:W-:Y:S04]  /*1170*/  @!P1 STG.E.64 desc[UR6][R6.64+0x800], R20 ;  /* 0x0008001406009986 */ /* 0x0005e8000c101b06 */
[----:B------:R-:W3:Y:S04]  /*1180*/  @!P2 LDG.E.64 R14, desc[UR6][R8.64] ;  /* 0x00000006080ea981 */ /* 0x000ee8000c1e1b00 */
[----:B------:R-:W4:Y:S01]  /*1190*/  @!P2 LDG.E.64 R12, desc[UR6][R8.64+0x8] ;  /* 0x00000806080ca981 */ /* 0x000f22000c1e1b00 */
[----:B------:R-:W-:Y:S01]  /*11a0*/  @!P2 IMAD.MOV.U32 R16, RZ, RZ, -0x66666666 ;  /* 0x9999999aff10a424 */ /* 0x000fe200078e00ff */
[----:B------:R-:W-:Y:S01]  /*11b0*/  @!P2 MOV R17, 0x3ff19999 ;  /* 0x3ff199990011a802 */ /* 0x000fe20000000f00 */
[----:B------:R-:W-:-:S05]  /*11c0*/  VIADD R4, R4, 0x4 ;  /* 0x0000000404047836 */ /* 0x000fca0000000000 */
[----:B---3--:R-:W-:-:S08]  /*11d0*/  @!P2 DMUL R14, R14, R16 ;  /* 0x000000100e0ea228 */ /* 0x008fd00000000000 */
[----:B----4-:R-:W-:Y:S01]  /*11e0*/  @!P2 DSETP.GT.AND P1, PT, R12, R14, PT ;  /* 0x0000000e0c00a22a */ /* 0x010fe20003f24000 */
[----:B------:R-:W-:-:S05]  /*11f0*/  @!P2 IMAD.MOV.U32 R12, RZ, RZ, RZ ;  /* 0x000000ffff0ca224 */ /* 0x000fca00078e00ff */
[----:B------:R-:W-:-:S05]  /*1200*/  @!P2 FSEL R13, RZ, 1.875, !P1 ;  /* 0x3ff00000ff0da808 */ /* 0x000fca0004800000 */
[----:B------:R2:W-:Y:S03]  /*1210*/  @!P2 STG.E.64 desc[UR6][R6.64+0xc00], R12 ;  /* 0x000c000c0600a986 */ /* 0x0005e6000c101b06 */
.L_x_186:
[----:B------:R-:W-:Y:S05]  /*1220*/  @!P0 EXIT ;  /* 0x000000000000894d */ /* 0x000fea0003800000 */
[----:B------:R-:W-:Y:S02]  /*1230*/  ISETP.NE.AND P1, PT, R18, 0x1, PT ;  /* 0x000000011200780c */ /* 0x000fe40003f25270 */
[----:B------:R-:W-:-:S04]  /*1240*/  LOP3.LUT R0, R0, 0x1, RZ, 0xc0, !PT ;  /* 0x0000000100007812 */ /* 0x000fc800078ec0ff */
[----:B------:R-:W-:-:S07]  /*1250*/  ISETP.NE.U32.AND P0, PT, R0, 0x1, PT ;  /* 0x000000010000780c */ /* 0x000fce0003f05070 */
[----:B------:R-:W-:Y:S06]  /*1260*/  @!P1 BRA `(.L_x_187) ;  /* 0x0000000000789947 */ /* 0x000fec0003800000 */
[----:B0-----:R-:W-:-:S05]  /*1270*/  IMAD R19, R4, 0x80, R5 ;  /* 0x0000008004137824 */ /* 0x001fca00078e0205 */
[----:B------:R-:W-:-:S13]  /*1280*/  ISETP.GE.AND P3, PT, R19, R3, PT ;  /* 0x000000031300720c */ /* 0x000fda0003f66270 */
[----:B-12---:R-:W0:Y:S01]  /*1290*/  @!P3 LDC.64 R12, c[0x0][0x390] ;  /* 0x0000e400ff0cbb82 */ /* 0x006e220000000a00 */
[----:B------:R-:W-:-:S05]  /*12a0*/  @!P3 IADD3 R7, PT, PT, R2, R19, RZ ;  /* 0x000000130207b210 */ /* 0x000fca0007ffe0ff */
[----:B0-----:R-:W-:-:S05]  /*12b0*/  @!P3 IMAD.WIDE R12, R7, 0x8, R12 ;  /* 0x00000008070cb825 */ /* 0x001fca00078e020c */
[----:B------:R-:W2:Y:S04]  /*12c0*/  @!P3 LDG.E.64 R14, desc[UR6][R12.64] ;  /* 0x000000060c0eb981 */ /* 0x000ea8000c1e1b00 */
[----:B------:R-:W3:Y:S01]  /*12d0*/  @!P3 LDG.E.64 R6, desc[UR6][R12.64+0x8] ;  /* 0x000008060c06b981 */ /* 0x000ee2000c1e1b00 */
[----:B------:R-:W-:Y:S02]  /*12e0*/  VIADD R0, R19, 0x80 ;  /* 0x0000008013007836 */ /* 0x000fe40000000000 */
[----:B------:R-:W-:Y:S02]  /*12f0*/  @!P3 IMAD.MOV.U32 R16, RZ, RZ, -0x66666666 ;  /* 0x9999999aff10b424 */ /* 0x000fe400078e00ff */
[----:B------:R-:W-:Y:S01]  /*1300*/  @!P3 IMAD.MOV.U32 R17, RZ, RZ, 0x3ff19999 ;  /* 0x3ff19999ff11b424 */ /* 0x000fe200078e00ff */
[----:B------:R-:W-:-:S13]  /*1310*/  ISETP.GE.AND P1, PT, R0, R3, PT ;  /* 0x000000030000720c */ /* 0x000fda0003f26270 */
[----:B------:R-:W0:Y:S01]  /*1320*/  @!P1 LDC.64 R8, c[0x0][0x390] ;  /* 0x0000e400ff089b82 */ /* 0x000e220000000a00 */
[----:B--2---:R-:W-:Y:S01]  /*1330*/  @!P3 DMUL R14, R14, R16 ;  /* 0x000000100e0eb228 */ /* 0x004fe20000000000 */
[----:B------:R-:W-:-:S07]  /*1340*/  @!P3 IMAD.MOV.U32 R16, RZ, RZ, RZ ;  /* 0x000000ffff10b224 */ /* 0x000fce00078e00ff */
[----:B---3--:R-:W-:Y:S01]  /*1350*/  @!P3 DSETP.GT.AND P2, PT, R6, R14, PT ;  /* 0x0000000e0600b22a */ /* 0x008fe20003f44000 */
[----:B------:R-:W-:Y:S01]  /*1360*/  @!P1 IADD3 R15, PT, PT, R2, R0, RZ ;  /* 0x00000000020f9210 */ /* 0x000fe20007ffe0ff */
[----:B------:R-:W-:-:S04]  /*1370*/  IMAD.WIDE R6, R19, 0x8, R10 ;  /* 0x0000000813067825 */ /* 0x000fc800078e020a */
[----:B------:R-:W-:Y:S01]  /*1380*/  @!P3 FSEL R17, RZ, 1.875, !P2 ;  /* 0x3ff00000ff11b808 */ /* 0x000fe20005000000 */
[----:B0-----:R-:W-:-:S04]  /*1390*/  @!P1 IMAD.WIDE R8, R15, 0x8, R8 ;  /* 0x000000080f089825 */ /* 0x001fc800078e0208 */
[----:B------:R3:W-:Y:S04]  /*13a0*/  @!P3 STG.E.64 desc[UR6][R6.64], R16 ;  /* 0x000000100600b986 */ /* 0x0007e8000c101b06 */
[----:B------:R-:W2:Y:S04]  /*13b0*/  @!P1 LDG.E.64 R14, desc[UR6][R8.64] ;  /* 0x00000006080e9981 */ /* 0x000ea8000c1e1b00 */
[----:B------:R-:W4:Y:S01]  /*13c0*/  @!P1 LDG.E.64 R12, desc[UR6][R8.64+0x8] ;  /* 0x00000806080c9981 */ /* 0x000f22000c1e1b00 */
[----:B------:R-:W-:Y:S02]  /*13d0*/  @!P1 IMAD.MOV.U32 R18, RZ, RZ, -0x66666666 ;  /* 0x9999999aff129424 */ /* 0x000fe400078e00ff */
[----:B------:R-:W-:-:S02]  /*13e0*/  @!P1 IMAD.MOV.U32 R19, RZ, RZ, 0x3ff19999 ;  /* 0x3ff19999ff139424 */ /* 0x000fc400078e00ff */
[----:B------:R-:W-:-:S04]  /*13f0*/  VIADD R4, R4, 0x2 ;  /* 0x0000000204047836 */ /* 0x000fc80000000000 */
[----:B--2---:R-:W-:-:S08]  /*1400*/  @!P1 DMUL R14, R14, R18 ;  /* 0x000000120e0e9228 */ /* 0x004fd00000000000 */
[----:B----4-:R-:W-:Y:S01]  /*1410*/  @!P1 DSETP.GT.AND P2, PT, R12, R14, PT ;  /* 0x0000000e0c00922a */ /* 0x010fe20003f44000 */
[----:B------:R-:W-:-:S05]  /*1420*/  @!P1 MOV R12, RZ ;  /* 0x000000ff000c9202 */ /* 0x000fca0000000f00 */
[----:B------:R-:W-:-:S05]  /*1430*/  @!P1 FSEL R13, RZ, 1.875, !P2 ;  /* 0x3ff00000ff0d9808 */ /* 0x000fca0005000000 */
[----:B------:R3:W-:Y:S03]  /*1440*/  @!P1 STG.E.64 desc[UR6][R6.64+0x400], R12 ;  /* 0x0004000c06009986 */ /* 0x0007e6000c101b06 */
.L_x_187:
[----:B------:R-:W-:Y:S05]  /*1450*/  @P0 EXIT ;  /* 0x000000000000094d */ /* 0x000fea0003800000 */
[----:B0-----:R-:W-:-:S05]  /*1460*/  IMAD R9, R4, 0x80, R5 ;  /* 0x0000008004097824 */ /* 0x001fca00078e0205 */
[----:B------:R-:W-:-:S13]  /*1470*/  ISETP.GE.AND P0, PT, R9, R3, PT ;  /* 0x000000030900720c */ /* 0x000fda0003f06270 */
[----:B------:R-:W-:Y:S05]  /*1480*/  @P0 EXIT ;  /* 0x000000000000094d */ /* 0x000fea0003800000 */
[----:B------:R-:W0:Y:S01]  /*1490*/  LDC.64 R4, c[0x0][0x390] ;  /* 0x0000e400ff047b82 */ /* 0x000e220000000a00 */
[----:B------:R-:W-:-:S04]  /*14a0*/  IMAD.IADD R3, R2, 0x1, R9 ;  /* 0x0000000102037824 */ /* 0x000fc800078e0209 */
[----:B0-----:R-:W-:-:S05]  /*14b0*/  IMAD.WIDE R2, R3, 0x8, R4 ;  /* 0x0000000803027825 */ /* 0x001fca00078e0204 */
[----:B--23--:R-:W2:Y:S04]  /*14c0*/  LDG.E.64 R6, desc[UR6][R2.64] ;  /* 0x0000000602067981 */ /* 0x00cea8000c1e1b00 */
[----:B------:R-:W3:Y:S01]  /*14d0*/  LDG.E.64 R4, desc[UR6][R2.64+0x8] ;  /* 0x0000080602047981 */ /* 0x000ee2000c1e1b00 */
[----:B------:R-:W-:Y:S01]  /*14e0*/  UMOV UR4, 0x9999999a ;  /* 0x9999999a00047882 */ /* 0x000fe20000000000 */
[----:B------:R-:W-:Y:S01]  /*14f0*/  UMOV UR5, 0x3ff19999 ;  /* 0x3ff1999900057882 */ /* 0x000fe20000000000 */
[----:B------:R-:W-:Y:S01]  /*1500*/  IMAD.WIDE R10, R9, 0x8, R10 ;  /* 0x00000008090a7825 */ /* 0x000fe200078e020a */
[----:B--2---:R-:W-:-:S08]  /*1510*/  DMUL R6, R6, UR4 ;  /* 0x0000000406067c28 */ /* 0x004fd00008000000 */
[----:B---3--:R-:W-:Y:S01]  /*1520*/  DSETP.GT.AND P0, PT, R4, R6, PT ;  /* 0x000000060400722a */ /* 0x008fe20003f04000 */
[----:B------:R-:W-:-:S05]  /*1530*/  MOV R4, RZ ;  /* 0x000000ff00047202 */ /* 0x000fca0000000f00 */
[----:B------:R-:W-:-:S05]  /*1540*/  FSEL R5, RZ, 1.875, !P0 ;  /* 0x3ff00000ff057808 */ /* 0x000fca0004000000 */
[----:B------:R-:W-:Y:S01]  /*1550*/  STG.E.64 desc[UR6][R10.64], R4 ;  /* 0x000000040a007986 */ /* 0x000fe2000c101b06 */
[----:B------:R-:W-:Y:S05]  /*1560*/  EXIT ;  /* 0x000000000000794d */ /* 0x000fea0003800000 */
.L_x_181:
[----:B------:R-:W-:-:S13]  /*1570*/  ISETP.GE.AND P0, PT, R0, 0x1, PT ;  /* 0x000000010000780c */ /* 0x000fda0003f06270 */
[----:B------:R-:W-:Y:S05]  /*1580*/  @!P0 EXIT ;  /* 0x000000000000894d */ /* 0x000fea0003800000 */
[----:B------:R-:W0:Y:S01]  /*1590*/  S2R R4, SR_TID.X ;  /* 0x0000000000047919 */ /* 0x000e220000002100 */
[C---:B------:R-:W-:Y:S01]  /*15a0*/  ISETP.GE.U32.AND P1, PT, R0.reuse, 0x8, PT ;  /* 0x000000080000780c */ /* 0x040fe20003f26070 */
[----:B------:R-:W-:Y:S01]  /*15b0*/  IMAD.MOV.U32 R5, RZ, RZ, RZ ;  /* 0x000000ffff057224 */ /* 0x000fe200078e00ff */
[----:B------:R-:W-:-:S04]  /*15c0*/  LOP3.LUT R3, R0, 0x7, RZ, 0xc0, !PT ;  /* 0x0000000700037812 */ /* 0x000fc800078ec0ff */
[----:B------:R-:W-:-:S07]  /*15d0*/  ISETP.NE.AND P0, PT, R3, RZ, PT ;  /* 0x000000ff0300720c */ /* 0x000fce0003f05270 */
[----:B------:R-:W-:Y:S06]  /*15e0*/  @!P1 BRA `(.L_x_188) ;  /* 0x00000004003c9947 */ /* 0x000fec0003800000 */
[----:B------:R-:W1:Y:S01]  /*15f0*/  LDCU.64 UR4, c[0x0][0x390] ;  /* 0x00007200ff0477ac */ /* 0x000e620008000a00 */
[----:B0-----:R-:W-:Y:S01]  /*1600*/  IMAD.WIDE.U32 R6, R4, 0x8, R10 ;  /* 0x0000000804067825 */ /* 0x001fe200078e000a */
[----:B------:R-:W-:Y:S02]  /*1610*/  LOP3.LUT R5, R0, 0x7ffffff8, RZ, 0xc0, !PT ;  /* 0x7ffffff800057812 */ /* 0x000fe400078ec0ff */
[----:B------:R-:W-:Y:S01]  /*1620*/  IADD3 R12, P1, PT, R10, 0xc00, RZ ;  /* 0x00000c000a0c7810 */ /* 0x000fe20007f3e0ff */
[----:B------:R-:W-:Y:S01]  /*1630*/  IMAD.MOV.U32 R9, RZ, RZ, R7 ;  /* 0x000000ffff097224 */ /* 0x000fe200078e0007 */
[----:B------:R-:W-:Y:S01]  /*1640*/  IADD3 R8, PT, PT, R8, UR8, R4 ;  /* 0x0000000808087c10 */ /* 0x000fe2000fffe004 */
[----:B------:R-:W-:Y:S01]  /*1650*/  VIADD R7, R4, 0x80 ;  /* 0x0000008004077836 */ /* 0x000fe20000000000 */
[----:B------:R-:W-:Y:S01]  /*1660*/  IADD3.X R13, PT, PT, RZ, R11, RZ, P1, !PT ;  /* 0x0000000bff0d7210 */ /* 0x000fe20000ffe4ff */
[----:B------:R-:W-:Y:S01]  /*1670*/  IMAD.MOV R22, RZ, RZ, -R5 ;  /* 0x000000ffff167224 */ /* 0x000fe200078e0a05 */
[----:B-1----:R-:W-:-:S04]  /*1680*/  UIADD3 UR4, UP0, UPT, UR4, 0x1000, URZ ;  /* 0x0000100004047890 */ /* 0x002fc8000ff1e0ff */
[----:B------:R-:W-:-:S12]  /*1690*/  UIADD3.X UR5, UPT, UPT, URZ, UR5, URZ, UP0, !UPT ;  /* 0x00000005ff057290 */ /* 0x000fd800087fe4ff */
.L_x_189:
[----:B------:R-:W-:Y:S02]  /*16a0*/  IMAD.U32 R16, RZ, RZ, UR4 ;  /* 0x00000004ff107e24 */ /* 0x000fe4000f8e00ff */
[----:B------:R-:W-:Y:S02]  /*16b0*/  IMAD.U32 R17, RZ, RZ, UR5 ;  /* 0x00000005ff117e24 */ /* 0x000fe4000f8e00ff */
[----:B------:R-:W-:-:S05]  /*16c0*/  IMAD.WIDE R16, R8, 0x8, R16 ;  /* 0x0000000808107825 */ /* 0x000fca00078e0210 */
[----:B-1----:R-:W2:Y:S04]  /*16d0*/  LDG.E.64 R14, desc[UR6][R16.64+-0x1000] ;  /* 0xfff00006100e7981 */ /* 0x002ea8000c1e1b00 */
[----:B------:R-:W3:Y:S01]  /*16e0*/  LDG.E.64 R18, desc[UR6][R16.64+-0xff8] ;  /* 0xfff0080610127981 */ /* 0x000ee2000c1e1b00 */
[----:B------:R-:W-:Y:S01]  /*16f0*/  UMOV UR8, 0x9999999a ;  /* 0x9999999a00087882 */ /* 0x000fe20000000000 */
[----:B------:R-:W-:Y:S01]  /*1700*/  UMOV UR9, 0x3ff19999 ;  /* 0x3ff1999900097882 */ /* 0x000fe20000000000 */
[----:B------:R-:W-:Y:S01]  /*1710*/  MOV R26, R6 ;  /* 0x00000006001a7202 */ /* 0x000fe20000000f00 */
[----:B------:R-:W-:Y:S02]  /*1720*/  IMAD.MOV.U32 R27, RZ, RZ, R9 ;  /* 0x000000ffff1b7224 */ /* 0x000fe400078e0009 */
[----:B------:R-:W-:Y:S01]  /*1730*/  IMAD.MOV.U32 R28, RZ, RZ, RZ ;  /* 0x000000ffff1c7224 */ /* 0x000fe200078e00ff */
[----:B--2---:R-:W-:-:S08]  /*1740*/  DMUL R14, R14, UR8 ;  /* 0x000000080e0e7c28 */ /* 0x004fd00008000000 */
[----:B---3--:R-:W-:-:S06]  /*1750*/  DSETP.GT.AND P1, PT, R18, R14, PT ;  /* 0x0000000e1200722a */ /* 0x008fcc0003f24000 */
[----:B------:R-:W-:-:S05]  /*1760*/  FSEL R29, RZ, 1.875, !P1 ;  /* 0x3ff00000ff1d7808 */ /* 0x000fca0004800000 */
[----:B------:R0:W-:Y:S04]  /*1770*/  STG.E.64 desc[UR6][R26.64], R28 ;  /* 0x0000001c1a007986 */ /* 0x0001e8000c101b06 */
[----:B------:R-:W2:Y:S04]  /*1780*/  LDG.E.64 R14, desc[UR6][R16.64+-0xc00] ;  /* 0xfff40006100e7981 */ /* 0x000ea8000c1e1b00 */
[----:B------:R-:W3:Y:S01]  /*1790*/  LDG.E.64 R18, desc[UR6][R16.64+-0xbf8] ;  /* 0xfff4080610127981 */ /* 0x000ee2000c1e1b00 */
[----:B------:R-:W-:Y:S01]  /*17a0*/  IMAD.MOV.U32 R24, RZ, RZ, RZ ;  /* 0x000000ffff187224 */ /* 0x000fe200078e00ff */
[----:B--2---:R-:W-:-:S08]  /*17b0*/  DMUL R14, R14, UR8 ;  /* 0x000000080e0e7c28 */ /* 0x004fd00008000000 */
[----:B---3--:R-:W-:Y:S01]  /*17c0*/  DSETP.GT.AND P1, PT, R18, R14, PT ;  /* 0x0000000e1200722a */ /* 0x008fe20003f24000 */
[----:B------:R-:W-:-:S05]  /*17d0*/  IMAD.WIDE R14, R7, 0x8, R12 ;  /* 0x00000008070e7825 */ /* 0x000fca00078e020c */
[----:B------:R-:W-:-:S05]  /*17e0*/  FSEL R25, RZ, 1.875, !P1 ;  /* 0x3ff00000ff197808 */ /* 0x000fca0004800000 */
[----:B------:R1:W-:Y:S04]  /*17f0*/  STG.E.64 desc[UR6][R14.64+-0xc00], R24 ;  /* 0xfff400180e007986 */ /* 0x0003e8000c101b06 */
[----:B------:R-:W2:Y:S04]  /*1800*/  LDG.E.64 R18, desc[UR6][R16.64+-0x800] ;  /* 0xfff8000610127981 */ /* 0x000ea8000c1e1b00 */
[----:B------:R-:W3:Y:S01]  /*1810*/  LDG.E.64 R20, desc[UR6][R16.64+-0x7f8] ;  /* 0xfff8080610147981 */ /* 0x000ee2000c1e1b00 */
[----:B0-----:R-:W-:Y:S01]  /*1820*/  MOV R26, RZ ;  /* 0x000000ff001a7202 */ /* 0x001fe20000000f00 */
[----:B--2---:R-:W-:-:S08]  /*1830*/  DMUL R18, R18, UR8 ;  /* 0x0000000812127c28 */ /* 0x004fd00008000000 */
[----:B---3--:R-:W-:-:S06]  /*1840*/  DSETP.GT.AND P1, PT, R20, R18, PT ;  /* 0x000000121400722a */ /* 0x008fcc0003f24000 */
[----:B------:R-:W-:-:S05]  /*1850*/  FSEL R27, RZ, 1.875, !P1 ;  /* 0x3ff00000ff1b7808 */ /* 0x000fca0004800000 */
[----:B------:R0:W-:Y:S04]  /*1860*/  STG.E.64 desc[UR6][R14.64+-0x800], R26 ;  /* 0xfff8001a0e007986 */ /* 0x0001e8000c101b06 */
[----:B------:R-:W2:Y:S04]  /*1870*/  LDG.E.64 R18, desc[UR6][R16.64+-0x400] ;  /* 0xfffc000610127981 */ /* 0x000ea8000c1e1b00 */
[----:B------:R-:W3:Y:S01]  /*1880*/  LDG.E.64 R20, desc[UR6][R16.64+-0x3f8] ;  /* 0xfffc080610147981 */ /* 0x000ee2000c1e1b00 */
[----:B--2---:R-:W-:-:S08]  /*1890*/  DMUL R18, R18, UR8 ;  /* 0x0000000812127c28 */ /* 0x004fd00008000000 */
[----:B---3--:R-:W-:-:S06]  /*18a0*/  DSETP.GT.AND P1, PT, R20, R18, PT ;  /* 0x000000121400722a */ /* 0x008fcc0003f24000 */
[----:B-1----:R-:W-:-:S05]  /*18b0*/  FSEL R25, RZ, 1.875, !P1 ;  /* 0x3ff00000ff197808 */ /* 0x002fca0004800000 */
[----:B------:R1:W-:Y:S04]  /*18c0*/  STG.E.64 desc[UR6][R14.64+-0x400], R24 ;  /* 0xfffc00180e007986 */ /* 0x0003e8000c101b06 */
[----:B------:R-:W2:Y:S04]  /*18d0*/  LDG.E.64 R18, desc[UR6][R16.64] ;  /* 0x0000000610127981 */ /* 0x000ea8000c1e1b00 */
[----:B------:R-:W3:Y:S01]  /*18e0*/  LDG.E.64 R20, desc[UR6][R16.64+0x8] ;  /* 0x0000080610147981 */ /* 0x000ee2000c1e1b00 */
[----:B--2---:R-:W-:-:S08]  /*18f0*/  DMUL R18, R18, UR8 ;  /* 0x0000000812127c28 */ /* 0x004fd00008000000 */
[----:B---3--:R-:W-:-:S06]  /*1900*/  DSETP.GT.AND P1, PT, R20, R18, PT ;  /* 0x000000121400722a */ /* 0x008fcc0003f24000 */
[----:B0-----:R-:W-:-:S05]  /*1910*/  FSEL R27, RZ, 1.875, !P1 ;  /* 0x3ff00000ff1b7808 */ /* 0x001fca0004800000 */
        /* <DEDUP_REMOVED lines=10> */
[----:B---3--:R-:W-:Y:S01]  /*19c0*/  DSETP.GT.AND P1, PT, R18, R20, PT ;  /* 0x000000141200722a */ /* 0x008fe20003f24000 */
[----:B------:R-:W-:-:S05]  /*19d0*/  IMAD.MOV.U32 R18, RZ, RZ, RZ ;  /* 0x000000ffff127224 */ /* 0x000fca00078e00ff */
[----:B------:R-:W-:-:S05]  /*19e0*/  FSEL R19, RZ, 1.875, !P1 ;  /* 0x3ff00000ff137808 */ /* 0x000fca0004800000 */
[----:B------:R1:W-:Y:S04]  /*19f0*/  STG.E.64 desc[UR6][R14.64+0x800], R18 ;  /* 0x000800120e007986 */ /* 0x0003e8000c101b06 */
[----:B------:R-:W2:Y:S04]  /*1a00*/  LDG.E.64 R20, desc[UR6][R16.64+0xc00] ;  /* 0x000c000610147981 */ /* 0x000ea8000c1e1b00 */
[----:B0-----:R-:W3:Y:S01]  /*1a10*/  LDG.E.64 R26, desc[UR6][R16.64+0xc08] ;  /* 0x000c0806101a7981 */ /* 0x001ee2000c1e1b00 */
[----:B------:R-:W-:Y:S01]  /*1a20*/  VIADD R22, R22, 0x8 ;  /* 0x0000000816167836 */ /* 0x000fe20000000000 */
[----:B------:R-:W-:Y:S01]  /*1a30*/  IADD3 R6, P2, PT, R6, 0x2000, RZ ;  /* 0x0000200006067810 */ /* 0x000fe20007f5e0ff */
[----:B------:R-:W-:Y:S01]  /*1a40*/  VIADD R8, R8, 0x400 ;  /* 0x0000040008087836 */ /* 0x000fe20000000000 */
[----:B------:R-:W-:-:S03]  /*1a50*/  IADD3 R7, PT, PT, R7, 0x400, RZ ;  /* 0x0000040007077810 */ /* 0x000fc60007ffe0ff */
[----:B------:R-:W-:Y:S01]  /*1a60*/  IMAD.X R9, RZ, RZ, R9, P2 ;  /* 0x000000ffff097224 */ /* 0x000fe200010e0609 */
[----:B--2---:R-:W-:-:S08]  /*1a70*/  DMUL R20, R20, UR8 ;  /* 0x0000000814147c28 */ /* 0x004fd00008000000 */
[----:B---3--:R-:W-:Y:S01]  /*1a80*/  DSETP.GT.AND P1, PT, R26, R20, PT ;  /* 0x000000141a00722a */ /* 0x008fe20003f24000 */
[----:B------:R-:W-:-:S05]  /*1a90*/  IMAD.MOV.U32 R20, RZ, RZ, RZ ;  /* 0x000000ffff147224 */ /* 0x000fca00078e00ff */
[----:B------:R-:W-:Y:S02]  /*1aa0*/  FSEL R21, RZ, 1.875, !P1 ;  /* 0x3ff00000ff157808 */ /* 0x000fe40004800000 */
[----:B------:R-:W-:-:S03]  /*1ab0*/  ISETP.NE.AND P1, PT, R22, RZ, PT ;  /* 0x000000ff1600720c */ /* 0x000fc60003f25270 */
[----:B------:R1:W-:Y:S10]  /*1ac0*/  STG.E.64 desc[UR6][R14.64+0xc00], R20 ;  /* 0x000c00140e007986 */ /* 0x0003f4000c101b06 */
[----:B------:R-:W-:Y:S05]  /*1ad0*/  @P1 BRA `(.L_x_189) ;  /* 0xfffffff800f01947 */ /* 0x000fea000383ffff */
.L_x_188:
[----:B------:R-:W-:Y:S05]  /*1ae0*/  @!P0 EXIT ;  /* 0x000000000000894d */ /* 0x000fea0003800000 */
[----:B------:R-:W-:Y:S02]  /*1af0*/  ISETP.GE.U32.AND P1, PT, R3, 0x4, PT ;  /* 0x000000040300780c */ /* 0x000fe40003f26070 */
[----:B------:R-:W-:-:S04]  /*1b00*/  LOP3.LUT R16, R0, 0x3, RZ, 0xc0, !PT ;  /* 0x0000000300107812 */ /* 0x000fc800078ec0ff */
[----:B------:R-:W-:-:S07]  /*1b10*/  ISETP.NE.AND P0, PT, R16, RZ, PT ;  /* 0x000000ff1000720c */ /* 0x000fce0003f05270 */
[----:B------:R-:W-:Y:S06]  /*1b20*/  @!P1 BRA `(.L_x_190) ;  /* 0x00000000008c9947 */ /* 0x000fec0003800000 */
[----:B------:R-:W2:Y:S01]  /*1b30*/  LDC.64 R6, c[0x0][0x390] ;  /* 0x0000e400ff067b82 */ /* 0x000ea20000000a00 */
[----:B0-----:R-:W-:-:S05]  /*1b40*/  IMAD R3, R5, 0x80, R4 ;  /* 0x0000008005037824 */ /* 0x001fca00078e0204 */
[----:B------:R-:W-:-:S05]  /*1b50*/  IADD3 R9, PT, PT, R2, R3, RZ ;  /* 0x0000000302097210 */ /* 0x000fca0007ffe0ff */
[----:B--2---:R-:W-:-:S05]  /*1b60*/  IMAD.WIDE R6, R9, 0x8, R6 ;  /* 0x0000000809067825 */ /* 0x004fca00078e0206 */
[----:B------:R-:W2:Y:S04]  /*1b70*/  LDG.E.64 R12, desc[UR6][R6.64] ;  /* 0x00000006060c7981 */ /* 0x000ea8000c1e1b00 */
[----:B------:R-:W3:Y:S01]  /*1b80*/  LDG.E.64 R8, desc[UR6][R6.64+0x8] ;  /* 0x0000080606087981 */ /* 0x000ee2000c1e1b00 */
[----:B------:R-:W-:Y:S01]  /*1b90*/  UMOV UR4, 0x9999999a ;  /* 0x9999999a00047882 */ /* 0x000fe20000000000 */
[----:B------:R-:W-:Y:S01]  /*1ba0*/  UMOV UR5, 0x3ff19999 ;  /* 0x3ff1999900057882 */ /* 0x000fe20000000000 */
[----:B-1----:R-:W-:Y:S01]  /*1bb0*/  IMAD.MOV.U32 R18, RZ, RZ, RZ ;  /* 0x000000ffff127224 */ /* 0x002fe200078e00ff */
[----:B--2---:R-:W-:-:S08]  /*1bc0*/  DMUL R12, R12, UR4 ;  /* 0x000000040c0c7c28 */ /* 0x004fd00008000000 */
[----:B---3--:R-:W-:Y:S01]  /*1bd0*/  DSETP.GT.AND P1, PT, R8, R12, PT ;  /* 0x0000000c0800722a */ /* 0x008fe20003f24000 */
[----:B------:R-:W-:-:S05]  /*1be0*/  IMAD.WIDE R8, R3, 0x8, R10 ;  /* 0x0000000803087825 */ /* 0x000fca00078e020a */
[----:B------:R-:W-:-:S05]  /*1bf0*/  FSEL R19, RZ, 1.875, !P1 ;  /* 0x3ff00000ff137808 */ /* 0x000fca0004800000 */
[----:B------:R0:W-:Y:S04]  /*1c00*/  STG.E.64 desc[UR6][R8.64], R18 ;  /* 0x0000001208007986 */ /* 0x0001e8000c101b06 */
[----:B------:R-:W2:Y:S04]  /*1c10*/  LDG.E.64 R14, desc[UR6][R6.64+0x400] ;  /* 0x00040006060e7981 */ /* 0x000ea8000c1e1b00 */
[----:B------:R-:W3:Y:S01]  /*1c20*/  LDG.E.64 R12, desc[UR6][R6.64+0x408] ;  /* 0x00040806060c7981 */ /* 0x000ee2000c1e1b00 */
[----:B------:R-:W-:Y:S01]  /*1c30*/  IMAD.MOV.U32 R20, RZ, RZ, RZ ;  /* 0x000000ffff147224 */ /* 0x000fe200078e00ff */
[----:B--2---:R-:W-:-:S08]  /*1c40*/  DMUL R14, R14, UR4 ;  /* 0x000000040e0e7c28 */ /* 0x004fd00008000000 */
[----:B---3--:R-:W-:-:S06]  /*1c50*/  DSETP.GT.AND P1, PT, R12, R14, PT ;  /* 0x0000000e0c00722a */ /* 0x008fcc0003f24000 */
[----:B------:R-:W-:-:S05]  /*1c60*/  FSEL R21, RZ, 1.875, !P1 ;  /* 0x3ff00000ff157808 */ /* 0x000fca0004800000 */
[----:B------:R2:W-:Y:S04]  /*1c70*/  STG.E.64 desc[UR6][R8.64+0x400], R20 ;  /* 0x0004001408007986 */ /* 0x0005e8000c101b06 */
[----:B------:R-:W3:Y:S04]  /*1c80*/  LDG.E.64 R14, desc[UR6][R6.64+0x800] ;  /* 0x00080006060e7981 */ /* 0x000ee8000c1e1b00 */
[----:B------:R-:W4:Y:S01]  /*1c90*/  LDG.E.64 R12, desc[UR6][R6.64+0x808] ;  /* 0x00080806060c7981 */ /* 0x000f22000c1e1b00 */
[----:B---3--:R-:W-:-:S08]  /*1ca0*/  DMUL R14, R14, UR4 ;  /* 0x000000040e0e7c28 */ /* 0x008fd00008000000 */
[----:B----4-:R-:W-:-:S06]  /*1cb0*/  DSETP.GT.AND P1, PT, R12, R14, PT ;  /* 0x0000000e0c00722a */ /* 0x010fcc0003f24000 */
[----:B0-----:R-:W-:-:S05]  /*1cc0*/  FSEL R19, RZ, 1.875, !P1 ;  /* 0x3ff00000ff137808 */ /* 0x001fca0004800000 */
[----:B------:R2:W-:Y:S04]  /*1cd0*/  STG.E.64 desc[UR6][R8.64+0x800], R18 ;  /* 0x0008001208007986 */ /* 0x0005e8000c101b06 */
[----:B------:R-:W3:Y:S04]  /*1ce0*/  LDG.E.64 R14, desc[UR6][R6.64+0xc00] ;  /* 0x000c0006060e7981 */ /* 0x000ee8000c1e1b00 */
[----:B------:R-:W4:Y:S01]  /*1cf0*/  LDG.E.64 R12, desc[UR6][R6.64+0xc08] ;  /* 0x000c0806060c7981 */ /* 0x000f22000c1e1b00 */
[----:B------:R-:W-:Y:S01]  /*1d00*/  IADD3 R5, PT, PT, R5, 0x4, RZ ;  /* 0x0000000405057810 */ /* 0x000fe20007ffe0ff */
[----:B---3--:R-:W-:-:S08]  /*1d10*/  DMUL R14, R14, UR4 ;  /* 0x000000040e0e7c28 */ /* 0x008fd00008000000 */
[----:B----4-:R-:W-:Y:S01]  /*1d20*/  DSETP.GT.AND P1, PT, R12, R14, PT ;  /* 0x0000000e0c00722a */ /* 0x010fe20003f24000 */
[----:B------:R-:W-:-:S05]  /*1d30*/  IMAD.MOV.U32 R12, RZ, RZ, RZ ;  /* 0x000000ffff0c7224 */ /* 0x000fca00078e00ff */
[----:B------:R-:W-:-:S05]  /*1d40*/  FSEL R13, RZ, 1.875, !P1 ;  /* 0x3ff00000ff0d7808 */ /* 0x000fca0004800000 */
[----:B------:R2:W-:Y:S03]  /*1d50*/  STG.E.64 desc[UR6][R8.64+0xc00], R12 ;  /* 0x000c000c08007986 */ /* 0x0005e6000c101b06 */
.L_x_190:
[----:B------:R-:W-:Y:S05]  /*1d60*/  @!P0 EXIT ;  /* 0x000000000000894d */ /* 0x000fea0003800000 */
[----:B------:R-:W-:Y:S02]  /*1d70*/  ISETP.NE.AND P0, PT, R16, 0x1, PT ;  /* 0x000000011000780c */ /* 0x000fe40003f05270 */
[----:B------:R-:W-:-:S04]  /*1d80*/  LOP3.LUT R0, R0, 0x1, RZ, 0xc0, !PT ;  /* 0x0000000100007812 */ /* 0x000fc800078ec0ff */
[----:B------:R-:W-:-:S07]  /*1d90*/  ISETP.NE.U32.AND P1, PT, R0, 0x1, PT ;  /* 0x000000010000780c */ /* 0x000fce0003f25070 */
[----:B------:R-:W-:Y:S06]  /*1da0*/  @!P0 BRA `(.L_x_191) ;  /* 0x0000000000588947 */ /* 0x000fec0003800000 */
[----:B------:R-:W3:Y:S01]  /*1db0*/  LDC.64 R6, c[0x0][0x390] ;  /* 0x0000e400ff067b82 */ /* 0x000ee20000000a00 */
[----:B0-----:R-:W-:-:S04]  /*1dc0*/  IMAD R17, R5, 0x80, R4 ;  /* 0x0000008005117824 */ /* 0x001fc800078e0204 */
[----:B-1----:R-:W-:-:S04]  /*1dd0*/  IMAD.IADD R15, R2, 0x1, R17 ;  /* 0x00000001020f7824 */ /* 0x002fc800078e0211 */
[----:B---3--:R-:W-:-:S05]  /*1de0*/  IMAD.WIDE R14, R15, 0x8, R6 ;  /* 0x000000080f0e7825 */ /* 0x008fca00078e0206 */
[----:B--2---:R-:W2:Y:S04]  /*1df0*/  LDG.E.64 R8, desc[UR6][R14.64] ;  /* 0x000000060e087981 */ /* 0x004ea8000c1e1b00 */
[----:B------:R-:W3:Y:S01]  /*1e00*/  LDG.E.64 R6, desc[UR6][R14.64+0x8] ;  /* 0x000008060e067981 */ /* 0x000ee2000c1e1b00 */
[----:B------:R-:W-:Y:S01]  /*1e10*/  UMOV UR4, 0x9999999a ;  /* 0x9999999a00047882 */ /* 0x000fe20000000000 */
[----:B------:R-:W-:Y:S01]  /*1e20*/  UMOV UR5, 0x3ff19999 ;  /* 0x3ff1999900057882 */ /* 0x000fe20000000000 */
[----:B------:R-:W-:-:S04]  /*1e30*/  IMAD.WIDE R16, R17, 0x8, R10 ;  /* 0x0000000811107825 */ /* 0x000fc800078e020a */
[----:B------:R-:W-:Y:S01]  /*1e40*/  IMAD.MOV.U32 R12, RZ, RZ, RZ ;  /* 0x000000ffff0c7224 */ /* 0x000fe200078e00ff */
[----:B--2---:R-:W-:-:S08]  /*1e50*/  DMUL R8, R8, UR4 ;  /* 0x0000000408087c28 */ /* 0x004fd00008000000 */
[----:B---3--:R-:W-:-:S06]  /*1e60*/  DSETP.GT.AND P0, PT, R6, R8, PT ;  /* 0x000000080600722a */ /* 0x008fcc0003f04000 */
[----:B------:R-:W-:-:S05]  /*1e70*/  FSEL R13, RZ, 1.875, !P0 ;  /* 0x3ff00000ff0d7808 */ /* 0x000fca0004000000 */
[----:B------:R3:W-:Y:S04]  /*1e80*/  STG.E.64 desc[UR6][R16.64], R12 ;  /* 0x0000000c10007986 */ /* 0x0007e8000c101b06 */
[----:B------:R-:W2:Y:S04]  /*1e90*/  LDG.E.64 R8, desc[UR6][R14.64+0x400] ;  /* 0x000400060e087981 */ /* 0x000ea8000c1e1b00 */
[----:B------:R-:W4:Y:S01]  /*1ea0*/  LDG.E.64 R6, desc[UR6][R14.64+0x408] ;  /* 0x000408060e067981 */ /* 0x000f22000c1e1b00 */
[----:B------:R-:W-:Y:S01]  /*1eb0*/  VIADD R5, R5, 0x2 ;  /* 0x0000000205057836 */ /* 0x000fe20000000000 */
[----:B--2---:R-:W-:-:S08]  /*1ec0*/  DMUL R8, R8, UR4 ;  /* 0x0000000408087c28 */ /* 0x004fd00008000000 */
[----:B----4-:R-:W-:Y:S01]  /*1ed0*/  DSETP.GT.AND P0, PT, R6, R8, PT ;  /* 0x000000080600722a */ /* 0x010fe20003f04000 */
[----:B------:R-:W-:-:S05]  /*1ee0*/  MOV R6, RZ ;  /* 0x000000ff00067202 */ /* 0x000fca0000000f00 */
[----:B------:R-:W-:-:S05]  /*1ef0*/  FSEL R7, RZ, 1.875, !P0 ;  /* 0x3ff00000ff077808 */ /* 0x000fca0004000000 */
[----:B------:R3:W-:Y:S03]  /*1f00*/  STG.E.64 desc[UR6][R16.64+0x400], R6 ;  /* 0x0004000610007986 */ /* 0x0007e6000c101b06 */
.L_x_191:
[----:B------:R-:W-:Y:S05]  /*1f10*/  @P1 EXIT ;  /* 0x000000000000194d */ /* 0x000fea0003800000 */
[----:B---3--:R-:W3:Y:S01]  /*1f20*/  LDC.64 R6, c[0x0][0x390] ;  /* 0x0000e400ff067b82 */ /* 0x008ee20000000a00 */
[----:B0-2---:R-:W-:-:S05]  /*1f30*/  IMAD R9, R5, 0x80, R4 ;  /* 0x0000008005097824 */ /* 0x005fca00078e0204 */
[----:B------:R-:W-:-:S05]  /*1f40*/  IADD3 R3, PT, PT, R2, R9, RZ ;  /* 0x0000000902037210 */ /* 0x000fca0007ffe0ff */
[----:B---3--:R-:W-:-:S05]  /*1f50*/  IMAD.WIDE R2, R3, 0x8, R6 ;  /* 0x0000000803027825 */ /* 0x008fca00078e0206 */
[----:B------:R-:W2:Y:S04]  /*1f60*/  LDG.E.64 R6, desc[UR6][R2.64] ;  /* 0x0000000602067981 */ /* 0x000ea8000c1e1b00 */
[----:B------:R-:W3:Y:S01]  /*1f70*/  LDG.E.64 R4, desc[UR6][R2.64+0x8] ;  /* 0x0000080602047981 */ /* 0x000ee2000c1e1b00 */
[----:B------:R-:W-:Y:S01]  /*1f80*/  UMOV UR4, 0x9999999a ;  /* 0x9999999a00047882 */ /* 0x000fe20000000000 */
[----:B------:R-:W-:Y:S01]  /*1f90*/  UMOV UR5, 0x3ff19999 ;  /* 0x3ff1999900057882 */ /* 0x000fe20000000000 */
[----:B------:R-:W-:Y:S01]  /*1fa0*/  IMAD.WIDE R10, R9, 0x8, R10 ;  /* 0x00000008090a7825 */ /* 0x000fe200078e020a */
[----:B--2---:R-:W-:-:S08]  /*1fb0*/  DMUL R6, R6, UR4 ;  /* 0x0000000406067c28 */ /* 0x004fd00008000000 */
[----:B---3--:R-:W-:Y:S01]  /*1fc0*/  DSETP.GT.AND P0, PT, R4, R6, PT ;  /* 0x000000060400722a */ /* 0x008fe20003f04000 */
[----:B------:R-:W-:-:S05]  /*1fd0*/  IMAD.MOV.U32 R4, RZ, RZ, RZ ;  /* 0x000000ffff047224 */ /* 0x000fca00078e00ff */
[----:B------:R-:W-:-:S05]  /*1fe0*/  FSEL R5, RZ, 1.875, !P0 ;  /* 0x3ff00000ff057808 */ /* 0x000fca0004000000 */
[----:B------:R-:W-:Y:S01]  /*1ff0*/  STG.E.64 desc[UR6][R10.64], R4 ;  /* 0x000000040a007986 */ /* 0x000fe2000c101b06 */
[----:B------:R-:W-:Y:S05]  /*2000*/  EXIT ;  /* 0x000000000000794d */ /* 0x000fea0003800000 */
.L_x_192:
        /* <DEDUP_REMOVED lines=15> */
.L_x_302:


//--------------------- .text._ZN3cub18CUB_300001_SM_10006detail9transform16transform_kernelINS2_10policy_hubILb1EN4cuda3std3__45tupleIJN6thrust24THRUST_300001_SM_1000_NS17counting_iteratorIiNSA_11use_defaultESC_SC_EEEEEE10policy1000Ei13acesso_diretoNSA_6detail15normal_iteratorINSA_10device_ptrIdEEEEJSD_EEEvT0_iT1_T2_DpNS2_10kernel_argIT3_EE --------------------------
	.section	.text._ZN3cub18CUB_300001_SM_10006detail9transform16transform_kernelINS2_10policy_hubILb1EN4cuda3std3__45tupleIJN6thrust24THRUST_300001_SM_1000_NS17counting_iteratorIiNSA_11use_defaultESC_SC_EEEEEE10policy1000Ei13acesso_diretoNSA_6detail15normal_iteratorINSA_10device_ptrIdEEEEJSD_EEEvT0_iT1_T2_DpNS2_10kernel_argIT3_EE,"ax",@progbits
	.align	128
        .global         _ZN3cub18CUB_300001_SM_10006detail9transform16transform_kernelINS2_10policy_hubILb1EN4cuda3std3__45tupleIJN6thrust24THRUST_300001_SM_1000_NS17counting_iteratorIiNSA_11use_defaultESC_SC_EEEEEE10policy1000Ei13acesso_diretoNSA_6detail15normal_iteratorINSA_10device_ptrIdEEEEJSD_EEEvT0_iT1_T2_DpNS2_10kernel_argIT3_EE
        .type           _ZN3cub18CUB_300001_SM_10006detail9transform16transform_kernelINS2_10policy_hubILb1EN4cuda3std3__45tupleIJN6thrust24THRUST_300001_SM_1000_NS17counting_iteratorIiNSA_11use_defaultESC_SC_EEEEEE10policy1000Ei13acesso_diretoNSA_6detail15normal_iteratorINSA_10device_ptrIdEEEEJSD_EEEvT0_iT1_T2_DpNS2_10kernel_argIT3_EE,@function
        .size           _ZN3cub18CUB_300001_SM_10006detail9transform16transform_kernelINS2_10policy_hubILb1EN4cuda3std3__45tupleIJN6thrust24THRUST_300001_SM_1000_NS17counting_iteratorIiNSA_11use_defaultESC_SC_EEEEEE10policy1000Ei13acesso_diretoNSA_6detail15normal_iteratorINSA_10device_ptrIdEEEEJSD_EEEvT0_iT1_T2_DpNS2_10kernel_argIT3_EE,(.L_x_303 - _ZN3cub18CUB_300001_SM_10006detail9transform16transform_kernelINS2_10policy_hubILb1EN4cuda3std3__45tupleIJN6thrust24THRUST_300001_SM_1000_NS17counting_iteratorIiNSA_11use_defaultESC_SC_EEEEEE10policy1000Ei13acesso_diretoNSA_6detail15normal_iteratorINSA_10device_ptrIdEEEEJSD_EEEvT0_iT1_T2_DpNS2_10kernel_argIT3_EE)
        .other          _ZN3cub18CUB_300001_SM_10006detail9transform16transform_kernelINS2_10policy_hubILb1EN4cuda3std3__45tupleIJN6thrust24THRUST_300001_SM_1000_NS17counting_iteratorIiNSA_11use_defaultESC_SC_EEEEEE10policy1000Ei13acesso_diretoNSA_6detail15normal_iteratorINSA_10device_ptrIdEEEEJSD_EEEvT0_iT1_T2_DpNS2_10kernel_argIT3_EE,@"STO_CUDA_ENTRY STV_DEFAULT"
_ZN3cub18CUB_300001_SM_10006detail9transform16transform_kernelINS2_10policy_hubILb1EN4cuda3std3__45tupleIJN6thrust24THRUST_300001_SM_1000_NS17counting_iteratorIiNSA_11use_defaultESC_SC_EEEEEE10policy1000Ei13acesso_diretoNSA_6detail15normal_iteratorINSA_10device_ptrIdEEEEJSD_EEEvT0_iT1_T2_DpNS2_10kernel_argIT3_EE:
.text._ZN3cub18CUB_300001_SM_10006detail9transform16transform_kernelINS2_10policy_hubILb1EN4cuda3std3__45tupleIJN6thrust24THRUST_300001_SM_1000_NS17counting_iteratorIiNSA_11use_defaultESC_SC_EEEEEE10policy1000Ei13acesso_diretoNSA_6detail15normal_iteratorINSA_10device_ptrIdEEEEJSD_EEEvT0_iT1_T2_DpNS2_10kernel_argIT3_EE:
[----:B------:R-:W-:Y:S08]  /*0000*/  LDC R1, c[0x0][0x37c] ;  /* 0x0000df00ff017b82 */ /* 0x000ff00000000800 */
[----:B------:R-:W0:Y:S01]  /*0010*/  LDC.64 R4, c[0x0][0x380] ;  /* 0x0000e000ff047b82 */ /* 0x000e220000000a00 */
[----:B------:R-:W1:Y:S01]  /*0020*/  LDCU UR8, c[0x0][0x398] ;  /* 0x00007300ff0877ac */ /* 0x000e620008000800 */
[----:B------:R-:W2:Y:S06]  /*0030*/  LDCU.64 UR6, c[0x0][0x358] ;  /* 0x00006b00ff0677ac */ /* 0x000eac0008000a00 */
[----:B------:R-:W3:Y:S08]  /*0040*/  S2UR UR4, SR_CTAID.X ;  /* 0x00000000000479c3 */ /* 0x000ef00000002500 */
[----:B------:R-:W4:Y:S01]  /*0050*/  LDC.64 R10, c[0x0][0x390] ;  /* 0x0000e400ff0a7b82 */ /* 0x000f220000000a00 */
[----:B0-----:R-:W-:-:S04]  /*0060*/  IMAD.SHL.U32 R6, R5, 0x80, RZ ;  /* 0x0000008005067824 */ /* 0x001fc800078e00ff */
[----:B---3--:R-:W-:-:S04]  /*0070*/  IMAD R7, R6, UR4, RZ ;  /* 0x0000000406077c24 */ /* 0x008fc8000f8e02ff */
[----:B------:R-:W-:Y:S02]  /*0080*/  IMAD.IADD R3, R4, 0x1, -R7 ;  /* 0x0000000104037824 */ /* 0x000fe400078e0a07 */
[C---:B-1----:R-:W-:Y:S02]  /*0090*/  VIADD R0, R7.reuse, UR8 ;  /* 0x0000000807007c36 */ /* 0x042fe40008000000 */
[----:B----4-:R-:W-:Y:S01]  /*00a0*/  IMAD.WIDE R10, R7, 0x8, R10 ;  /* 0x00000008070a7825 */ /* 0x010fe200078e020a */
[CC--:B------:R-:W-:Y:S02]  /*00b0*/  ISETP.GT.AND P0, PT, R6.reuse, R3.reuse, PT ;  /* 0x000000030600720c */ /* 0x0c0fe40003f04270 */
[----:B------:R-:W-:-:S11]  /*00c0*/  VIMNMX R6, PT, PT, R6, R3, PT ;  /* 0x0000000306067248 */ /* 0x000fd60003fe0100 */
[----:B--2---:R-:W-:Y:S05]  /*00d0*/  @P0 BRA `(.L_x_193) ;  /* 0x0000000800980947 */ /* 0x004fea0003800000 */
[----:B------:R-:W-:-:S13]  /*00e0*/  ISETP.GE.AND P0, PT, R5, 0x1, PT ;  /* 0x000000010500780c */ /* 0x000fda0003f06270 */
[----:B------:R-:W-:Y:S05]  /*00f0*/  @!P0 EXIT ;  /* 0x000000000000894d */ /* 0x000fea0003800000 */
[----:B------:R-:W0:Y:S01]  /*0100*/  S2R R3, SR_TID.X ;  /* 0x0000000000037919 */ /* 0x000e220000002100 */
[C---:B------:R-:W-:Y:S01]  /*0110*/  ISETP.GE.U32.AND P1, PT, R5.reuse, 0x8, PT ;  /* 0x000000080500780c */ /* 0x040fe20003f26070 */
[----:B------:R-:W-:Y:S01]  /*0120*/  HFMA2 R4, -RZ, RZ, 0, 0 ;  /* 0x00000000ff047431 */ /* 0x000fe200000001ff */
[----:B------:R-:W-:-:S04]  /*0130*/  LOP3.LUT R2, R5, 0x7, RZ, 0xc0, !PT ;  /* 0x0000000705027812 */ /* 0x000fc800078ec0ff */
[----:B------:R-:W-:-:S07]  /*0140*/  ISETP.NE.AND P0, PT, R2, RZ, PT ;  /* 0x000000ff0200720c */ /* 0x000fce0003f05270 */
[----:B------:R-:W-:Y:S06]  /*0150*/  @!P1 BRA `(.L_x_194) ;  /* 0x0000000400289947 */ /* 0x000fec0003800000 */
[----:B------:R-:W1:Y:S01]  /*0160*/  LDCU.64 UR4, c[0x0][0x388] ;  /* 0x00007100ff0477ac */ /* 0x000e620008000a00 */
[----:B------:R-:W-:Y:S01]  /*0170*/  IADD3 R12, P1, PT, R10, 0xc00, RZ ;  /* 0x00000c000a0c7810 */ /* 0x000fe20007f3e0ff */
[----:B0-----:R-:W-:Y:S01]  /*0180*/  IMAD.WIDE.U32 R8, R3, 0x8, R10 ;  /* 0x0000000803087825 */ /* 0x001fe200078e000a */
[----:B------:R-:W-:Y:S02]  /*0190*/  LOP3.LUT R4, R5, 0x7ffffff8, RZ, 0xc0, !PT ;  /* 0x7ffffff805047812 */ /* 0x000fe400078ec0ff */
[----:B------:R-:W-:Y:S01]  /*01a0*/  IADD3 R6, PT, PT, R7, UR8, R3 ;  /* 0x0000000807067c10 */ /* 0x000fe2000fffe003 */
[----:B------:R-:W-:Y:S02]  /*01b0*/  VIADD R5, R3, 0x80 ;  /* 0x0000008003057836 */ /* 0x000fe40000000000 */
[----:B------:R-:W-:Y:S02]  /*01c0*/  IMAD.X R13, RZ, RZ, R11, P1 ;  /* 0x000000ffff0d7224 */ /* 0x000fe400008e060b */
[----:B------:R-:W-:Y:S01]  /*01d0*/  IMAD.MOV R7, RZ, RZ, -R4 ;  /* 0x000000ffff077224 */ /* 0x000fe200078e0a04 */
[----:B-1----:R-:W-:-:S04]  /*01e0*/  UIADD3 UR4, UP0, UPT, UR4, 0x1000, URZ ;  /* 0x0000100004047890 */ /* 0x002fc8000ff1e0ff */
[----:B------:R-:W-:-:S12]  /*01f0*/  UIADD3.X UR5, UPT, UPT, URZ, UR5, URZ, UP0, !UPT ;  /* 0x00000005ff057290 */ /* 0x000fd800087fe4ff */
.L_x_195:
[----:B------:R-:W-:Y:S01]  /*0200*/  MOV R16, UR4 ;  /* 0x0000000400107c02 */ /* 0x000fe20008000f00 */
[----:B------:R-:W-:-:S04]  /*0210*/  IMAD.U32 R17, RZ, RZ, UR5 ;  /* 0x00000005ff117e24 */ /* 0x000fc8000f8e00ff */
[----:B------:R-:W-:-:S05]  /*0220*/  IMAD.WIDE R16, R6, 0x8, R16 ;  /* 0x0000000806107825 */ /* 0x000fca00078e0210 */
[----:B-1----:R-:W2:Y:S04]  /*0230*/  LDG.E.64 R18, desc[UR6][R16.64+-0x1000] ;  /* 0xfff0000610127981 */ /* 0x002ea8000c1e1b00 */
[----:B------:R-:W3:Y:S01]  /*0240*/  LDG.E.64 R14, desc[UR6][R16.64+-0xff8] ;  /* 0xfff00806100e7981 */ /* 0x000ee2000c1e1b00 */
[----:B------:R-:W-:Y:S01]  /*0250*/  UMOV UR8, 0x9999999a ;  /* 0x9999999a00087882 */ /* 0x000fe20000000000 */
[----:B------:R-:W-:Y:S01]  /*0260*/  UMOV UR9, 0x3ff19999 ;  /* 0x3ff1999900097882 */ /* 0x000fe20000000000 */
        /* <DEDUP_REMOVED lines=45> */
[----:B------:R-:W-:Y:S01]  /*0540*/  VIADD R7, R7, 0x8 ;  /* 0x0000000807077836 */ /* 0x000fe20000000000 */
[----:B------:R-:W-:Y:S01]  /*0550*/  IADD3 R8, P2, PT, R8, 0x2000, RZ ;  /* 0x0000200008087810 */ /* 0x000fe20007f5e0ff */
[----:B------:R-:W-:Y:S01]  /*0560*/  VIADD R5, R5, 0x400 ;  /* 0x0000040005057836 */ /* 0x000fe20000000000 */
[----:B------:R-:W-:-:S03]  /*0570*/  IADD3 R6, PT, PT, R6, 0x400, RZ ;  /* 0x0000040006067810 */ /* 0x000fc60007ffe0ff */
[----:B------:R-:W-:Y:S01]  /*0580*/  IMAD.X R9, RZ, RZ, R9, P2 ;  /* 0x000000ffff097224 */ /* 0x000fe200010e0609 */
[----:B--2---:R-:W-:-:S08]  /*0590*/  DMUL R18, R18, UR8 ;  /* 0x0000000812127c28 */ /* 0x004fd00008000000 */
[----:B---3--:R-:W-:Y:S01]  /*05a0*/  DSETP.GT.AND P1, PT, R20, R18, PT ;  /* 0x000000121400722a */ /* 0x008fe20003f24000 */
[----:B------:R-:W-:-:S05]  /*05b0*/  MOV R18, RZ ;  /* 0x000000ff00127202 */ /* 0x000fca0000000f00 */
[----:B------:R-:W-:Y:S02]  /*05c0*/  FSEL R19, RZ, 1.875, !P1 ;  /* 0x3ff00000ff137808 */ /* 0x000fe40004800000 */
[----:B------:R-:W-:-:S03]  /*05d0*/  ISETP.NE.AND P1, PT, R7, RZ, PT ;  /* 0x000000ff0700720c */ /* 0x000fc60003f25270 */
[----:B------:R1:W-:Y:S10]  /*05e0*/  STG.E.64 desc[UR6][R14.64+0xc00], R18 ;  /* 0x000c00120e007986 */ /* 0x0003f4000c101b06 */
[----:B------:R-:W-:Y:S05]  /*05f0*/  @P1 BRA `(.L_x_195) ;  /* 0xfffffffc00001947 */ /* 0x000fea000383ffff */
.L_x_194:
[----:B------:R-:W-:Y:S05]  /*0600*/  @!P0 EXIT ;  /* 0x000000000000894d */ /* 0x000fea0003800000 */
[----:B------:R-:W2:Y:S01]  /*0610*/  LDC R5, c[0x0][0x384] ;  /* 0x0000e100ff057b82 */ /* 0x000ea20000000800 */
[----:B------:R-:W-:Y:S02]  /*0620*/  ISETP.GE.U32.AND P1, PT, R2, 0x4, PT ;  /* 0x000000040200780c */ /* 0x000fe40003f26070 */
[----:B--2---:R-:W-:-:S04]  /*0630*/  LOP3.LUT R16, R5, 0x3, RZ, 0xc0, !PT ;  /* 0x0000000305107812 */ /* 0x004fc800078ec0ff */
[----:B------:R-:W-:-:S07]  /*0640*/  ISETP.NE.AND P0, PT, R16, RZ, PT ;  /* 0x000000ff1000720c */ /* 0x000fce0003f05270 */
[----:B------:R-:W-:Y:S06]  /*0650*/  @!P1 BRA `(.L_x_196) ;  /* 0x00000000008c9947 */ /* 0x000fec0003800000 */
[----:B------:R-:W2:Y:S01]  /*0660*/  LDC.64 R6, c[0x0][0x388] ;  /* 0x0000e200ff067b82 */ /* 0x000ea20000000a00 */
[----:B01----:R-:W-:-:S04]  /*0670*/  IMAD R15, R4, 0x80, R3 ;  /* 0x00000080040f7824 */ /* 0x003fc800078e0203 */
[----:B------:R-:W-:-:S04]  /*0680*/  IMAD.IADD R9, R0, 0x1, R15 ;  /* 0x0000000100097824 */ /* 0x000fc800078e020f */
[----:B--2---:R-:W-:-:S05]  /*0690*/  IMAD.WIDE R6, R9, 0x8, R6 ;  /* 0x0000000809067825 */ /* 0x004fca00078e0206 */
[----:B------:R-:W2:Y:S04]  /*06a0*/  LDG.E.64 R12, desc[UR6][R6.64] ;  /* 0x00000006060c7981 */ /* 0x000ea8000c1e1b00 */
[----:B------:R-:W3:Y:S01]  /*06b0*/  LDG.E.64 R8, desc[UR6][R6.64+0x8] ;  /* 0x0000080606087981 */ /* 0x000ee2000c1e1b00 */
[----:B------:R-:W-:Y:S01]  /*06c0*/  UMOV UR4, 0x9999999a ;  /* 0x9999999a00047882 */ /* 0x000fe20000000000 */
[----:B------:R-:W-:Y:S01]  /*06d0*/  UMOV UR5, 0x3ff19999 ;  /* 0x3ff1999900057882 */ /* 0x000fe20000000000 */
        /* <DEDUP_REMOVED lines=8> */
[----:B------:R-:W-:Y:S01]  /*0760*/  MOV R20, RZ ;  /* 0x000000ff00147202 */ /* 0x000fe20000000f00 */
        /* <DEDUP_REMOVED lines=12> */
[----:B------:R-:W-:Y:S01]  /*0830*/  VIADD R4, R4, 0x4 ;  /* 0x0000000404047836 */ /* 0x000fe20000000000 */
[----:B---3--:R-:W-:-:S08]  /*0840*/  DMUL R14, R14, UR4 ;  /* 0x000000040e0e7c28 */ /* 0x008fd00008000000 */
[----:B----4-:R-:W-:Y:S01]  /*0850*/  DSETP.GT.AND P1, PT, R12, R14, PT ;  /* 0x0000000e0c00722a */ /* 0x010fe20003f24000 */
[----:B------:R-:W-:-:S05]  /*0860*/  IMAD.MOV.U32 R12, RZ, RZ, RZ ;  /* 0x000000ffff0c7224 */ /* 0x000fca00078e00ff */
[----:B------:R-:W-:-:S05]  /*0870*/  FSEL R13, RZ, 1.875, !P1 ;  /* 0x3ff00000ff0d7808 */ /* 0x000fca0004800000 */
[----:B------:R2:W-:Y:S03]  /*0880*/  STG.E.64 desc[UR6][R8.64+0xc00], R12 ;  /* 0x000c000c08007986 */ /* 0x0005e6000c101b06 */
.L_x_196:
[----:B------:R-:W-:Y:S05]  /*0890*/  @!P0 EXIT ;  /* 0x000000000000894d */ /* 0x000fea0003800000 */
[----:B------:R-:W-:Y:S02]  /*08a0*/  ISETP.NE.AND P0, PT, R16, 0x1, PT ;  /* 0x000000011000780c */ /* 0x000fe40003f05270 */
[----:B------:R-:W-:-:S04]  /*08b0*/  LOP3.LUT R5, R5, 0x1, RZ, 0xc0, !PT ;  /* 0x0000000105057812 */ /* 0x000fc800078ec0ff */
[----:B------:R-:W-:-:S07]  /*08c0*/  ISETP.NE.U32.AND P1, PT, R5, 0x1, PT ;  /* 0x000000010500780c */ /* 0x000fce0003f25070 */
[----:B------:R-:W-:Y:S06]  /*08d0*/  @!P0 BRA `(.L_x_197) ;  /* 0x0000000000588947 */ /* 0x000fec0003800000 */
[----:B------:R-:W3:Y:S01]  /*08e0*/  LDC.64 R6, c[0x0][0x388] ;  /* 0x0000e200ff067b82 */ /* 0x000ee20000000a00 */
[----:B0-----:R-:W-:-:S05]  /*08f0*/  IMAD R17, R4, 0x80, R3 ;  /* 0x0000008004117824 */ /* 0x001fca00078e0203 */
[----:B-1----:R-:W-:-:S05]  /*0900*/  IADD3 R15, PT, PT, R0, R17, RZ ;  /* 0x00000011000f7210 */ /* 0x002fca0007ffe0ff */
        /* <DEDUP_REMOVED lines=16> */
[----:B------:R-:W-:-:S05]  /*0a10*/  IMAD.MOV.U32 R6, RZ, RZ, RZ ;  /* 0x000000ffff067224 */ /* 0x000fca00078e00ff */
[----:B------:R-:W-:-:S05]  /*0a20*/  FSEL R7, RZ, 1.875, !P0 ;  /* 0x3ff00000ff077808 */ /* 0x000fca0004000000 */
[----:B------:R3:W-:Y:S03]  /*0a30*/  STG.E.64 desc[UR6][R16.64+0x400], R6 ;  /* 0x0004000610007986 */ /* 0x0007e6000c101b06 */
.L_x_197:
[----:B------:R-:W-:Y:S05]  /*0a40*/  @P1 EXIT ;  /* 0x000000000000194d */ /* 0x000fea0003800000 */
[----:B---3--:R-:W3:Y:S01]  /*0a50*/  LDC.64 R6, c[0x0][0x388] ;  /* 0x0000e200ff067b82 */ /* 0x008ee20000000a00 */
[----:B0-2---:R-:W-:-:S05]  /*0a60*/  LEA R9, R4, R3, 0x7 ;  /* 0x0000000304097211 */ /* 0x005fca00078e38ff */
[----:B------:R-:W-:-:S04]  /*0a70*/  IMAD.IADD R3, R0, 0x1, R9 ;  /* 0x0000000100037824 */ /* 0x000fc800078e0209 */
        /* <DEDUP_REMOVED lines=12> */
.L_x_193:
[----:B------:R-:W-:-:S13]  /*0b40*/  ISETP.GE.AND P0, PT, R5, 0x1, PT ;  /* 0x000000010500780c */ /* 0x000fda0003f06270 */
[----:B------:R-:W-:Y:S05]  /*0b50*/  @!P0 EXIT ;  /* 0x000000000000894d */ /* 0x000fea0003800000 */
[----:B------:R-:W0:Y:S01]  /*0b60*/  S2R R7, SR_TID.X ;  /* 0x0000000000077919 */ /* 0x000e220000002100 */
[C---:B------:R-:W-:Y:S01]  /*0b70*/  ISETP.GE.U32.AND P0, PT, R5.reuse, 0x8, PT ;  /* 0x000000080500780c */ /* 0x040fe20003f06070 */
[----:B------:R-:W-:Y:S01]  /*0b80*/  IMAD.MOV.U32 R8, RZ, RZ, RZ ;  /* 0x000000ffff087224 */ /* 0x000fe200078e00ff */
[----:B------:R-:W-:-:S11]  /*0b90*/  LOP3.LUT R15, R5, 0x7, RZ, 0xc0, !PT ;  /* 0x00000007050f7812 */ /* 0x000fd600078ec0ff */
[----:B------:R-:W-:Y:S05]  /*0ba0*/  @!P0 BRA `(.L_x_198) ;  /* 0x0000000400948947 */ /* 0x000fea0003800000 */
[----:B------:R-:W1:Y:S01]  /*0bb0*/  LDC.64 R2, c[0x0][0x388] ;  /* 0x0000e200ff027b82 */ /* 0x000e620000000a00 */
[----:B------:R-:W-:Y:S02]  /*0bc0*/  LOP3.LUT R8, R5, 0x7ffffff8, RZ, 0xc0, !PT ;  /* 0x7ffffff805087812 */ /* 0x000fe400078ec0ff */
[----:B------:R-:W-:-:S07]  /*0bd0*/  MOV R14, RZ ;  /* 0x000000ff000e7202 */ /* 0x000fce0000000f00 */
.L_x_201:
[----:B0-----:R-:W-:-:S04]  /*0be0*/  IMAD R9, R14, 0x80, R7 ;  /* 0x000000800e097824 */ /* 0x001fc800078e0207 */
[----:B------:R-:W-:Y:S01]  /*0bf0*/  IMAD.IADD R5, R0, 0x1, R9 ;  /* 0x0000000100057824 */ /* 0x000fe200078e0209 */
[----:B------:R-:W-:-:S03]  /*0c00*/  ISETP.GE.AND P2, PT, R9, R6, PT ;  /* 0x000000060900720c */ /* 0x000fc60003f46270 */
[----:B-1----:R-:W-:-:S10]  /*0c10*/  IMAD.WIDE R4, R5, 0x8, R2 ;  /* 0x0000000805047825 */ /* 0x002fd400078e0202 */
[----:B------:R-:W2:Y:S04]  /*0c20*/  @!P2 LDG.E.64 R12, desc[UR6][R4.64] ;  /* 0x00000006040ca981 */ /* 0x000ea8000c1e1b00 */
[----:B------:R-:W3:Y:S01]  /*0c30*/  @!P2 LDG.E.64 R16, desc[UR6][R4.64+0x8] ;  /* 0x000008060410a981 */ /* 0x000ee2000c1e1b00 */
[----:B------:R-:W-:Y:S01]  /*0c40*/  @!P2 IMAD.MOV.U32 R18, RZ, RZ, -0x66666666 ;  /* 0x9999999aff12a424 */ /* 0x000fe200078e00ff */
[----:B------:R-:W-:Y:S01]  /*0c50*/  @!P2 MOV R19, 0x3ff19999 ;  /* 0x3ff199990013a802 */ /* 0x000fe20000000f00 */
[----:B------:R-:W-:-:S05]  /*0c60*/  @!P2 IMAD.MOV.U32 R22, RZ, RZ, RZ ;  /* 0x000000ffff16a224 */ /* 0x000fca00078e00ff */
[----:B--2---:R-:W-:Y:S01]  /*0c70*/  @!P2 DMUL R18, R12, R18 ;  /* 0x000000120c12a228 */ /* 0x004fe20000000000 */
[----:B------:R-:W-:-:S05]  /*0c80*/  VIADD R13, R9, 0x80 ;  /* 0x00000080090d7836 */ /* 0x000fca0000000000 */
[----:B------:R-:W-:Y:S02]  /*0c90*/  ISETP.GE.AND P1, PT, R13, R6, PT ;  /* 0x000000060d00720c */ /* 0x000fe40003f26270 */
[----:B---3--:R-:W-:Y:S01]  /*0ca0*/  @!P2 DSETP.GT.AND P0, PT, R16, R18, PT ;  /* 0x000000121000a22a */ /* 0x008fe20003f04000 */
[----:B------:R-:W-:-:S05]  /*0cb0*/  @!P2 IMAD.WIDE.U32 R18, R9, 0x8, R10 ;  /* 0x000000080912a825 */ /* 0x000fca00078e000a */
[----:B------:R-:W-:-:S05]  /*0cc0*/  @!P2 FSEL R23, RZ, 1.875, !P0 ;  /* 0x3ff00000ff17a808 */ /* 0x000fca0004000000 */
[----:B------:R0:W-:Y:S04]  /*0cd0*/  @!P2 STG.E.64 desc[UR6][R18.64], R22 ;  /* 0x000000161200a986 */ /* 0x0001e8000c101b06 */
[----:B------:R-:W2:Y:S04]  /*0ce0*/  @!P1 LDG.E.64 R20, desc[UR6][R4.64+0x400] ;  /* 0x0004000604149981 */ /* 0x000ea8000c1e1b00 */
[----:B------:R-:W3:Y:S01]  /*0cf0*/  @!P1 LDG.E.64 R16, desc[UR6][R4.64+0x408] ;  /* 0x0004080604109981 */ /* 0x000ee2000c1e1b00 */
[----:B------:R-:W-:Y:S01]  /*0d00*/  @!P1 IMAD.MOV.U32 R24, RZ, RZ, -0x66666666 ;  /* 0x9999999aff189424 */ /* 0x000fe200078e00ff */
[----:B------:R-:W-:Y:S01]  /*0d10*/  @!P1 MOV R25, 0x3ff19999 ;  /* 0x3ff1999900199802 */ /* 0x000fe20000000f00 */
[----:B------:R-:W-:-:S05]  /*0d20*/  IMAD.WIDE R12, R13, 0x8, R10 ;  /* 0x000000080d0c7825 */ /* 0x000fca00078e020a */
[----:B--2---:R-:W-:Y:S01]  /*0d30*/  @!P1 DMUL R20, R20, R24 ;  /* 0x0000001814149228 */ /* 0x004fe20000000000 */
[----:B------:R-:W-:-:S05]  /*0d40*/  VIADD R25, R9, 0x100 ;  /* 0x0000010009197836 */ /* 0x000fca0000000000 */
[----:B------:R-:W-:Y:S02]  /*0d50*/  ISETP.GE.AND P0, PT, R25, R6, PT ;  /* 0x000000061900720c */ /* 0x000fe40003f06270 */
[----:B---3--:R-:W-:Y:S01]  /*0d60*/  @!P1 DSETP.GT.AND P2, PT, R16, R20, PT ;  /* 0x000000141000922a */ /* 0x008fe20003f44000 */
[----:B------:R-:W-:-:S05]  /*0d70*/  @!P1 IMAD.MOV.U32 R20, RZ, RZ, RZ ;  /* 0x000000ffff149224 */ /* 0x000fca00078e00ff */
[----:B------:R-:W-:-:S05]  /*0d80*/  @!P1 FSEL R21, RZ, 1.875, !P2 ;  /* 0x3ff00000ff159808 */ /* 0x000fca0005000000 */
[----:B------:R1:W-:Y:S04]  /*0d90*/  @!P1 STG.E.64 desc[UR6][R12.64], R20 ;  /* 0x000000140c009986 */ /* 0x0003e8000c101b06 */
[----:B0-----:R-:W2:Y:S04]  /*0da0*/  @!P0 LDG.E.64 R18, desc[UR6][R4.64+0x800] ;  /* 0x0008000604128981 */ /* 0x001ea8000c1e1b00 */
[----:B------:R-:W3:Y:S01]  /*0db0*/  @!P0 LDG.E.64 R16, desc[UR6][R4.64+0x808] ;  /* 0x0008080604108981 */ /* 0x000ee2000c1e1b00 */
[----:B------:R-:W-:Y:S01]  /*0dc0*/  @!P0 IMAD.MOV.U32 R22, RZ, RZ, -0x66666666 ;  /* 0x9999999aff168424 */ /* 0x000fe200078e00ff */
[----:B------:R-:W-:-:S06]  /*0dd0*/  @!P0 MOV R23, 0x3ff19999 ;  /* 0x3ff1999900178802 */ /* 0x000fcc0000000f00 */
[----:B--2---:R-:W-:Y:S01]  /*0de0*/  @!P0 DMUL R18, R18, R22 ;  /* 0x0000001612128228 */ /* 0x004fe20000000000 */
[----:B------:R-:W-:Y:S02]  /*0df0*/  VIADD R23, R9, 0x180 ;  /* 0x0000018009177836 */ /* 0x000fe40000000000 */
[----:B------:R-:W-:-:S03]  /*0e00*/  @!P0 IMAD.MOV.U32 R22, RZ, RZ, RZ ;  /* 0x000000ffff168224 */ /* 0x000fc600078e00ff */
[----:B------:R-:W-:Y:S02]  /*0e10*/  ISETP.GE.AND P1, PT, R23, R6, PT ;  /* 0x000000061700720c */ /* 0x000fe40003f26270 */
[----:B---3--:R-:W-:-:S06]  /*0e20*/  @!P0 DSETP.GT.AND P2, PT, R16, R18, PT ;  /* 0x000000121000822a */ /* 0x008fcc0003f44000 */
[----:B------:R-:W-:-:S05]  /*0e30*/  @!P0 FSEL R23, RZ, 1.875, !P2 ;  /* 0x3ff00000ff178808 */ /* 0x000fca0005000000 */
[----:B------:R0:W-:Y:S04]  /*0e40*/  @!P0 STG.E.64 desc[UR6][R12.64+0x400], R22 ;  /* 0x000400160c008986 */ /* 0x0001e8000c101b06 */
[----:B------:R-:W2:Y:S04]  /*0e50*/  @!P1 LDG.E.64 R18, desc[UR6][R4.64+0xc00] ;  /* 0x000c000604129981 */ /* 0x000ea8000c1e1b00 */
[----:B------:R-:W3:Y:S01]  /*0e60*/  @!P1 LDG.E.64 R16, desc[UR6][R4.64+0xc08] ;  /* 0x000c080604109981 */ /* 0x000ee2000c1e1b00 */
[----:B-1----:R-:W-:Y:S01]  /*0e70*/  @!P1 IMAD.MOV.U32 R20, RZ, RZ, -0x66666666 ;  /* 0x9999999aff149424 */ /* 0x002fe200078e00ff */
        /* <DEDUP_REMOVED lines=10> */
[----:B0-----:R-:W-:Y:S01]  /*0f20*/  @!P0 IMAD.MOV.U32 R22, RZ, RZ, -0x66666666 ;  /* 0x9999999aff168424 */ /* 0x001fe200078e00ff */
        /* <DEDUP_REMOVED lines=22> */
[----:B------:R-:W-:Y:S01]  /*1090*/  @!P2 MOV R23, 0x3ff19999 ;  /* 0x3ff199990017a802 */ /* 0x000fe20000000f00 */
[----:B------:R-:W-:Y:S01]  /*10a0*/  VIADD R9, R9, 0x380 ;  /* 0x0000038009097836 */ /* 0x000fe20000000000 */
[----:B------:R-:W-:Y:S01]  /*10b0*/  BSSY.RECONVERGENT B0, `(.L_x_199) ;  /* 0x0000013000007945 */ /* 0x000fe20003800200 */
[----:B------:R-:W-:-:S05]  /*10c0*/  VIADD R14, R14, 0x8 ;  /* 0x000000080e0e7836 */ /* 0x000fca0000000000 */
[----:B------:R-:W-:Y:S01]  /*10d0*/  ISETP.NE.AND P1, PT, R14, R8, PT ;  /* 0x000000080e00720c */ /* 0x000fe20003f25270 */
[----:B--2---:R-:W-:-:S08]  /*10e0*/  @!P2 DMUL R18, R18, R22 ;  /* 0x000000161212a228 */ /* 0x004fd00000000000 */
[----:B---3--:R-:W-:Y:S01]  /*10f0*/  @!P2 DSETP.GT.AND P0, PT, R16, R18, PT ;  /* 0x000000121000a22a */ /* 0x008fe20003f04000 */
[----:B------:R-:W-:-:S05]  /*1100*/  @!P2 IMAD.MOV.U32 R16, RZ, RZ, RZ ;  /* 0x000000ffff10a224 */ /* 0x000fca00078e00ff */
        /* <DEDUP_REMOVED lines=10> */
[----:B------:R-:W-:-:S05]  /*11b0*/  MOV R16, RZ ;  /* 0x000000ff00107202 */ /* 0x000fca0000000f00 */
[----:B------:R-:W-:-:S05]  /*11c0*/  FSEL R17, RZ, 1.875, !P0 ;  /* 0x3ff00000ff117808 */ /* 0x000fca0004000000 */
[----:B------:R0:W-:Y:S03]  /*11d0*/  STG.E.64 desc[UR6][R12.64+0x1800], R16 ;  /* 0x001800100c007986 */ /* 0x0001e6000c101b06 */
.L_x_200:
[----:B------:R-:W-:Y:S05]  /*11e0*/  BSYNC.RECONVERGENT B0 ;  /* 0x0000000000007941 */ /* 0x000fea0003800200 */
.L_x_199:
[----:B------:R-:W-:Y:S05]  /*11f0*/  @P1 BRA `(.L_x_201) ;  /* 0xfffffff800781947 */ /* 0x000fea000383ffff */
.L_x_198:
        /* <DEDUP_REMOVED lines=14> */
[----:B------:R-:W-:Y:S01]  /*12e0*/  VIADD R21, R5, 0x80 ;  /* 0x0000008005157836 */ /* 0x000fe20000000000 */
[----:B------:R-:W-:Y:S01]  /*12f0*/  @!P3 MOV R18, 0x9999999a ;  /* 0x9999999a0012b802 */ /* 0x000fe20000000f00 */
[----:B------:R-:W-:Y:S02]  /*1300*/  @!P3 IMAD.MOV.U32 R19, RZ, RZ, 0x3ff19999 ;  /* 0x3ff19999ff13b424 */ /* 0x000fe400078e00ff */
[----:B------:R-:W-:Y:S01]  /*1310*/  @!P3 IMAD.MOV.U32 R20, RZ, RZ, RZ ;  /* 0x000000ffff14b224 */ /* 0x000fe200078e00ff */
        /* <DEDUP_REMOVED lines=9> */
[----:B------:R-:W2:Y:S04]  /*13b0*/  @!P2 LDG.E.64 R14, desc[UR6][R18.64] ;  /* 0x00000006120ea981 */ /* 0x000ea8000c1e1b00 */
[----:B------:R-:W3:Y:S01]  /*13c0*/  @!P2 LDG.E.64 R16, desc[UR6][R18.64+0x8] ;  /* 0x000008061210a981 */ /* 0x000ee2000c1e1b00 */
[----:B------:R-:W-:Y:S01]  /*13d0*/  IADD3 R25, PT, PT, R5, 0x100, RZ ;  /* 0x0000010005197810 */ /* 0x000fe20007ffe0ff */
[----:B------:R-:W-:-:S02]  /*13e0*/  @!P2 IMAD.MOV.U32 R22, RZ, RZ, -0x66666666 ;  /* 0x9999999aff16a424 */ /* 0x000fc400078e00ff */
[----:B------:R-:W-:Y:S01]  /*13f0*/  @!P2 IMAD.MOV.U32 R23, RZ, RZ, 0x3ff19999 ;  /* 0x3ff19999ff17a424 */ /* 0x000fe200078e00ff */
[----:B------:R-:W-:-:S13]  /*1400*/  ISETP.GE.AND P1, PT, R25, R6, PT ;  /* 0x000000061900720c */ /* 0x000fda0003f26270 */
[----:B------:R-:W0:Y:S01]  /*1410*/  @!P1 LDC.64 R12, c[0x0][0x388] ;  /* 0x0000e200ff0c9b82 */ /* 0x000e220000000a00 */
[----:B--2---:R-:W-:Y:S01]  /*1420*/  @!P2 DMUL R14, R14, R22 ;  /* 0x000000160e0ea228 */ /* 0x004fe20000000000 */
[----:B------:R-:W-:-:S07]  /*1430*/  @!P2 MOV R22, RZ ;  /* 0x000000ff0016a202 */ /* 0x000fce0000000f00 */
[----:B---3--:R-:W-:Y:S01]  /*1440*/  @!P2 DSETP.GT.AND P3, PT, R16, R14, PT ;  /* 0x0000000e1000a22a */ /* 0x008fe20003f64000 */
[----:B------:R-:W-:-:S05]  /*1450*/  @!P1 IMAD.IADD R15, R0, 0x1, R25 ;  /* 0x00000001000f9824 */ /* 0x000fca00078e0219 */
[----:B------:R-:W-:Y:S01]  /*1460*/  @!P2 FSEL R23, RZ, 1.875, !P3 ;  /* 0x3ff00000ff17a808 */ /* 0x000fe20005800000 */
[----:B0-----:R-:W-:-:S04]  /*1470*/  @!P1 IMAD.WIDE R20, R15, 0x8, R12 ;  /* 0x000000080f149825 */ /* 0x001fc800078e020c */
        /* <DEDUP_REMOVED lines=8> */
[----:B------:R-:W-:-:S05]  /*1500*/  @!P2 IADD3 R5, PT, PT, R0, R5, RZ ;  /* 0x000000050005a210 */ /* 0x000fca0007ffe0ff */
[----:B0-----:R-:W-:Y:S01]  /*1510*/  @!P2 IMAD.WIDE R12, R5, 0x8, R12 ;  /* 0x00000008050ca825 */ /* 0x001fe200078e020c */
[----:B---3--:R-:W-:-:S03]  /*1520*/  @!P1 DMUL R14, R14, R18 ;  /* 0x000000120e0e9228 */ /* 0x008fc60000000000 */
[----:B------:R-:W-:-:S05]  /*1530*/  @!P1 IMAD.MOV.U32 R18, RZ, RZ, RZ ;  /* 0x000000ffff129224 */ /* 0x000fca00078e00ff */
[----:B----4-:R-:W-:-:S06]  /*1540*/  @!P1 DSETP.GT.AND P3, PT, R16, R14, PT ;  /* 0x0000000e1000922a */ /* 0x010fcc0003f64000 */
[----:B------:R-:W-:-:S05]  /*1550*/  @!P1 FSEL R19, RZ, 1.875, !P3 ;  /* 0x3ff00000ff139808 */ /* 0x000fca0005800000 */
        /* <DEDUP_REMOVED lines=11> */
.L_x_202:
[----:B------:R-:W-:Y:S05]  /*1610*/  @!P0 EXIT ;  /* 0x000000000000894d */ /* 0x000fea0003800000 */
[----:B------:R-:W-:Y:S02]  /*1620*/  ISETP.NE.AND P1, PT, R9, 0x1, PT ;  /* 0x000000010900780c */ /* 0x000fe40003f25270 */
[----:B------:R-:W-:-:S04]  /*1630*/  LOP3.LUT R4, R4, 0x1, RZ, 0xc0, !PT ;  /* 0x0000000104047812 */ /* 0x000fc800078ec0ff */
[----:B------:R-:W-:-:S07]  /*1640*/  ISETP.NE.U32.AND P0, PT, R4, 0x1, PT ;  /* 0x000000010400780c */ /* 0x000fce0003f05070 */
[----:B------:R-:W-:Y:S06]  /*1650*/  @!P1 BRA `(.L_x_203) ;  /* 0x0000000000789947 */ /* 0x000fec0003800000 */
[----:B0-2---:R-:W-:-:S04]  /*1660*/  LEA R19, R8, R7, 0x7 ;  /* 0x0000000708137211 */ /* 0x005fc800078e38ff */
[----:B------:R-:W-:-:S13]  /*1670*/  ISETP.GE.AND P3, PT, R19, R6, PT ;  /* 0x000000061300720c */ /* 0x000fda0003f66270 */
[----:B-1----:R-:W0:Y:S01]  /*1680*/  @!P3 LDC.64 R12, c[0x0][0x388] ;  /* 0x0000e200ff0cbb82 */ /* 0x002e220000000a00 */
[----:B------:R-:W-:-:S04]  /*1690*/  @!P3 IMAD.IADD R3, R0, 0x1, R19 ;  /* 0x000000010003b824 */ /* 0x000fc800078e0213 */
[----:B0-----:R-:W-:-:S05]  /*16a0*/  @!P3 IMAD.WIDE R12, R3, 0x8, R12 ;  /* 0x00000008030cb825 */ /* 0x001fca00078e020c */
[----:B------:R-:W2:Y:S04]  /*16b0*/  @!P3 LDG.E.64 R14, desc[UR6][R12.64] ;  /* 0x000000060c0eb981 */ /* 0x000ea8000c1e1b00 */
[----:B------:R-:W3:Y:S01]  /*16c0*/  @!P3 LDG.E.64 R2, desc[UR6][R12.64+0x8] ;  /* 0x000008060c02b981 */ /* 0x000ee2000c1e1b00 */
[----:B------:R-:W-:Y:S01]  /*16d0*/  VIADD R9, R19, 0x80 ;  /* 0x0000008013097836 */ /* 0x000fe20000000000 */
[----:B------:R-:W-:Y:S01]  /*16e0*/  @!P3 MOV R16, 0x9999999a ;  /* 0x9999999a0010b802 */ /* 0x000fe20000000f00 */
[----:B------:R-:W-:-:S03]  /*16f0*/  @!P3 IMAD.MOV.U32 R17, RZ, RZ, 0x3ff19999 ;  /* 0x3ff19999ff11b424 */ /* 0x000fc600078e00ff */
[----:B------:R-:W-:-:S13]  /*1700*/  ISETP.GE.AND P1, PT, R9, R6, PT ;  /* 0x000000060900720c */ /* 0x000fda0003f26270 */
[----:B------:R-:W0:Y:S01]  /*1710*/  @!P1 LDC.64 R4, c[0x0][0x388] ;  /* 0x0000e200ff049b82 */ /* 0x000e220000000a00 */
[----:B------:R-:W-:-:S04]  /*1720*/  @!P1 IMAD.IADD R9, R0, 0x1, R9 ;  /* 0x0000000100099824 */ /* 0x000fc800078e0209 */
[----:B0-----:R-:W-:Y:S01]  /*1730*/  @!P1 IMAD.WIDE R4, R9, 0x8, R4 ;  /* 0x0000000809049825 */ /* 0x001fe200078e0204 */
[----:B--2---:R-:W-:Y:S01]  /*1740*/  @!P3 DMUL R14, R14, R16 ;  /* 0x000000100e0eb228 */ /* 0x004fe20000000000 */
[----:B------:R-:W-:-:S07]  /*1750*/  @!P3 MOV R16, RZ ;  /* 0x000000ff0010b202 */ /* 0x000fce0000000f00 */
[----:B---3--:R-:W-:Y:S01]  /*1760*/  @!P3 DSETP.GT.AND P2, PT, R2, R14, PT ;  /* 0x0000000e0200b22a */ /* 0x008fe20003f44000 */
[----:B------:R-:W-:-:S05]  /*1770*/  IMAD.WIDE R2, R19, 0x8, R10 ;  /* 0x0000000813027825 */ /* 0x000fca00078e020a */
[----:B------:R-:W-:-:S05]  /*1780*/  @!P3 FSEL R17, RZ, 1.875, !P2 ;  /* 0x3ff00000ff11b808 */ /* 0x000fca0005000000 */
        /* <DEDUP_REMOVED lines=11> */
.L_x_203:
[----:B------:R-:W-:Y:S05]  /*1840*/  @P0 EXIT ;  /* 0x000000000000094d */ /* 0x000fea0003800000 */
[----:B0-----:R-:W-:-:S05]  /*1850*/  IMAD R9, R8, 0x80, R7 ;  /* 0x0000008008097824 */ /* 0x001fca00078e0207 */
[----:B------:R-:W-:-:S13]  /*1860*/  ISETP.GE.AND P0, PT, R9, R6, PT ;  /* 0x000000060900720c */ /* 0x000fda0003f06270 */
[----:B------:R-:W-:Y:S05]  /*1870*/  @P0 EXIT ;  /* 0x000000000000094d */ /* 0x000fea0003800000 */
[----:B--23--:R-:W0:Y:S01]  /*1880*/  LDC.64 R2, c[0x0][0x388] ;  /* 0x0000e200ff027b82 */ /* 0x00ce220000000a00 */
[----:B------:R-:W-:-:S05]  /*1890*/  IADD3 R5, PT, PT, R0, R9, RZ ;  /* 0x0000000900057210 */ /* 0x000fca0007ffe0ff */
[----:B0-----:R-:W-:-:S05]  /*18a0*/  IMAD.WIDE R2, R5, 0x8, R2 ;  /* 0x0000000805027825 */ /* 0x001fca00078e0202 */
        /* <DEDUP_REMOVED lines=11> */
.L_x_204:
        /* <DEDUP_REMOVED lines=10> */
.L_x_303:


//--------------------- .text._ZN3cub18CUB_300001_SM_10006detail9transform16transform_kernelINS2_10policy_hubILb1EN4cuda3std3__45tupleIJN6thrust24THRUST_300001_SM_1000_NS6detail15normal_iteratorINSA_10device_ptrIdEEEEEEEE10policy1000El9custom_opSF_JPdEEEvT0_iT1_T2_DpNS2_10kernel_argIT3_EE --------------------------
	.section	.text._ZN3cub18CUB_300001_SM_10006detail9transform16transform_kernelINS2_10policy_hubILb1EN4cuda3std3__45tupleIJN6thrust24THRUST_300001_SM_1000_NS6detail15normal_iteratorINSA_10device_ptrIdEEEEEEEE10policy1000El9custom_opSF_JPdEEEvT0_iT1_T2_DpNS2_10kernel_argIT3_EE,"ax",@progbits
	.align	128
        .global         _ZN3cub18CUB_300001_SM_10006detail9transform16transform_kernelINS2_10policy_hubILb1EN4cuda3std3__45tupleIJN6thrust24THRUST_300001_SM_1000_NS6detail15normal_iteratorINSA_10device_ptrIdEEEEEEEE10policy1000El9custom_opSF_JPdEEEvT0_iT1_T2_DpNS2_10kernel_argIT3_EE
        .type           _ZN3cub18CUB_300001_SM_10006detail9transform16transform_kernelINS2_10policy_hubILb1EN4cuda3std3__45tupleIJN6thrust24THRUST_300001_SM_1000_NS6detail15normal_iteratorINSA_10device_ptrIdEEEEEEEE10policy1000El9custom_opSF_JPdEEEvT0_iT1_T2_DpNS2_10kernel_argIT3_EE,@function
        .size           _ZN3cub18CUB_300001_SM_10006detail9transform16transform_kernelINS2_10policy_hubILb1EN4cuda3std3__45tupleIJN6thrust24THRUST_300001_SM_1000_NS6detail15normal_iteratorINSA_10device_ptrIdEEEEEEEE10policy1000El9custom_opSF_JPdEEEvT0_iT1_T2_DpNS2_10kernel_argIT3_EE,(.L_x_304 - _ZN3cub18CUB_300001_SM_10006detail9transform16transform_kernelINS2_10policy_hubILb1EN4cuda3std3__45tupleIJN6thrust24THRUST_300001_SM_1000_NS6detail15normal_iteratorINSA_10device_ptrIdEEEEEEEE10policy1000El9custom_opSF_JPdEEEvT0_iT1_T2_DpNS2_10kernel_argIT3_EE)
        .other          _ZN3cub18CUB_300001_SM_10006detail9transform16transform_kernelINS2_10policy_hubILb1EN4cuda3std3__45tupleIJN6thrust24THRUST_300001_SM_1000_NS6detail15normal_iteratorINSA_10device_ptrIdEEEEEEEE10policy1000El9custom_opSF_JPdEEEvT0_iT1_T2_DpNS2_10kernel_argIT3_EE,@"STO_CUDA_ENTRY STV_DEFAULT"
_ZN3cub18CUB_300001_SM_10006detail9transform16transform_kernelINS2_10policy_hubILb1EN4cuda3std3__45tupleIJN6thrust24THRUST_300001_SM_1000_NS6detail15normal_iteratorINSA_10device_ptrIdEEEEEEEE10policy1000El9custom_opSF_JPdEEEvT0_iT1_T2_DpNS2_10kernel_argIT3_EE:
.text._ZN3cub18CUB_300001_SM_10006detail9transform16transform_kernelINS2_10policy_hubILb1EN4cuda3std3__45tupleIJN6thrust24THRUST_300001_SM_1000_NS6detail15normal_iteratorINSA_10device_ptrIdEEEEEEEE10policy1000El9custom_opSF_JPdEEEvT0_iT1_T2_DpNS2_10kernel_argIT3_EE:
[----:B------:R-:W-:Y:S08]  /*0000*/  LDC R1, c[0x0][0x37c] ;  /* 0x0000df00ff017b82 */ /* 0x000ff00000000800 */
[----:B------:R-:W0:Y:S01]  /*0010*/  LDC R0, c[0x0][0x388] ;  /* 0x0000e200ff007b82 */ /* 0x000e220000000800 */
[----:B------:R-:W1:Y:S01]  /*0020*/  LDCU.64 UR6, c[0x0][0x380] ;  /* 0x00007000ff0677ac */ /* 0x000e620008000a00 */
[----:B------:R-:W2:Y:S01]  /*0030*/  S2R R7, SR_TID.X ;  /* 0x0000000000077919 */ /* 0x000ea20000002100 */
[----:B------:R-:W-:Y:S05]  /*0040*/  BSSY.RECONVERGENT B0, `(.L_x_205) ;  /* 0x000001a000007945 */ /* 0x000fea0003800200 */
[----:B------:R-:W3:Y:S01]  /*0050*/  S2UR UR4, SR_CTAID.X ;  /* 0x00000000000479c3 */ /* 0x000ee20000002500 */
[----:B0-----:R-:W-:-:S05]  /*0060*/  IMAD.SHL.U32 R5, R0, 0x80, RZ ;  /* 0x0000008000057824 */ /* 0x001fca00078e00ff */
[----:B------:R-:W-:Y:S01]  /*0070*/  SHF.R.S32.HI R4, RZ, 0x1f, R5 ;  /* 0x0000001fff047819 */ /* 0x000fe20000011405 */
[----:B---3--:R-:W-:-:S04]  /*0080*/  IMAD.WIDE.U32 R2, R5, UR4, RZ ;  /* 0x0000000405027c25 */ /* 0x008fc8000f8e00ff */
[----:B------:R-:W-:Y:S01]  /*0090*/  IMAD R13, R4, UR4, RZ ;  /* 0x00000004040d7c24 */ /* 0x000fe2000f8e02ff */
[----:B-1----:R-:W-:Y:S01]  /*00a0*/  IADD3 R6, P1, PT, -R2, UR6, RZ ;  /* 0x0000000602067c10 */ /* 0x002fe2000ff3e1ff */
[----:B--2---:R-:W-:Y:S02]  /*00b0*/  IMAD.SHL.U32 R11, R7, 0x80, RZ ;  /* 0x00000080070b7824 */ /* 0x004fe400078e00ff */
[----:B------:R-:W-:Y:S01]  /*00c0*/  IMAD.IADD R13, R3, 0x1, R13 ;  /* 0x00000001030d7824 */ /* 0x000fe200078e020d */
[----:B------:R-:W-:-:S04]  /*00d0*/  ISETP.LT.U32.AND P0, PT, R6, R5, PT ;  /* 0x000000050600720c */ /* 0x000fc80003f01070 */
[----:B------:R-:W-:-:S04]  /*00e0*/  IADD3.X R9, PT, PT, ~R13, UR7, RZ, P1, !PT ;  /* 0x000000070d097c10 */ /* 0x000fc80008ffe5ff */
[----:B------:R-:W-:-:S04]  /*00f0*/  ISETP.LT.AND.EX P0, PT, R9, R4, PT, P0 ;  /* 0x000000040900720c */ /* 0x000fc80003f01300 */
[----:B------:R-:W-:-:S05]  /*0100*/  SEL R6, R6, R5, P0 ;  /* 0x0000000506067207 */ /* 0x000fca0000000000 */
[----:B------:R-:W-:-:S05]  /*0110*/  IMAD.SHL.U32 R4, R6, 0x8, RZ ;  /* 0x0000000806047824 */ /* 0x000fca00078e00ff */
[----:B------:R-:W-:-:S13]  /*0120*/  ISETP.GE.AND P0, PT, R11, R4, PT ;  /* 0x000000040b00720c */ /* 0x000fda0003f06270 */
[----:B------:R-:W-:Y:S05]  /*0130*/  @P0 BRA `(.L_x_206) ;  /* 0x0000000000280947 */ /* 0x000fea0003800000 */
[----:B------:R-:W0:Y:S02]  /*0140*/  LDC.64 R8, c[0x0][0x3a0] ;  /* 0x0000e800ff087b82 */ /* 0x000e240000000a00 */
[----:B0-----:R-:W-:-:S04]  /*0150*/  LEA R8, P0, R2, R8, 0x3 ;  /* 0x0000000802087211 */ /* 0x001fc800078018ff */
[----:B------:R-:W-:-:S03]  /*0160*/  LEA.HI.X R9, R2, R9, R13, 0x3, P0 ;  /* 0x0000000902097211 */ /* 0x000fc600000f1c0d */
[----:B------:R-:W-:-:S07]  /*0170*/  IMAD.WIDE.U32 R8, R7, 0x80, R8 ;  /* 0x0000008007087825 */ /* 0x000fce00078e0008 */
.L_x_207:
[----:B------:R-:W-:Y:S01]  /*0180*/  VIADD R11, R11, 0x4000 ;  /* 0x000040000b0b7836 */ /* 0x000fe20000000000 */
[----:B------:R0:W-:Y:S04]  /*0190*/  CCTL.E.PF2 [R8] ;  /* 0x000000000800798f */ /* 0x0001e80000800100 */
[----:B------:R-:W-:Y:S02]  /*01a0*/  ISETP.GE.AND P0, PT, R11, R4, PT ;  /* 0x000000040b00720c */ /* 0x000fe40003f06270 */
[----:B0-----:R-:W-:-:S04]  /*01b0*/  IADD3 R8, P1, PT, R8, 0x4000, RZ ;  /* 0x0000400008087810 */ /* 0x001fc80007f3e0ff */
[----:B------:R-:W-:-:S07]  /*01c0*/  IADD3.X R9, PT, PT, RZ, R9, RZ, P1, !PT ;  /* 0x00000009ff097210 */ /* 0x000fce0000ffe4ff */
[----:B------:R-:W-:Y:S05]  /*01d0*/  @!P0 BRA `(.L_x_207) ;  /* 0xfffffffc00e88947 */ /* 0x000fea000383ffff */
.L_x_206:
[----:B------:R-:W-:Y:S05]  /*01e0*/  BSYNC.RECONVERGENT B0 ;  /* 0x0000000000007941 */ /* 0x000fea0003800200 */
.L_x_205:
[----:B------:R-:W0:Y:S01]  /*01f0*/  LDCU.64 UR8, c[0x0][0x3a0] ;  /* 0x00007400ff0877ac */ /* 0x000e220008000a00 */
[----:B------:R-:W-:Y:S01]  /*0200*/  ISETP.NE.AND P0, PT, R5, R6, PT ;  /* 0x000000060500720c */ /* 0x000fe20003f05270 */
[C---:B------:R-:W-:Y:S01]  /*0210*/  IMAD.SHL.U32 R3, R2.reuse, 0x8, RZ ;  /* 0x0000000802037824 */ /* 0x040fe200078e00ff */
[----:B------:R-:W-:Y:S01]  /*0220*/  SHF.L.U64.HI R8, R2, 0x3, R13 ;  /* 0x0000000302087819 */ /* 0x000fe2000001020d */
[----:B------:R-:W1:Y:S01]  /*0230*/  LDCU.64 UR6, c[0x0][0x398] ;  /* 0x00007300ff0677ac */ /* 0x000e620008000a00 */
[----:B------:R-:W2:Y:S02]  /*0240*/  LDCU.64 UR4, c[0x0][0x358] ;  /* 0x00006b00ff0477ac */ /* 0x000ea40008000a00 */
[C---:B0-----:R-:W-:Y:S02]  /*0250*/  IADD3 R4, P1, PT, R3.reuse, UR8, RZ ;  /* 0x0000000803047c10 */ /* 0x041fe4000ff3e0ff */
[----:B-1----:R-:W-:Y:S02]  /*0260*/  IADD3 R2, P2, PT, R3, UR6, RZ ;  /* 0x0000000603027c10 */ /* 0x002fe4000ff5e0ff */
[----:B------:R-:W-:-:S02]  /*0270*/  IADD3.X R5, PT, PT, R8, UR9, RZ, P1, !PT ;  /* 0x0000000908057c10 */ /* 0x000fc40008ffe4ff */
[----:B------:R-:W-:Y:S01]  /*0280*/  IADD3.X R3, PT, PT, R8, UR7, RZ, P2, !PT ;  /* 0x0000000708037c10 */ /* 0x000fe200097fe4ff */
[----:B--2---:R-:W-:Y:S08]  /*0290*/  @!P0 BRA `(.L_x_208) ;  /* 0x0000000c005c8947 */ /* 0x004ff00003800000 */
[----:B------:R-:W-:-:S13]  /*02a0*/  ISETP.GE.AND P0, PT, R0, 0x1, PT ;  /* 0x000000010000780c */ /* 0x000fda0003f06270 */
[----:B------:R-:W-:Y:S05]  /*02b0*/  @!P0 EXIT ;  /* 0x000000000000894d */ /* 0x000fea0003800000 */
[C---:B------:R-:W-:Y:S01]  /*02c0*/  ISETP.GE.U32.AND P0, PT, R0.reuse, 0x8, PT ;  /* 0x000000080000780c */ /* 0x040fe20003f06070 */
[----:B------:R-:W-:Y:S01]  /*02d0*/  IMAD.MOV.U32 R12, RZ, RZ, RZ ;  /* 0x000000ffff0c7224 */ /* 0x000fe200078e00ff */
[----:B------:R-:W-:-:S11]  /*02e0*/  LOP3.LUT R14, R0, 0x7, RZ, 0xc0, !PT ;  /* 0x00000007000e7812 */ /* 0x000fd600078ec0ff */
[----:B------:R-:W-:Y:S05]  /*02f0*/  @!P0 BRA `(.L_x_209) ;  /* 0x0000000800048947 */ /* 0x000fea0003800000 */
[----:B------:R-:W-:-:S13]  /*0300*/  ISETP.GE.AND P0, PT, R7, R6, PT ;  /* 0x000000060700720c */ /* 0x000fda0003f06270 */
[C---:B------:R-:W-:Y:S01]  /*0310*/  @!P0 IMAD.WIDE.U32 R12, R7.reuse, 0x8, R4 ;  /* 0x00000008070c8825 */ /* 0x040fe200078e0004 */
[----:B------:R-:W0:Y:S05]  /*0320*/  @!P0 LDC.64 R8, c[0x0][0x390] ;  /* 0x0000e400ff088b82 */ /* 0x000e2a0000000a00 */
[----:B------:R-:W0:Y:S01]  /*0330*/  @!P0 LDG.E.64 R12, desc[UR4][R12.64] ;  /* 0x000000040c0c8981 */ /* 0x000e22000c1e1b00 */
[C---:B------:R-:W-:Y:S02]  /*0340*/  VIADD R11, R7.reuse, 0x80 ;  /* 0x00000080070b7836 */ /* 0x040fe40000000000 */
[----:B------:R-:W-:-:S03]  /*0350*/  @!P0 IMAD.WIDE.U32 R18, R7, 0x8, R2 ;  /* 0x0000000807128825 */ /* 0x000fc600078e0002 */
[----:B------:R-:W-:-:S13]  /*0360*/  ISETP.GE.AND P1, PT, R11, R6, PT ;  /* 0x000000060b00720c */ /* 0x000fda0003f26270 */
[----:B------:R-:W1:Y:S01]  /*0370*/  @!P1 LDC.64 R22, c[0x0][0x390] ;  /* 0x0000e400ff169b82 */ /* 0x000e620000000a00 */
[----:B0-----:R-:W-:-:S08]  /*0380*/  @!P0 DADD R8, R12, -R8 ;  /* 0x000000000c088229 */ /* 0x001fd00000000808 */
[----:B------:R-:W-:Y:S01]  /*0390*/  @!P0 DMUL R16, R8, R8 ;  /* 0x0000000808108228 */ /* 0x000fe20000000000 */
[----:B------:R-:W-:-:S06]  /*03a0*/  IMAD.WIDE R8, R11, 0x8, R4 ;  /* 0x000000080b087825 */ /* 0x000fcc00078e0204 */
[----:B------:R0:W-:Y:S04]  /*03b0*/  @!P0 STG.E.64 desc[UR4][R18.64], R16 ;  /* 0x0000001012008986 */ /* 0x0001e8000c101b04 */
[----:B------:R-:W1:Y:S01]  /*03c0*/  @!P1 LDG.E.64 R20, desc[UR4][R8.64] ;  /* 0x0000000408149981 */ /* 0x000e62000c1e1b00 */
[----:B------:R-:W-:Y:S02]  /*03d0*/  VIADD R13, R7, 0x100 ;  /* 0x00000100070d7836 */ /* 0x000fe40000000000 */
[----:B------:R-:W-:-:S03]  /*03e0*/  IMAD.WIDE R10, R11, 0x8, R2 ;  /* 0x000000080b0a7825 */ /* 0x000fc600078e0202 */
[----:B------:R-:W-:Y:S01]  /*03f0*/  ISETP.GE.AND P0, PT, R13, R6, PT ;  /* 0x000000060d00720c */ /* 0x000fe20003f06270 */
[----:B-1----:R-:W-:-:S12]  /*0400*/  @!P1 DADD R20, R20, -R22 ;  /* 0x0000000014149229 */ /* 0x002fd80000000816 */
[----:B------:R-:W1:Y:S01]  /*0410*/  @!P0 LDC.64 R22, c[0x0][0x390] ;  /* 0x0000e400ff168b82 */ /* 0x000e620000000a00 */
[----:B------:R-:W-:-:S07]  /*0420*/  @!P1 DMUL R20, R20, R20 ;  /* 0x0000001414149228 */ /* 0x000fce0000000000 */
[----:B------:R2:W-:Y:S04]  /*0430*/  @!P1 STG.E.64 desc[UR4][R10.64], R20 ;  /* 0x000000140a009986 */ /* 0x0005e8000c101b04 */
[----:B------:R-:W1:Y:S01]  /*0440*/  @!P0 LDG.E.64 R12, desc[UR4][R8.64+0x400] ;  /* 0x00040004080c8981 */ /* 0x000e62000c1e1b00 */
[----:B------:R-:W-:-:S05]  /*0450*/  VIADD R15, R7, 0x180 ;  /* 0x00000180070f7836 */ /* 0x000fca0000000000 */
[----:B------:R-:W-:-:S13]  /*0460*/  ISETP.GE.AND P1, PT, R15, R6, PT ;  /* 0x000000060f00720c */ /* 0x000fda0003f26270 */
[----:B0-----:R-:W0:Y:S01]  /*0470*/  @!P1 LDC.64 R18, c[0x0][0x390] ;  /* 0x0000e400ff129b82 */ /* 0x001e220000000a00 */
[----:B-1----:R-:W-:-:S08]  /*0480*/  @!P0 DADD R12, R12, -R22 ;  /* 0x000000000c0c8229 */ /* 0x002fd00000000816 */
[----:B------:R-:W-:-:S07]  /*0490*/  @!P0 DMUL R12, R12, R12 ;  /* 0x0000000c0c0c8228 */ /* 0x000fce0000000000 */
[----:B------:R1:W-:Y:S04]  /*04a0*/  @!P0 STG.E.64 desc[UR4][R10.64+0x400], R12 ;  /* 0x0004000c0a008986 */ /* 0x0003e8000c101b04 */
[----:B------:R-:W0:Y:S01]  /*04b0*/  @!P1 LDG.E.64 R16, desc[UR4][R8.64+0x800] ;  /* 0x0008000408109981 */ /* 0x000e22000c1e1b00 */
[----:B------:R-:W-:-:S04]  /*04c0*/  IADD3 R15, PT, PT, R7, 0x200, RZ ;  /* 0x00000200070f7810 */ /* 0x000fc80007ffe0ff */
[----:B------:R-:W-:-:S13]  /*04d0*/  ISETP.GE.AND P0, PT, R15, R6, PT ;  /* 0x000000060f00720c */ /* 0x000fda0003f06270 */
[----:B--2---:R-:W2:Y:S01]  /*04e0*/  @!P0 LDC.64 R20, c[0x0][0x390] ;  /* 0x0000e400ff148b82 */ /* 0x004ea20000000a00 */
[----:B0-----:R-:W-:-:S08]  /*04f0*/  @!P1 DADD R16, R16, -R18 ;  /* 0x0000000010109229 */ /* 0x001fd00000000812 */
[----:B------:R-:W-:-:S07]  /*0500*/  @!P1 DMUL R16, R16, R16 ;  /* 0x0000001010109228 */ /* 0x000fce0000000000 */
[----:B------:R0:W-:Y:S04]  /*0510*/  @!P1 STG.E.64 desc[UR4][R10.64+0x800], R16 ;  /* 0x000800100a009986 */ /* 0x0001e8000c101b04 */
[----:B------:R-:W2:Y:S01]  /*0520*/  @!P0 LDG.E.64 R18, desc[UR4][R8.64+0xc00] ;  /* 0x000c000408128981 */ /* 0x000ea2000c1e1b00 */
[----:B------:R-:W-:-:S05]  /*0530*/  VIADD R15, R7, 0x280 ;  /* 0x00000280070f7836 */ /* 0x000fca0000000000 */
[----:B------:R-:W-:Y:S01]  /*0540*/  ISETP.GE.AND P1, PT, R15, R6, PT ;  /* 0x000000060f00720c */ /* 0x000fe20003f26270 */
[----:B--2---:R-:W-:-:S12]  /*0550*/  @!P0 DADD R18, R18, -R20 ;  /* 0x0000000012128229 */ /* 0x004fd80000000814 */
[----:B------:R-:W2:Y:S01]  /*0560*/  @!P1 LDC.64 R20, c[0x0][0x390] ;  /* 0x0000e400ff149b82 */ /* 0x000ea20000000a00 */
[----:B------:R-:W-:-:S07]  /*0570*/  @!P0 DMUL R18, R18, R18 ;  /* 0x0000001212128228 */ /* 0x000fce0000000000 */
[----:B------:R3:W-:Y:S04]  /*0580*/  @!P0 STG.E.64 desc[UR4][R10.64+0xc00], R18 ;  /* 0x000c00120a008986 */ /* 0x0007e8000c101b04 */
[----:B-1----:R-:W2:Y:S01]  /*0590*/  @!P1 LDG.E.64 R12, desc[UR4][R8.64+0x1000] ;  /* 0x00100004080c9981 */ /* 0x002ea2000c1e1b00 */
[----:B------:R-:W-:-:S05]  /*05a0*/  VIADD R15, R7, 0x300 ;  /* 0x00000300070f7836 */ /* 0x000fca0000000000 */
[----:B------:R-:W-:Y:S01]  /*05b0*/  ISETP.GE.AND P0, PT, R15, R6, PT ;  /* 0x000000060f00720c */ /* 0x000fe20003f06270 */
[----:B--2---:R-:W-:-:S12]  /*05c0*/  @!P1 DADD R12, R12, -R20 ;  /* 0x000000000c0c9229 */ /* 0x004fd80000000814 */
[----:B------:R-:W1:Y:S01]  /*05d0*/  @!P0 LDC.64 R20, c[0x0][0x390] ;  /* 0x0000e400ff148b82 */ /* 0x000e620000000a00 */
[----:B------:R-:W-:-:S07]  /*05e0*/  @!P1 DMUL R12, R12, R12 ;  /* 0x0000000c0c0c9228 */ /* 0x000fce0000000000 */
[----:B------:R2:W-:Y:S04]  /*05f0*/  @!P1 STG.E.64 desc[UR4][R10.64+0x1000], R12 ;  /* 0x0010000c0a009986 */ /* 0x0005e8000c101b04 */
[----:B0-----:R-:W1:Y:S01]  /*0600*/  @!P0 LDG.E.64 R16, desc[UR4][R8.64+0x1400] ;  /* 0x0014000408108981 */ /* 0x001e62000c1e1b00 */
[----:B------:R-:W-:-:S05]  /*0610*/  VIADD R15, R7, 0x380 ;  /* 0x00000380070f7836 */ /* 0x000fca0000000000 */
[----:B------:R-:W-:Y:S01]  /*0620*/  ISETP.GE.AND P1, PT, R15, R6, PT ;  /* 0x000000060f00720c */ /* 0x000fe20003f26270 */
[----:B-1----:R-:W-:-:S12]  /*0630*/  @!P0 DADD R16, R16, -R20 ;  /* 0x0000000010108229 */ /* 0x002fd80000000814 */
[----:B------:R-:W0:Y:S01]  /*0640*/  @!P1 LDC.64 R20, c[0x0][0x390] ;  /* 0x0000e400ff149b82 */ /* 0x000e220000000a00 */
[----:B------:R-:W-:-:S07]  /*0650*/  @!P0 DMUL R16, R16, R16 ;  /* 0x0000001010108228 */ /* 0x000fce0000000000 */
[----:B------:R1:W-:Y:S04]  /*0660*/  @!P0 STG.E.64 desc[UR4][R10.64+0x1400], R16 ;  /* 0x001400100a008986 */ /* 0x0003e8000c101b04 */
[----:B---3--:R-:W0:Y:S01]  /*0670*/  @!P1 LDG.E.64 R18, desc[UR4][R8.64+0x1800] ;  /* 0x0018000408129981 */ /* 0x008e22000c1e1b00 */
[----:B--2---:R-:W-:-:S04]  /*0680*/  LOP3.LUT R12, R0, 0x7ffffff8, RZ, 0xc0, !PT ;  /* 0x7ffffff8000c7812 */ /* 0x004fc800078ec0ff */
[----:B------:R-:W-:Y:S01]  /*0690*/  ISETP.NE.AND P0, PT, R12, 0x8, PT ;  /* 0x000000080c00780c */ /* 0x000fe20003f05270 */
[----:B0-----:R-:W-:-:S08]  /*06a0*/  @!P1 DADD R18, R18, -R20 ;  /* 0x0000000012129229 */ /* 0x001fd00000000814 */
[----:B------:R-:W-:-:S07]  /*06b0*/  @!P1 DMUL R18, R18, R18 ;  /* 0x0000001212129228 */ /* 0x000fce0000000000 */
[----:B------:R1:W-:Y:S01]  /*06c0*/  @!P1 STG.E.64 desc[UR4][R10.64+0x1800], R18 ;  /* 0x001800120a009986 */ /* 0x0003e2000c101b04 */
[----:B------:R-:W-:Y:S05]  /*06d0*/  @!P0 BRA `(.L_x_209) ;  /* 0x00000004000c8947 */ /* 0x000fea0003800000 */
[----:B------:R-:W-:Y:S01]  /*06e0*/  IMAD.MOV.U32 R0, RZ, RZ, 0x8 ;  /* 0x00000008ff007424 */ /* 0x000fe200078e00ff */
[----:B------:R-:W0:Y:S06]  /*06f0*/  LDCU.64 UR6, c[0x0][0x390] ;  /* 0x00007200ff0677ac */ /* 0x000e2c0008000a00 */
.L_x_212:
[----:B------:R-:W-:-:S04]  /*0700*/  LEA R13, R0, R7, 0x7 ;  /* 0x00000007000d7211 */ /* 0x000fc800078e38ff */
[----:B------:R-:W-:-:S13]  /*0710*/  ISETP.GE.AND P0, PT, R13, R6, PT ;  /* 0x000000060d00720c */ /* 0x000fda0003f06270 */
[C---:B-1----:R-:W-:Y:S01]  /*0720*/  @!P0 IMAD.WIDE.U32 R18, R13.reuse, 0x8, R4 ;  /* 0x000000080d128825 */ /* 0x042fe200078e0004 */
[----:B------:R-:W1:Y:S05]  /*0730*/  @!P0 LDC.64 R10, c[0x0][0x390] ;  /* 0x0000e400ff0a8b82 */ /* 0x000e6a0000000a00 */
[----:B------:R-:W1:Y:S01]  /*0740*/  @!P0 LDG.E.64 R18, desc[UR4][R18.64] ;  /* 0x0000000412128981 */ /* 0x000e62000c1e1b00 */
[C---:B------:R-:W-:Y:S02]  /*0750*/  VIADD R9, R13.reuse, 0x80 ;  /* 0x000000800d097836 */ /* 0x040fe40000000000 */
[----:B------:R-:W-:-:S03]  /*0760*/  @!P0 IMAD.WIDE.U32 R22, R13, 0x8, R2 ;  /* 0x000000080d168825 */ /* 0x000fc600078e0002 */
[----:B------:R-:W-:-:S13]  /*0770*/  ISETP.GE.AND P1, PT, R9, R6, PT ;  /* 0x000000060900720c */ /* 0x000fda0003f26270 */
[----:B------:R-:W2:Y:S01]  /*0780*/  @!P1 LDC.64 R24, c[0x0][0x390] ;  /* 0x0000e400ff189b82 */ /* 0x000ea20000000a00 */
[----:B-1----:R-:W-:-:S08]  /*0790*/  @!P0 DADD R10, R18, -R10 ;  /* 0x00000000120a8229 */ /* 0x002fd0000000080a */
[----:B------:R-:W-:Y:S01]  /*07a0*/  @!P0 DMUL R20, R10, R10 ;  /* 0x0000000a0a148228 */ /* 0x000fe20000000000 */
[----:B------:R-:W-:-:S06]  /*07b0*/  IMAD.WIDE R10, R9, 0x8, R4 ;  /* 0x00000008090a7825 */ /* 0x000fcc00078e0204 */
[----:B------:R1:W-:Y:S04]  /*07c0*/  @!P0 STG.E.64 desc[UR4][R22.64], R20 ;  /* 0x0000001416008986 */ /* 0x0003e8000c101b04 */
[----:B------:R-:W2:Y:S01]  /*07d0*/  @!P1 LDG.E.64 R16, desc[UR4][R10.64] ;  /* 0x000000040a109981 */ /* 0x000ea2000c1e1b00 */
[----:B------:R-:W-:Y:S02]  /*07e0*/  VIADD R15, R13, 0x100 ;  /* 0x000001000d0f7836 */ /* 0x000fe40000000000 */
[----:B------:R-:W-:-:S03]  /*07f0*/  IMAD.WIDE R8, R9, 0x8, R2 ;  /* 0x0000000809087825 */ /* 0x000fc600078e0202 */
[----:B------:R-:W-:Y:S01]  /*0800*/  ISETP.GE.AND P0, PT, R15, R6, PT ;  /* 0x000000060f00720c */ /* 0x000fe20003f06270 */
[----:B--2---:R-:W-:-:S12]  /*0810*/  @!P1 DADD R16, R16, -R24 ;  /* 0x0000000010109229 */ /* 0x004fd80000000818 */
[----:B------:R-:W2:Y:S01]  /*0820*/  @!P0 LDC.64 R24, c[0x0][0x390] ;  /* 0x0000e400ff188b82 */ /* 0x000ea20000000a00 */
[----:B------:R-:W-:-:S07]  /*0830*/  @!P1 DMUL R18, R16, R16 ;  /* 0x0000001010129228 */ /* 0x000fce0000000000 */
[----:B------:R3:W-:Y:S04]  /*0840*/  @!P1 STG.E.64 desc[UR4][R8.64], R18 ;  /* 0x0000001208009986 */ /* 0x0007e8000c101b04 */
[----:B------:R-:W2:Y:S01]  /*0850*/  @!P0 LDG.E.64 R16, desc[UR4][R10.64+0x400] ;  /* 0x000400040a108981 */ /* 0x000ea2000c1e1b00 */
[----:B------:R-:W-:-:S05]  /*0860*/  VIADD R15, R13, 0x180 ;  /* 0x000001800d0f7836 */ /* 0x000fca0000000000 */
[----:B------:R-:W-:-:S13]  /*0870*/  ISETP.GE.AND P1, PT, R15, R6, PT ;  /* 0x000000060f00720c */ /* 0x000fda0003f26270 */
[----:B-1----:R-:W1:Y:S01]  /*0880*/  @!P1 LDC.64 R22, c[0x0][0x390] ;  /* 0x0000e400ff169b82 */ /* 0x002e620000000a00 */
[----:B--2---:R-:W-:-:S08]  /*0890*/  @!P0 DADD R16, R16, -R24 ;  /* 0x0000000010108229 */ /* 0x004fd00000000818 */
[----:B------:R-:W-:-:S07]  /*08a0*/  @!P0 DMUL R20, R16, R16 ;  /* 0x0000001010148228 */ /* 0x000fce0000000000 */
[----:B------:R2:W-:Y:S04]  /*08b0*/  @!P0 STG.E.64 desc[UR4][R8.64+0x400], R20 ;  /* 0x0004001408008986 */ /* 0x0005e8000c101b04 */
[----:B------:R-:W1:Y:S01]  /*08c0*/  @!P1 LDG.E.64 R16, desc[UR4][R10.64+0x800] ;  /* 0x000800040a109981 */ /* 0x000e62000c1e1b00 */
[----:B------:R-:W-:-:S05]  /*08d0*/  VIADD R15, R13, 0x200 ;  /* 0x000002000d0f7836 */ /* 0x000fca0000000000 */
[----:B------:R-:W-:Y:S01]  /*08e0*/  ISETP.GE.AND P0, PT, R15, R6, PT ;  /* 0x000000060f00720c */ /* 0x000fe20003f06270 */
[----:B-1----:R-:W-:-:S12]  /*08f0*/  @!P1 DADD R16, R16, -R22 ;  /* 0x0000000010109229 */ /* 0x002fd80000000816 */
[----:B------:R-:W1:Y:S01]  /*0900*/  @!P0 LDC.64 R22, c[0x0][0x390] ;  /* 0x0000e400ff168b82 */ /* 0x000e620000000a00 */
[----:B---3--:R-:W-:-:S07]  /*0910*/  @!P1 DMUL R18, R16, R16 ;  /* 0x0000001010129228 */ /* 0x008fce0000000000 */
[----:B------:R3:W-:Y:S04]  /*0920*/  @!P1 STG.E.64 desc[UR4][R8.64+0x800], R18 ;  /* 0x0008001208009986 */ /* 0x0007e8000c101b04 */
[----:B------:R-:W1:Y:S01]  /*0930*/  @!P0 LDG.E.64 R16, desc[UR4][R10.64+0xc00] ;  /* 0x000c00040a108981 */ /* 0x000e62000c1e1b00 */
[----:B------:R-:W-:-:S04]  /*0940*/  IADD3 R15, PT, PT, R13, 0x280, RZ ;  /* 0x000002800d0f7810 */ /* 0x000fc80007ffe0ff */
[----:B------:R-:W-:Y:S01]  /*0950*/  ISETP.GE.AND P1, PT, R15, R6, PT ;  /* 0x000000060f00720c */ /* 0x000fe20003f26270 */
[----:B-1----:R-:W-:-:S12]  /*0960*/  @!P0 DADD R16, R16, -R22 ;  /* 0x0000000010108229 */ /* 0x002fd80000000816 */
[----:B------:R-:W1:Y:S01]  /*0970*/  @!P1 LDC.64 R22, c[0x0][0x390] ;  /* 0x0000e400ff169b82 */ /* 0x000e620000000a00 */
[----:B--2---:R-:W-:-:S07]  /*0980*/  @!P0 DMUL R20, R16, R16 ;  /* 0x0000001010148228 */ /* 0x004fce0000000000 */
        /* <DEDUP_REMOVED lines=9> */
[----:B------:R-:W-:Y:S01]  /*0a20*/  VIADD R13, R13, 0x380 ;  /* 0x000003800d0d7836 */ /* 0x000fe20000000000 */
[----:B------:R-:W-:Y:S01]  /*0a30*/  BSSY.RECONVERGENT B0, `(.L_x_210) ;  /* 0x000000c000007945 */ /* 0x000fe20003800200 */
[----:B------:R-:W-:-:S05]  /*0a40*/  VIADD R0, R0, 0x8 ;  /* 0x0000000800007836 */ /* 0x000fca0000000000 */
[----:B------:R-:W-:Y:S01]  /*0a50*/  ISETP.NE.AND P1, PT, R0, R12, PT ;  /* 0x0000000c0000720c */ /* 0x000fe20003f25270 */
[----:B-1----:R-:W-:-:S08]  /*0a60*/  @!P0 DADD R16, R16, -R22 ;  /* 0x0000000010108229 */ /* 0x002fd00000000816 */
[----:B------:R-:W-:-:S07]  /*0a70*/  @!P0 DMUL R16, R16, R16 ;  /* 0x0000001010108228 */ /* 0x000fce0000000000 */
[----:B------:R2:W-:Y:S01]  /*0a80*/  @!P0 STG.E.64 desc[UR4][R8.64+0x1400], R16 ;  /* 0x0014001008008986 */ /* 0x0005e2000c101b04 */
[----:B------:R-:W-:-:S13]  /*0a90*/  ISETP.GE.AND P0, PT, R13, R6, PT ;  /* 0x000000060d00720c */ /* 0x000fda0003f06270 */
[----:B--2---:R-:W-:Y:S05]  /*0aa0*/  @P0 BRA `(.L_x_211) ;  /* 0x0000000000100947 */ /* 0x004fea0003800000 */
[----:B------:R-:W0:Y:S02]  /*0ab0*/  LDG.E.64 R10, desc[UR4][R10.64+0x1800] ;  /* 0x001800040a0a7981 */ /* 0x000e24000c1e1b00 */
[----:B0-----:R-:W-:-:S08]  /*0ac0*/  DADD R16, R10, -UR6 ;  /* 0x800000060a107e29 */ /* 0x001fd00008000000 */
[----:B------:R-:W-:-:S07]  /*0ad0*/  DMUL R16, R16, R16 ;  /* 0x0000001010107228 */ /* 0x000fce0000000000 */
[----:B------:R1:W-:Y:S04]  /*0ae0*/  STG.E.64 desc[UR4][R8.64+0x1800], R16 ;  /* 0x0018001008007986 */ /* 0x0003e8000c101b04 */
.L_x_211:
[----:B0-----:R-:W-:Y:S05]  /*0af0*/  BSYNC.RECONVERGENT B0 ;  /* 0x0000000000007941 */ /* 0x001fea0003800200 */
.L_x_210:
[----:B------:R-:W-:Y:S05]  /*0b00*/  @P1 BRA `(.L_x_212) ;  /* 0xfffffff800fc1947 */ /* 0x000fea000383ffff */
.L_x_209:
[----:B------:R-:W-:-:S13]  /*0b10*/  ISETP.NE.AND P0, PT, R14, RZ, PT ;  /* 0x000000ff0e00720c */ /* 0x000fda0003f05270 */
[----:B------:R-:W-:Y:S05]  /*0b20*/  @!P0 EXIT ;  /* 0x000000000000894d */ /* 0x000fea0003800000 */
[----:B------:R-:W1:Y:S01]  /*0b30*/  LDC R0, c[0x0][0x388] ;  /* 0x0000e200ff007b82 */ /* 0x000e620000000800 */
[----:B------:R-:W-:Y:S02]  /*0b40*/  ISETP.GE.U32.AND P1, PT, R14, 0x4, PT ;  /* 0x000000040e00780c */ /* 0x000fe40003f26070 */
[----:B-1----:R-:W-:-:S04]  /*0b50*/  LOP3.LUT R8, R0, 0x3, RZ, 0xc0, !PT ;  /* 0x0000000300087812 */ /* 0x002fc800078ec0ff */
[----:B------:R-:W-:-:S07]  /*0b60*/  ISETP.NE.AND P0, PT, R8, RZ, PT ;  /* 0x000000ff0800720c */ /* 0x000fce0003f05270 */
[----:B------:R-:W-:Y:S06]  /*0b70*/  @!P1 BRA `(.L_x_213) ;  /* 0x0000000000949947 */ /* 0x000fec0003800000 */
[----:B------:R-:W-:-:S05]  /*0b80*/  IMAD R9, R12, 0x80, R7 ;  /* 0x000000800c097824 */ /* 0x000fca00078e0207 */
[----:B------:R-:W-:-:S13]  /*0b90*/  ISETP.GE.AND P2, PT, R9, R6, PT ;  /* 0x000000060900720c */ /* 0x000fda0003f46270 */
[C---:B------:R-:W-:Y:S01]  /*0ba0*/  @!P2 IMAD.WIDE R14, R9.reuse, 0x8, R4 ;  /* 0x00000008090ea825 */ /* 0x040fe200078e0204 */
[----:B------:R-:W0:Y:S05]  /*0bb0*/  @!P2 LDC.64 R16, c[0x0][0x390] ;  /* 0x0000e400ff10ab82 */ /* 0x000e2a0000000a00 */
[----:B------:R-:W0:Y:S01]  /*0bc0*/  @!P2 LDG.E.64 R14, desc[UR4][R14.64] ;  /* 0x000000040e0ea981 */ /* 0x000e22000c1e1b00 */
[C---:B------:R-:W-:Y:S01]  /*0bd0*/  IADD3 R11, PT, PT, R9.reuse, 0x80, RZ ;  /* 0x00000080090b7810 */ /* 0x040fe20007ffe0ff */
[----:B------:R-:W-:-:S03]  /*0be0*/  @!P2 IMAD.WIDE R18, R9, 0x8, R2 ;  /* 0x000000080912a825 */ /* 0x000fc600078e0202 */
[----:B------:R-:W-:-:S13]  /*0bf0*/  ISETP.GE.AND P1, PT, R11, R6, PT ;  /* 0x000000060b00720c */ /* 0x000fda0003f26270 */
[----:B------:R-:W-:Y:S01]  /*0c00*/  @!P1 IMAD.WIDE R20, R11, 0x8, R4 ;  /* 0x000000080b149825 */ /* 0x000fe200078e0204 */
[----:B------:R-:W1:Y:S01]  /*0c10*/  @!P1 LDC.64 R22, c[0x0][0x390] ;  /* 0x0000e400ff169b82 */ /* 0x000e620000000a00 */
[----:B0-----:R-:W-:-:S08]  /*0c20*/  @!P2 DADD R16, R14, -R16 ;  /* 0x000000000e10a229 */ /* 0x001fd00000000810 */
[----:B------:R-:W-:-:S07]  /*0c30*/  @!P2 DMUL R16, R16, R16 ;  /* 0x000000101010a228 */ /* 0x000fce0000000000 */
[----:B------:R0:W-:Y:S04]  /*0c40*/  @!P2 STG.E.64 desc[UR4][R18.64], R16 ;  /* 0x000000101200a986 */ /* 0x0001e8000c101b04 */
[----:B------:R-:W1:Y:S01]  /*0c50*/  @!P1 LDG.E.64 R20, desc[UR4][R20.64] ;  /* 0x0000000414149981 */ /* 0x000e62000c1e1b00 */
[----:B------:R-:W-:Y:S02]  /*0c60*/  VIADD R13, R9, 0x100 ;  /* 0x00000100090d7836 */ /* 0x000fe40000000000 */
[----:B------:R-:W-:-:S03]  /*0c70*/  @!P1 IMAD.WIDE R10, R11, 0x8, R2 ;  /* 0x000000080b0a9825 */ /* 0x000fc600078e0202 */
[----:B------:R-:W-:-:S13]  /*0c80*/  ISETP.GE.AND P2, PT, R13, R6, PT ;  /* 0x000000060d00720c */ /* 0x000fda0003f46270 */
[----:B0-----:R-:W0:Y:S01]  /*0c90*/  @!P2 LDC.64 R16, c[0x0][0x390] ;  /* 0x0000e400ff10ab82 */ /* 0x001e220000000a00 */
[----:B-1----:R-:W-:Y:S01]  /*0ca0*/  @!P1 DADD R14, R20, -R22 ;  /* 0x00000000140e9229 */ /* 0x002fe20000000816 */
[----:B------:R-:W-:-:S07]  /*0cb0*/  @!P2 IMAD.WIDE R22, R13, 0x8, R4 ;  /* 0x000000080d16a825 */ /* 0x000fce00078e0204 */
[----:B------:R-:W-:-:S07]  /*0cc0*/  @!P1 DMUL R14, R14, R14 ;  /* 0x0000000e0e0e9228 */ /* 0x000fce0000000000 */
[----:B------:R1:W-:Y:S04]  /*0cd0*/  @!P1 STG.E.64 desc[UR4][R10.64], R14 ;  /* 0x0000000e0a009986 */ /* 0x0003e8000c101b04 */
[----:B------:R-:W0:Y:S01]  /*0ce0*/  @!P2 LDG.E.64 R22, desc[UR4][R22.64] ;  /* 0x000000041616a981 */ /* 0x000e22000c1e1b00 */
[----:B------:R-:W-:Y:S02]  /*0cf0*/  VIADD R9, R9, 0x180 ;  /* 0x0000018009097836 */ /* 0x000fe40000000000 */
[----:B------:R-:W-:-:S03]  /*0d00*/  @!P2 IMAD.WIDE R18, R13, 0x8, R2 ;  /* 0x000000080d12a825 */ /* 0x000fc600078e0202 */
[----:B------:R-:W-:-:S13]  /*0d10*/  ISETP.GE.AND P1, PT, R9, R6, PT ;  /* 0x000000060900720c */ /* 0x000fda0003f26270 */
[----:B------:R-:W-:Y:S01]  /*0d20*/  @!P1 IMAD.WIDE R20, R9, 0x8, R4 ;  /* 0x0000000809149825 */ /* 0x000fe200078e0204 */
[----:B-1----:R-:W1:Y:S01]  /*0d30*/  @!P1 LDC.64 R10, c[0x0][0x390] ;  /* 0x0000e400ff0a9b82 */ /* 0x002e620000000a00 */
[----:B0-----:R-:W-:-:S08]  /*0d40*/  @!P2 DADD R16, R22, -R16 ;  /* 0x000000001610a229 */ /* 0x001fd00000000810 */
[----:B------:R-:W-:-:S07]  /*0d50*/  @!P2 DMUL R16, R16, R16 ;  /* 0x000000101010a228 */ /* 0x000fce0000000000 */
[----:B------:R0:W-:Y:S04]  /*0d60*/  @!P2 STG.E.64 desc[UR4][R18.64], R16 ;  /* 0x000000101200a986 */ /* 0x0001e8000c101b04 */
[----:B------:R-:W1:Y:S01]  /*0d70*/  @!P1 LDG.E.64 R20, desc[UR4][R20.64] ;  /* 0x0000000414149981 */ /* 0x000e62000c1e1b00 */
[----:B------:R-:W-:-:S04]  /*0d80*/  @!P1 IMAD.WIDE R14, R9, 0x8, R2 ;  /* 0x00000008090e9825 */ /* 0x000fc800078e0202 */
[----:B------:R-:W-:Y:S01]  /*0d90*/  VIADD R12, R12, 0x4 ;  /* 0x000000040c0c7836 */ /* 0x000fe20000000000 */
[----:B-1----:R-:W-:-:S08]  /*0da0*/  @!P1 DADD R10, R20, -R10 ;  /* 0x00000000140a9229 */ /* 0x002fd0000000080a */
[----:B------:R-:W-:-:S07]  /*0db0*/  @!P1 DMUL R10, R10, R10 ;  /* 0x0000000a0a0a9228 */ /* 0x000fce0000000000 */
[----:B------:R0:W-:Y:S04]  /*0dc0*/  @!P1 STG.E.64 desc[UR4][R14.64], R10 ;  /* 0x0000000a0e009986 */ /* 0x0001e8000c101b04 */
.L_x_213:
[----:B------:R-:W-:Y:S05]  /*0dd0*/  @!P0 EXIT ;  /* 0x000000000000894d */ /* 0x000fea0003800000 */
[----:B------:R-:W-:Y:S02]  /*0de0*/  ISETP.NE.AND P1, PT, R8, 0x1, PT ;  /* 0x000000010800780c */ /* 0x000fe40003f25270 */
[----:B------:R-:W-:-:S04]  /*0df0*/  LOP3.LUT R0, R0, 0x1, RZ, 0xc0, !PT ;  /* 0x0000000100007812 */ /* 0x000fc800078ec0ff */
[----:B------:R-:W-:-:S07]  /*0e00*/  ISETP.NE.U32.AND P0, PT, R0, 0x1, PT ;  /* 0x000000010000780c */ /* 0x000fce0003f05070 */
[----:B------:R-:W-:Y:S06]  /*0e10*/  @!P1 BRA `(.L_x_214) ;  /* 0x00000000004c9947 */ /* 0x000fec0003800000 */
[----:B0-----:R-:W-:-:S05]  /*0e20*/  IMAD R15, R12, 0x80, R7 ;  /* 0x000000800c0f7824 */ /* 0x001fca00078e0207 */
        /* <DEDUP_REMOVED lines=13> */
[----:B------:R-:W-:Y:S01]  /*0f00*/  VIADD R12, R12, 0x2 ;  /* 0x000000020c0c7836 */ /* 0x000fe20000000000 */
[----:B-1----:R-:W-:Y:S01]  /*0f10*/  @!P2 DADD R8, R16, -R18 ;  /* 0x000000001008a229 */ /* 0x002fe20000000812 */
[----:B------:R-:W-:-:S07]  /*0f20*/  @!P2 IMAD.WIDE R18, R13, 0x8, R2 ;  /* 0x000000080d12a825 */ /* 0x000fce00078e0202 */
[----:B------:R-:W-:-:S07]  /*0f30*/  @!P2 DMUL R8, R8, R8 ;  /* 0x000000080808a228 */ /* 0x000fce0000000000 */
[----:B------:R2:W-:Y:S04]  /*0f40*/  @!P2 STG.E.64 desc[UR4][R18.64], R8 ;  /* 0x000000081200a986 */ /* 0x0005e8000c101b04 */
.L_x_214:
[----:B------:R-:W-:Y:S05]  /*0f50*/  @P0 EXIT ;  /* 0x000000000000094d */ /* 0x000fea0003800000 */
[----:B--2---:R-:W-:-:S05]  /*0f60*/  IMAD R9, R12, 0x80, R7 ;  /* 0x000000800c097824 */ /* 0x004fca00078e0207 */
[----:B------:R-:W-:-:S13]  /*0f70*/  ISETP.GE.AND P0, PT, R9, R6, PT ;  /* 0x000000060900720c */ /* 0x000fda0003f06270 */
[----:B------:R-:W-:Y:S05]  /*0f80*/  @P0 EXIT ;  /* 0x000000000000094d */ /* 0x000fea0003800000 */
[C---:B------:R-:W-:Y:S01]  /*0f90*/  IMAD.WIDE R4, R9.reuse, 0x8, R4 ;  /* 0x0000000809047825 */ /* 0x040fe200078e0204 */
[----:B------:R-:W1:Y:S05]  /*0fa0*/  LDCU.64 UR6, c[0x0][0x390] ;  /* 0x00007200ff0677ac */ /* 0x000e6a0008000a00 */
[----:B------:R-:W1:Y:S01]  /*0fb0*/  LDG.E.64 R4, desc[UR4][R4.64] ;  /* 0x0000000404047981 */ /* 0x000e62000c1e1b00 */
[----:B------:R-:W-:Y:S01]  /*0fc0*/  IMAD.WIDE R2, R9, 0x8, R2 ;  /* 0x0000000809027825 */ /* 0x000fe200078e0202 */
[----:B-1----:R-:W-:-:S08]  /*0fd0*/  DADD R6, R4, -UR6 ;  /* 0x8000000604067e29 */ /* 0x002fd00008000000 */
[----:B------:R-:W-:-:S07]  /*0fe0*/  DMUL R6, R6, R6 ;  /* 0x0000000606067228 */ /* 0x000fce0000000000 */
[----:B------:R-:W-:Y:S01]  /*0ff0*/  STG.E.64 desc[UR4][R2.64], R6 ;  /* 0x0000000602007986 */ /* 0x000fe2000c101b04 */
[----:B------:R-:W-:Y:S05]  /*1000*/  EXIT ;  /* 0x000000000000794d */ /* 0x000fea0003800000 */
.L_x_208:
[----:B------:R-:W-:-:S13]  /*1010*/  ISETP.GE.AND P0, PT, R0, 0x1, PT ;  /* 0x000000010000780c */ /* 0x000fda0003f06270 */
[----:B------:R-:W-:Y:S05]  /*1020*/  @!P0 EXIT ;  /* 0x000000000000894d */ /* 0x000fea0003800000 */
[C---:B------:R-:W-:Y:S01]  /*1030*/  ISETP.GE.U32.AND P1, PT, R0.reuse, 0x10, PT ;  /* 0x000000100000780c */ /* 0x040fe20003f26070 */
[----:B------:R-:W-:Y:S01]  /*1040*/  IMAD.MOV.U32 R6, RZ, RZ, RZ ;  /* 0x000000ffff067224 */ /* 0x000fe200078e00ff */
[----:B------:R-:W-:-:S04]  /*1050*/  LOP3.LUT R20, R0, 0xf, RZ, 0xc0, !PT ;  /* 0x0000000f00147812 */ /* 0x000fc800078ec0ff */
[----:B------:R-:W-:-:S07]  /*1060*/  ISETP.NE.AND P0, PT, R20, RZ, PT ;  /* 0x000000ff1400720c */ /* 0x000fce0003f05270 */
[----:B------:R-:W-:Y:S06]  /*1070*/  @!P1 BRA `(.L_x_215) ;  /* 0x00000004005c9947 */ /* 0x000fec0003800000 */
[C---:B------:R-:W-:Y:S01]  /*1080*/  IMAD.WIDE.U32 R14, R7.reuse, 0x8, RZ ;  /* 0x00000008070e7825 */ /* 0x040fe200078e00ff */
[----:B------:R-:W-:Y:S01]  /*1090*/  LOP3.LUT R6, R0, 0x7ffffff0, RZ, 0xc0, !PT ;  /* 0x7ffffff000067812 */ /* 0x000fe200078ec0ff */
[----:B------:R-:W0:Y:S01]  /*10a0*/  LDCU.64 UR6, c[0x0][0x390] ;  /* 0x00007200ff0677ac */ /* 0x000e220008000a00 */
[----:B------:R-:W-:Y:S01]  /*10b0*/  IADD3 R10, PT, PT, R7, 0x480, RZ ;  /* 0x00000480070a7810 */ /* 0x000fe20007ffe0ff */
[----:B------:R-:W-:Y:S02]  /*10c0*/  IMAD.MOV.U32 R11, RZ, RZ, R14 ;  /* 0x000000ffff0b7224 */ /* 0x000fe400078e000e */
[----:B------:R-:W-:-:S07]  /*10d0*/  IMAD.MOV R14, RZ, RZ, -R6 ;  /* 0x000000ffff0e7224 */ /* 0x000fce00078e0a06 */
.L_x_216:
[----:B---3--:R-:W-:-:S05]  /*10e0*/  IADD3 R12, P1, PT, R11, R4, RZ ;  /* 0x000000040b0c7210 */ /* 0x008fca0007f3e0ff */
[----:B------:R-:W-:-:S05]  /*10f0*/  IMAD.X R13, R15, 0x1, R5, P1 ;  /* 0x000000010f0d7824 */ /* 0x000fca00008e0605 */
[----:B------:R-:W0:Y:S02]  /*1100*/  LDG.E.64 R8, desc[UR4][R12.64] ;  /* 0x000000040c087981 */ /* 0x000e24000c1e1b00 */
[----:B0-----:R-:W-:Y:S01]  /*1110*/  DADD R16, R8, -UR6 ;  /* 0x8000000608107e29 */ /* 0x001fe20008000000 */
[----:B------:R-:W-:-:S05]  /*1120*/  IADD3 R8, P1, PT, R11, R2, RZ ;  /* 0x000000020b087210 */ /* 0x000fca0007f3e0ff */
[----:B------:R-:W-:Y:S02]  /*1130*/  IMAD.X R9, R15, 0x1, R3, P1 ;  /* 0x000000010f097824 */ /* 0x000fe400008e0603 */
[----:B------:R-:W-:-:S07]  /*1140*/  DMUL R16, R16, R16 ;  /* 0x0000001010107228 */ /* 0x000fce0000000000 */
[----:B------:R0:W-:Y:S04]  /*1150*/  STG.E.64 desc[UR4][R8.64], R16 ;  /* 0x0000001008007986 */ /* 0x0001e8000c101b04 */
[----:B------:R-:W2:Y:S02]  /*1160*/  LDG.E.64 R18, desc[UR4][R12.64+0x400] ;  /* 0x000400040c127981 */ /* 0x000ea4000c1e1b00 */
[----:B--2---:R-:W-:-:S08]  /*1170*/  DADD R18, R18, -UR6 ;  /* 0x8000000612127e29 */ /* 0x004fd00008000000 */
[----:B------:R-:W-:-:S07]  /*1180*/  DMUL R18, R18, R18 ;  /* 0x0000001212127228 */ /* 0x000fce0000000000 */
[----:B------:R1:W-:Y:S04]  /*1190*/  STG.E.64 desc[UR4][R8.64+0x400], R18 ;  /* 0x0004001208007986 */ /* 0x0003e8000c101b04 */
[----:B------:R-:W2:Y:S02]  /*11a0*/  LDG.E.64 R22, desc[UR4][R12.64+0x800] ;  /* 0x000800040c167981 */ /* 0x000ea4000c1e1b00 */
[----:B--2---:R-:W-:-:S08]  /*11b0*/  DADD R22, R22, -UR6 ;  /* 0x8000000616167e29 */ /* 0x004fd00008000000 */
[----:B------:R-:W-:-:S07]  /*11c0*/  DMUL R22, R22, R22 ;  /* 0x0000001616167228 */ /* 0x000fce0000000000 */
[----:B------:R2:W-:Y:S04]  /*11d0*/  STG.E.64 desc[UR4][R8.64+0x800], R22 ;  /* 0x0008001608007986 */ /* 0x0005e8000c101b04 */
[----:B------:R-:W3:Y:S02]  /*11e0*/  LDG.E.64 R24, desc[UR4][R12.64+0xc00] ;  /* 0x000c00040c187981 */ /* 0x000ee4000c1e1b00 */
[----:B---3--:R-:W-:-:S08]  /*11f0*/  DADD R24, R24, -UR6 ;  /* 0x8000000618187e29 */ /* 0x008fd00008000000 */
[----:B------:R-:W-:-:S07]  /*1200*/  DMUL R24, R24, R24 ;  /* 0x0000001818187228 */ /* 0x000fce0000000000 */
[----:B------:R3:W-:Y:S04]  /*1210*/  STG.E.64 desc[UR4][R8.64+0xc00], R24 ;  /* 0x000c001808007986 */ /* 0x0007e8000c101b04 */
[----:B0-----:R-:W4:Y:S02]  /*1220*/  LDG.E.64 R16, desc[UR4][R12.64+0x1000] ;  /* 0x001000040c107981 */ /* 0x001f24000c1e1b00 */
[----:B----4-:R-:W-:-:S08]  /*1230*/  DADD R16, R16, -UR6 ;  /* 0x8000000610107e29 */ /* 0x010fd00008000000 */
[----:B------:R-:W-:-:S07]  /*1240*/  DMUL R16, R16, R16 ;  /* 0x0000001010107228 */ /* 0x000fce0000000000 */
[----:B------:R0:W-:Y:S04]  /*1250*/  STG.E.64 desc[UR4][R8.64+0x1000], R16 ;  /* 0x0010001008007986 */ /* 0x0001e8000c101b04 */
[----:B-1----:R-:W4:Y:S02]  /*1260*/  LDG.E.64 R18, desc[UR4][R12.64+0x1400] ;  /* 0x001400040c127981 */ /* 0x002f24000c1e1b00 */
[----:B----4-:R-:W-:-:S08]  /*1270*/  DADD R18, R18, -UR6 ;  /* 0x8000000612127e29 */ /* 0x010fd00008000000 */
[----:B------:R-:W-:-:S07]  /*1280*/  DMUL R18, R18, R18 ;  /* 0x0000001212127228 */ /* 0x000fce0000000000 */
[----:B------:R1:W-:Y:S04]  /*1290*/  STG.E.64 desc[UR4][R8.64+0x1400], R18 ;  /* 0x0014001208007986 */ /* 0x0003e8000c101b04 */
[----:B--2---:R-:W2:Y:S02]  /*12a0*/  LDG.E.64 R22, desc[UR4][R12.64+0x1800] ;  /* 0x001800040c167981 */ /* 0x004ea4000c1e1b00 */
[----:B--2---:R-:W-:-:S08]  /*12b0*/  DADD R22, R22, -UR6 ;  /* 0x8000000616167e29 */ /* 0x004fd00008000000 */
[----:B------:R-:W-:-:S07]  /*12c0*/  DMUL R22, R22, R22 ;  /* 0x0000001616167228 */ /* 0x000fce0000000000 */
[----:B------:R2:W-:Y:S04]  /*12d0*/  STG.E.64 desc[UR4][R8.64+0x1800], R22 ;  /* 0x0018001608007986 */ /* 0x0005e8000c101b04 */
[----:B---3--:R-:W3:Y:S02]  /*12e0*/  LDG.E.64 R24, desc[UR4][R12.64+0x1c00] ;  /* 0x001c00040c187981 */ /* 0x008ee4000c1e1b00 */
[----:B---3--:R-:W-:-:S08]  /*12f0*/  DADD R24, R24, -UR6 ;  /* 0x8000000618187e29 */ /* 0x008fd00008000000 */
[----:B------:R-:W-:-:S07]  /*1300*/  DMUL R24, R24, R24 ;  /* 0x0000001818187228 */ /* 0x000fce0000000000 */
[----:B------:R-:W-:Y:S04]  /*1310*/  STG.E.64 desc[UR4][R8.64+0x1c00], R24 ;  /* 0x001c001808007986 */ /* 0x000fe8000c101b04 */
[----:B------:R-:W3:Y:S01]  /*1320*/  LDG.E.64 R26, desc[UR4][R12.64+0x2000] ;  /* 0x002000040c1a7981 */ /* 0x000ee2000c1e1b00 */
[----:B0-----:R-:W-:Y:S01]  /*1330*/  MOV R17, 0x0 ;  /* 0x0000000000117802 */ /* 0x001fe20000000f00 */
[----:B------:R-:W-:-:S04]  /*1340*/  IMAD.MOV.U32 R16, RZ, RZ, 0xc00 ;  /* 0x00000c00ff107424 */ /* 0x000fc800078e00ff */
[----:B------:R-:W-:-:S03]  /*1350*/  IMAD.WIDE R16, R10, 0x8, R16 ;  /* 0x000000080a107825 */ /* 0x000fc600078e0210 */
[----:B-1----:R-:W-:-:S05]  /*1360*/  IADD3 R18, P1, PT, R16, R4, RZ ;  /* 0x0000000410127210 */ /* 0x002fca0007f3e0ff */
[----:B------:R-:W-:Y:S01]  /*1370*/  IMAD.X R19, R17, 0x1, R5, P1 ;  /* 0x0000000111137824 */ /* 0x000fe200008e0605 */
[----:B---3--:R-:W-:-:S08]  /*1380*/  DADD R26, R26, -UR6 ;  /* 0x800000061a1a7e29 */ /* 0x008fd00008000000 */
[----:B------:R-:W-:-:S07]  /*1390*/  DMUL R26, R26, R26 ;  /* 0x0000001a1a1a7228 */ /* 0x000fce0000000000 */
[----:B------:R0:W-:Y:S04]  /*13a0*/  STG.E.64 desc[UR4][R8.64+0x2000], R26 ;  /* 0x0020001a08007986 */ /* 0x0001e8000c101b04 */
[----:B--2---:R-:W2:Y:S01]  /*13b0*/  LDG.E.64 R22, desc[UR4][R18.64+-0xc00] ;  /* 0xfff4000412167981 */ /* 0x004ea2000c1e1b00 */
[----:B------:R-:W-:-:S05]  /*13c0*/  IADD3 R16, P1, PT, R16, R2, RZ ;  /* 0x0000000210107210 */ /* 0x000fca0007f3e0ff */
[----:B------:R-:W-:Y:S01]  /*13d0*/  IMAD.X R17, R17, 0x1, R3, P1 ;  /* 0x0000000111117824 */ /* 0x000fe200008e0603 */
[----:B--2---:R-:W-:-:S08]  /*13e0*/  DADD R22, R22, -UR6 ;  /* 0x8000000616167e29 */ /* 0x004fd00008000000 */
[----:B------:R-:W-:-:S07]  /*13f0*/  DMUL R22, R22, R22 ;  /* 0x0000001616167228 */ /* 0x000fce0000000000 */
[----:B------:R1:W-:Y:S04]  /*1400*/  STG.E.64 desc[UR4][R16.64+-0xc00], R22 ;  /* 0xfff4001610007986 */ /* 0x0003e8000c101b04 */
[----:B------:R-:W2:Y:S02]  /*1410*/  LDG.E.64 R12, desc[UR4][R18.64+-0x800] ;  /* 0xfff80004120c7981 */ /* 0x000ea4000c1e1b00 */
[----:B--2---:R-:W-:-:S08]  /*1420*/  DADD R12, R12, -UR6 ;  /* 0x800000060c0c7e29 */ /* 0x004fd00008000000 */
[----:B------:R-:W-:-:S07]  /*1430*/  DMUL R12, R12, R12 ;  /* 0x0000000c0c0c7228 */ /* 0x000fce0000000000 */
[----:B------:R2:W-:Y:S04]  /*1440*/  STG.E.64 desc[UR4][R16.64+-0x800], R12 ;  /* 0xfff8000c10007986 */ /* 0x0005e8000c101b04 */
[----:B0-----:R-:W3:Y:S02]  /*1450*/  LDG.E.64 R8, desc[UR4][R18.64+-0x400] ;  /* 0xfffc000412087981 */ /* 0x001ee4000c1e1b00 */
[----:B---3--:R-:W-:-:S08]  /*1460*/  DADD R8, R8, -UR6 ;  /* 0x8000000608087e29 */ /* 0x008fd00008000000 */
[----:B------:R-:W-:-:S07]  /*1470*/  DMUL R8, R8, R8 ;  /* 0x0000000808087228 */ /* 0x000fce0000000000 */
[----:B------:R0:W-:Y:S04]  /*1480*/  STG.E.64 desc[UR4][R16.64+-0x400], R8 ;  /* 0xfffc000810007986 */ /* 0x0001e8000c101b04 */
[----:B------:R-:W3:Y:S02]  /*1490*/  LDG.E.64 R24, desc[UR4][R18.64] ;  /* 0x0000000412187981 */ /* 0x000ee4000c1e1b00 */
[----:B---3--:R-:W-:-:S08]  /*14a0*/  DADD R24, R24, -UR6 ;  /* 0x8000000618187e29 */ /* 0x008fd00008000000 */
        /* <DEDUP_REMOVED lines=10> */
[----:B0-----:R-:W2:Y:S01]  /*1550*/  LDG.E.64 R8, desc[UR4][R18.64+0xc00] ;  /* 0x000c000412087981 */ /* 0x001ea2000c1e1b00 */
[----:B------:R-:W-:Y:S01]  /*1560*/  VIADD R14, R14, 0x10 ;  /* 0x000000100e0e7836 */ /* 0x000fe20000000000 */
[----:B------:R-:W-:Y:S02]  /*1570*/  IADD3 R11, P2, PT, R11, 0x4000, RZ ;  /* 0x000040000b0b7810 */ /* 0x000fe40007f5e0ff */
[----:B------:R-:W-:Y:S02]  /*1580*/  IADD3 R10, PT, PT, R10, 0x800, RZ ;  /* 0x000008000a0a7810 */ /* 0x000fe40007ffe0ff */
[----:B------:R-:W-:Y:S01]  /*1590*/  ISETP.NE.AND P1, PT, R14, RZ, PT ;  /* 0x000000ff0e00720c */ /* 0x000fe20003f25270 */
[----:B------:R-:W-:Y:S01]  /*15a0*/  IMAD.X R15, RZ, RZ, R15, P2 ;  /* 0x000000ffff0f7224 */ /* 0x000fe200010e060f */
[----:B--2---:R-:W-:-:S08]  /*15b0*/  DADD R8, R8, -UR6 ;  /* 0x8000000608087e29 */ /* 0x004fd00008000000 */
[----:B------:R-:W-:-:S07]  /*15c0*/  DMUL R8, R8, R8 ;  /* 0x0000000808087228 */ /* 0x000fce0000000000 */
[----:B------:R3:W-:Y:S01]  /*15d0*/  STG.E.64 desc[UR4][R16.64+0xc00], R8 ;  /* 0x000c000810007986 */ /* 0x0007e2000c101b04 */
[----:B------:R-:W-:Y:S05]  /*15e0*/  @P1 BRA `(.L_x_216) ;  /* 0xfffffff800bc1947 */ /* 0x000fea000383ffff */
.L_x_215:
[----:B------:R-:W-:Y:S05]  /*15f0*/  @!P0 EXIT ;  /* 0x000000000000894d */ /* 0x000fea0003800000 */
[----:B------:R-:W-:Y:S02]  /*1600*/  ISETP.GE.U32.AND P0, PT, R20, 0x8, PT ;  /* 0x000000081400780c */ /* 0x000fe40003f06070 */
[----:B------:R-:W-:-:S04]  /*1610*/  LOP3.LUT R18, R0, 0x7, RZ, 0xc0, !PT ;  /* 0x0000000700127812 */ /* 0x000fc800078ec0ff */
[----:B------:R-:W-:-:S07]  /*1620*/  ISETP.NE.AND P1, PT, R18, RZ, PT ;  /* 0x000000ff1200720c */ /* 0x000fce0003f25270 */
[----:B------:R-:W-:Y:S06]  /*1630*/  @!P0 BRA `(.L_x_217) ;  /* 0x0000000000948947 */ /* 0x000fec0003800000 */
[----:B------:R-:W-:Y:S01]  /*1640*/  IMAD R15, R6, 0x80, R7 ;  /* 0x00000080060f7824 */ /* 0x000fe200078e0207 */
[----:B------:R-:W0:Y:S03]  /*1650*/  LDCU.64 UR6, c[0x0][0x390] ;  /* 0x00007200ff0677ac */ /* 0x000e260008000a00 */
[----:B---3--:R-:W-:-:S05]  /*1660*/  IMAD.WIDE R8, R15, 0x8, R4 ;  /* 0x000000080f087825 */ /* 0x008fca00078e0204 */
[----:B------:R-:W0:Y:S02]  /*1670*/  LDG.E.64 R10, desc[UR4][R8.64] ;  /* 0x00000004080a7981 */ /* 0x000e24000c1e1b00 */
[----:B0-----:R-:W-:-:S08]  /*1680*/  DADD R10, R10, -UR6 ;  /* 0x800000060a0a7e29 */ /* 0x001fd00008000000 */
[----:B------:R-:W-:Y:S01]  /*1690*/  DMUL R12, R10, R10 ;  /* 0x0000000a0a0c7228 */ /* 0x000fe20000000000 */
[----:B------:R-:W-:-:S06]  /*16a0*/  IMAD.WIDE R10, R15, 0x8, R2 ;  /* 0x000000080f0a7825 */ /* 0x000fcc00078e0202 */
        /* <DEDUP_REMOVED lines=25> */
[----:B---3--:R-:W2:Y:S01]  /*1840*/  LDG.E.64 R20, desc[UR4][R8.64+0x1c00] ;  /* 0x001c000408147981 */ /* 0x008ea2000c1e1b00 */
[----:B------:R-:W-:Y:S01]  /*1850*/  VIADD R6, R6, 0x8 ;  /* 0x0000000806067836 */ /* 0x000fe20000000000 */
[----:B--2---:R-:W-:-:S08]  /*1860*/  DADD R20, R20, -UR6 ;  /* 0x8000000614147e29 */ /* 0x004fd00008000000 */
[----:B------:R-:W-:-:S07]  /*1870*/  DMUL R20, R20, R20 ;  /* 0x0000001414147228 */ /* 0x000fce0000000000 */
[----:B------:R0:W-:Y:S04]  /*1880*/  STG.E.64 desc[UR4][R10.64+0x1c00], R20 ;  /* 0x001c00140a007986 */ /* 0x0001e8000c101b04 */
.L_x_217:
[----:B------:R-:W-:Y:S05]  /*1890*/  @!P1 EXIT ;  /* 0x000000000000994d */ /* 0x000fea0003800000 */
[----:B------:R-:W-:Y:S02]  /*18a0*/  ISETP.GE.U32.AND P0, PT, R18, 0x4, PT ;  /* 0x000000041200780c */ /* 0x000fe40003f06070 */
[----:B------:R-:W-:-:S04]  /*18b0*/  LOP3.LUT R0, R0, 0x3, RZ, 0xc0, !PT ;  /* 0x0000000300007812 */ /* 0x000fc800078ec0ff */
[----:B------:R-:W-:-:S07]  /*18c0*/  ISETP.NE.AND P1, PT, R0, RZ, PT ;  /* 0x000000ff0000720c */ /* 0x000fce0003f25270 */
[----:B------:R-:W-:Y:S06]  /*18d0*/  @!P0 BRA `(.L_x_218) ;  /* 0x0000000000548947 */ /* 0x000fec0003800000 */
[----:B0-----:R-:W-:Y:S01]  /*18e0*/  IMAD R15, R6, 0x80, R7 ;  /* 0x00000080060f7824 */ /* 0x001fe200078e0207 */
        /* <DEDUP_REMOVED lines=15> */
[----:B------:R-:W2:Y:S01]  /*19e0*/  LDG.E.64 R18, desc[UR4][R8.64+0xc00] ;  /* 0x000c000408127981 */ /* 0x000ea2000c1e1b00 */
[----:B------:R-:W-:Y:S01]  /*19f0*/  VIADD R6, R6, 0x4 ;  /* 0x0000000406067836 */ /* 0x000fe20000000000 */
[----:B--2---:R-:W-:-:S08]  /*1a00*/  DADD R18, R18, -UR6 ;  /* 0x8000000612127e29 */ /* 0x004fd00008000000 */
[----:B------:R-:W-:-:S07]  /*1a10*/  DMUL R18, R18, R18 ;  /* 0x0000001212127228 */ /* 0x000fce0000000000 */
[----:B------:R1:W-:Y:S04]  /*1a20*/  STG.E.64 desc[UR4][R10.64+0xc00], R18 ;  /* 0x000c00120a007986 */ /* 0x0003e8000c101b04 */
.L_x_218:
[----:B------:R-:W-:Y:S05]  /*1a30*/  @!P1 EXIT ;  /* 0x000000000000994d */ /* 0x000fea0003800000 */
[----:B01-3--:R-:W-:Y:S01]  /*1a40*/  LEA R13, R6, R7, 0x7 ;  /* 0x00000007060d7211 */ /* 0x00bfe200078e38ff */
[----:B------:R-:W-:Y:S01]  /*1a50*/  IMAD.MOV R0, RZ, RZ, -R0 ;  /* 0x000000ffff007224 */ /* 0x000fe200078e0a00 */
[----:B------:R-:W0:Y:S06]  /*1a60*/  LDCU.64 UR6, c[0x0][0x390] ;  /* 0x00007200ff0677ac */ /* 0x000e2c0008000a00 */
.L_x_219:
[----:B------:R-:W-:-:S06]  /*1a70*/  IMAD.WIDE R8, R13, 0x8, R4 ;  /* 0x000000080d087825 */ /* 0x000fcc00078e0204 */
[----:B0-----:R-:W0:Y:S01]  /*1a80*/  LDG.E.64 R8, desc[UR4][R8.64] ;  /* 0x0000000408087981 */ /* 0x001e22000c1e1b00 */
[----:B------:R-:W-:-:S05]  /*1a90*/  VIADD R0, R0, 0x1 ;  /* 0x0000000100007836 */ /* 0x000fca0000000000 */
[----:B------:R-:W-:Y:S01]  /*1aa0*/  ISETP.NE.AND P0, PT, R0, RZ, PT ;  /* 0x000000ff0000720c */ /* 0x000fe20003f05270 */
[----:B0-----:R-:W-:-:S08]  /*1ab0*/  DADD R6, R8, -UR6 ;  /* 0x8000000608067e29 */ /* 0x001fd00008000000 */
[----:B------:R-:W-:Y:S01]  /*1ac0*/  DMUL R10, R6, R6 ;  /* 0x00000006060a7228 */ /* 0x000fe20000000000 */
[----:B------:R-:W-:-:S06]  /*1ad0*/  IMAD.WIDE R6, R13, 0x8, R2 ;  /* 0x000000080d067825 */ /* 0x000fcc00078e0202 */
[----:B------:R0:W-:Y:S01]  /*1ae0*/  STG.E.64 desc[UR4][R6.64], R10 ;  /* 0x0000000a06007986 */ /* 0x0001e2000c101b04 */
[----:B------:R-:W-:Y:S05]  /*1af0*/  @!P0 EXIT ;  /* 0x000000000000894d */ /* 0x000fea0003800000 */
[----:B------:R-:W-:Y:S01]  /*1b00*/  VIADD R13, R13, 0x80 ;  /* 0x000000800d0d7836 */ /* 0x000fe20000000000 */
[----:B------:R-:W-:Y:S06]  /*1b10*/  BRA `(.L_x_219) ;  /* 0xfffffffc00d47947 */ /* 0x000fec000383ffff */
.L_x_220:
        /* <DEDUP_REMOVED lines=14> */
.L_x_304:


//--------------------- .text._ZN3cub18CUB_300001_SM_10006detail9transform16transform_kernelINS2_10policy_hubILb1EN4cuda3std3__45tupleIJN6thrust24THRUST_300001_SM_1000_NS6detail15normal_iteratorINSA_10device_ptrIdEEEEEEEE10policy1000Ei9custom_opSF_JPdEEEvT0_iT1_T2_DpNS2_10kernel_argIT3_EE --------------------------
	.section	.text._ZN3cub18CUB_300001_SM_10006detail9transform16transform_kernelINS2_10policy_hubILb1EN4cuda3std3__45tupleIJN6thrust24THRUST_300001_SM_1000_NS6detail15normal_iteratorINSA_10device_ptrIdEEEEEEEE10policy1000Ei9custom_opSF_JPdEEEvT0_iT1_T2_DpNS2_10kernel_argIT3_EE,"ax",@progbits
	.align	128
        .global         _ZN3cub18CUB_300001_SM_10006detail9transform16transform_kernelINS2_10policy_hubILb1EN4cuda3std3__45tupleIJN6thrust24THRUST_300001_SM_1000_NS6detail15normal_iteratorINSA_10device_ptrIdEEEEEEEE10policy1000Ei9custom_opSF_JPdEEEvT0_iT1_T2_DpNS2_10kernel_argIT3_EE
        .type           _ZN3cub18CUB_300001_SM_10006detail9transform16transform_kernelINS2_10policy_hubILb1EN4cuda3std3__45tupleIJN6thrust24THRUST_300001_SM_1000_NS6detail15normal_iteratorINSA_10device_ptrIdEEEEEEEE10policy1000Ei9custom_opSF_JPdEEEvT0_iT1_T2_DpNS2_10kernel_argIT3_EE,@function
        .size           _ZN3cub18CUB_300001_SM_10006detail9transform16transform_kernelINS2_10policy_hubILb1EN4cuda3std3__45tupleIJN6thrust24THRUST_300001_SM_1000_NS6detail15normal_iteratorINSA_10device_ptrIdEEEEEEEE10policy1000Ei9custom_opSF_JPdEEEvT0_iT1_T2_DpNS2_10kernel_argIT3_EE,(.L_x_305 - _ZN3cub18CUB_300001_SM_10006detail9transform16transform_kernelINS2_10policy_hubILb1EN4cuda3std3__45tupleIJN6thrust24THRUST_300001_SM_1000_NS6detail15normal_iteratorINSA_10device_ptrIdEEEEEEEE10policy1000Ei9custom_opSF_JPdEEEvT0_iT1_T2_DpNS2_10kernel_argIT3_EE)
        .other          _ZN3cub18CUB_300001_SM_10006detail9transform16transform_kernelINS2_10policy_hubILb1EN4cuda3std3__45tupleIJN6thrust24THRUST_300001_SM_1000_NS6detail15normal_iteratorINSA_10device_ptrIdEEEEEEEE10policy1000Ei9custom_opSF_JPdEEEvT0_iT1_T2_DpNS2_10kernel_argIT3_EE,@"STO_CUDA_ENTRY STV_DEFAULT"
_ZN3cub18CUB_300001_SM_10006detail9transform16transform_kernelINS2_10policy_hubILb1EN4cuda3std3__45tupleIJN6thrust24THRUST_300001_SM_1000_NS6detail15normal_iteratorINSA_10device_ptrIdEEEEEEEE10policy1000Ei9custom_opSF_JPdEEEvT0_iT1_T2_DpNS2_10kernel_argIT3_EE:
.text._ZN3cub18CUB_300001_SM_10006detail9transform16transform_kernelINS2_10policy_hubILb1EN4cuda3std3__45tupleIJN6thrust24THRUST_300001_SM_1000_NS6detail15normal_iteratorINSA_10device_ptrIdEEEEEEEE10policy1000Ei9custom_opSF_JPdEEEvT0_iT1_T2_DpNS2_10kernel_argIT3_EE:
[----:B------:R-:W-:Y:S08]  /*0000*/  LDC R1, c[0x0][0x37c] ;  /* 0x0000df00ff017b82 */ /* 0x000ff00000000800 */
[----:B------:R-:W0:Y:S01]  /*0010*/  LDC.64 R8, c[0x0][0x380] ;  /* 0x0000e000ff087b82 */ /* 0x000e220000000a00 */
[----:B------:R-:W1:Y:S01]  /*0020*/  S2R R0, SR_TID.X ;  /* 0x0000000000007919 */ /* 0x000e620000002100 */
[----:B------:R-:W2:Y:S01]  /*0030*/  LDCU.64 UR6, c[0x0][0x358] ;  /* 0x00006b00ff0677ac */ /* 0x000ea20008000a00 */
[----:B------:R-:W-:Y:S05]  /*0040*/  BSSY.RECONVERGENT B0, `(.L_x_221) ;  /* 0x0000016000007945 */ /* 0x000fea0003800200 */
[----:B------:R-:W3:Y:S08]  /*0050*/  S2UR UR4, SR_CTAID.X ;  /* 0x00000000000479c3 */ /* 0x000ef00000002500 */
[----:B------:R-:W4:Y:S01]  /*0060*/  LDC.64 R2, c[0x0][0x398] ;  /* 0x0000e600ff027b82 */ /* 0x000f220000000a00 */
[----:B0-----:R-:W-:-:S07]  /*0070*/  IMAD.SHL.U32 R7, R9, 0x80, RZ ;  /* 0x0000008009077824 */ /* 0x001fce00078e00ff */
[----:B------:R-:W0:Y:S01]  /*0080*/  LDC.64 R4, c[0x0][0x390] ;  /* 0x0000e400ff047b82 */ /* 0x000e220000000a00 */
[----:B---3--:R-:W-:Y:S01]  /*0090*/  IMAD R13, R7, UR4, RZ ;  /* 0x00000004070d7c24 */ /* 0x008fe2000f8e02ff */
[----:B-1----:R-:W-:-:S03]  /*00a0*/  SHF.L.U32 R15, R0, 0x7, RZ ;  /* 0x00000007000f7819 */ /* 0x002fc600000006ff */
[----:B------:R-:W-:-:S05]  /*00b0*/  IMAD.IADD R8, R8, 0x1, -R13 ;  /* 0x0000000108087824 */ /* 0x000fca00078e0a0d */
[CC--:B------:R-:W-:Y:S02]  /*00c0*/  VIMNMX R6, PT, PT, R7.reuse, R8.reuse, PT ;  /* 0x0000000807067248 */ /* 0x0c0fe40003fe0100 */
[----:B------:R-:W-:-:S03]  /*00d0*/  ISETP.GT.AND P0, PT, R7, R8, PT ;  /* 0x000000080700720c */ /* 0x000fc60003f04270 */
[----:B------:R-:W-:-:S05]  /*00e0*/  IMAD.SHL.U32 R12, R6, 0x8, RZ ;  /* 0x00000008060c7824 */ /* 0x000fca00078e00ff */
[----:B------:R-:W-:-:S13]  /*00f0*/  ISETP.GE.AND P1, PT, R15, R12, PT ;  /* 0x0000000c0f00720c */ /* 0x000fda0003f26270 */
[----:B--2-4-:R-:W-:Y:S05]  /*0100*/  @P1 BRA `(.L_x_222) ;  /* 0x0000000000241947 */ /* 0x014fea0003800000 */
[----:B------:R-:W1:Y:S02]  /*0110*/  LDC.64 R10, c[0x0][0x398] ;  /* 0x0000e600ff0a7b82 */ /* 0x000e640000000a00 */
[----:B-1----:R-:W-:-:S04]  /*0120*/  IMAD.WIDE.U32 R10, R0, 0x80, R10 ;  /* 0x00000080000a7825 */ /* 0x002fc800078e000a */
[----:B------:R-:W-:-:S07]  /*0130*/  IMAD.WIDE R10, R13, 0x8, R10 ;  /* 0x000000080d0a7825 */ /* 0x000fce00078e020a */
.L_x_223:
[----:B------:R-:W-:Y:S01]  /*0140*/  VIADD R15, R15, 0x4000 ;  /* 0x000040000f0f7836 */ /* 0x000fe20000000000 */
[----:B------:R1:W-:Y:S04]  /*0150*/  CCTL.E.PF2 [R10] ;  /* 0x000000000a00798f */ /* 0x0003e80000800100 */
[----:B------:R-:W-:Y:S02]  /*0160*/  ISETP.GE.AND P1, PT, R15, R12, PT ;  /* 0x0000000c0f00720c */ /* 0x000fe40003f26270 */
[----:B-1----:R-:W-:-:S04]  /*0170*/  IADD3 R10, P2, PT, R10, 0x4000, RZ ;  /* 0x000040000a0a7810 */ /* 0x002fc80007f5e0ff */
[----:B------:R-:W-:-:S07]  /*0180*/  IADD3.X R11, PT, PT, RZ, R11, RZ, P2, !PT ;  /* 0x0000000bff0b7210 */ /* 0x000fce00017fe4ff */
[----:B------:R-:W-:Y:S05]  /*0190*/  @!P1 BRA `(.L_x_223) ;  /* 0xfffffffc00e89947 */ /* 0x000fea000383ffff */
.L_x_222:
[----:B------:R-:W-:Y:S05]  /*01a0*/  BSYNC.RECONVERGENT B0 ;  /* 0x0000000000007941 */ /* 0x000fea0003800200 */
.L_x_221:
[----:B------:R-:W-:-:S04]  /*01b0*/  IMAD.WIDE R2, R13, 0x8, R2 ;  /* 0x000000080d027825 */ /* 0x000fc800078e0202 */
[----:B0-----:R-:W-:Y:S01]  /*01c0*/  IMAD.WIDE R4, R13, 0x8, R4 ;  /* 0x000000080d047825 */ /* 0x001fe200078e0204 */
[----:B------:R-:W-:Y:S06]  /*01d0*/  @P0 BRA `(.L_x_224) ;  /* 0x0000000800c80947 */ /* 0x000fec0003800000 */
[----:B------:R-:W-:-:S13]  /*01e0*/  ISETP.GE.AND P0, PT, R9, 0x1, PT ;  /* 0x000000010900780c */ /* 0x000fda0003f06270 */
[----:B------:R-:W-:Y:S05]  /*01f0*/  @!P0 EXIT ;  /* 0x000000000000894d */ /* 0x000fea0003800000 */
[C---:B------:R-:W-:Y:S01]  /*0200*/  ISETP.GE.U32.AND P1, PT, R9.reuse, 0x10, PT ;  /* 0x000000100900780c */ /* 0x040fe20003f26070 */
[----:B------:R-:W-:Y:S01]  /*0210*/  IMAD.MOV.U32 R7, RZ, RZ, RZ ;  /* 0x000000ffff077224 */ /* 0x000fe200078e00ff */
[----:B------:R-:W-:-:S04]  /*0220*/  LOP3.LUT R20, R9, 0xf, RZ, 0xc0, !PT ;  /* 0x0000000f09147812 */ /* 0x000fc800078ec0ff */
[----:B------:R-:W-:-:S07]  /*0230*/  ISETP.NE.AND P0, PT, R20, RZ, PT ;  /* 0x000000ff1400720c */ /* 0x000fce0003f05270 */
[----:B------:R-:W-:Y:S06]  /*0240*/  @!P1 BRA `(.L_x_225) ;  /* 0x00000004005c9947 */ /* 0x000fec0003800000 */
[----:B------:R-:W-:Y:S01]  /*0250*/  LOP3.LUT R7, R9, 0x7ffffff0, RZ, 0xc0, !PT ;  /* 0x7ffffff009077812 */ /* 0x000fe200078ec0ff */
[C---:B------:R-:W-:Y:S01]  /*0260*/  IMAD.WIDE.U32 R14, R0.reuse, 0x8, RZ ;  /* 0x00000008000e7825 */ /* 0x040fe200078e00ff */
[----:B------:R-:W-:Y:S01]  /*0270*/  IADD3 R6, PT, PT, R0, 0x480, RZ ;  /* 0x0000048000067810 */ /* 0x000fe20007ffe0ff */
[----:B------:R-:W0:Y:S02]  /*0280*/  LDCU.64 UR4, c[0x0][0x388] ;  /* 0x00007100ff0477ac */ /* 0x000e240008000a00 */
[----:B------:R-:W-:Y:S02]  /*0290*/  IMAD.MOV.U32 R11, RZ, RZ, R14 ;  /* 0x000000ffff0b7224 */ /* 0x000fe400078e000e */
[----:B------:R-:W-:-:S07]  /*02a0*/  IMAD.MOV R10, RZ, RZ, -R7 ;  /* 0x000000ffff0a7224 */ /* 0x000fce00078e0a07 */
.L_x_226:
[----:B---3--:R-:W-:-:S05]  /*02b0*/  IADD3 R12, P1, PT, R2, R11, RZ ;  /* 0x0000000b020c7210 */ /* 0x008fca0007f3e0ff */
[----:B------:R-:W-:-:S05]  /*02c0*/  IMAD.X R13, R3, 0x1, R15, P1 ;  /* 0x00000001030d7824 */ /* 0x000fca00008e060f */
[----:B------:R-:W0:Y:S02]  /*02d0*/  LDG.E.64 R8, desc[UR6][R12.64] ;  /* 0x000000060c087981 */ /* 0x000e24000c1e1b00 */
[----:B0-----:R-:W-:Y:S01]  /*02e0*/  DADD R16, R8, -UR4 ;  /* 0x8000000408107e29 */ /* 0x001fe20008000000 */
[----:B------:R-:W-:-:S04]  /*02f0*/  IADD3 R8, P1, PT, R4, R11, RZ ;  /* 0x0000000b04087210 */ /* 0x000fc80007f3e0ff */
[----:B------:R-:W-:-:S03]  /*0300*/  IADD3.X R9, PT, PT, R5, R15, RZ, P1, !PT ;  /* 0x0000000f05097210 */ /* 0x000fc60000ffe4ff */
        /* <DEDUP_REMOVED lines=30> */
[----:B0-----:R-:W3:Y:S01]  /*04f0*/  LDG.E.64 R16, desc[UR6][R12.64+0x2000] ;  /* 0x002000060c107981 */ /* 0x001ee2000c1e1b00 */
[----:B------:R-:W-:Y:S02]  /*0500*/  IMAD.MOV.U32 R26, RZ, RZ, 0xc00 ;  /* 0x00000c00ff1a7424 */ /* 0x000fe400078e00ff */
[----:B------:R-:W-:Y:S02]  /*0510*/  IMAD.MOV.U32 R27, RZ, RZ, 0x0 ;  /* 0x00000000ff1b7424 */ /* 0x000fe400078e00ff */
[----:B-1----:R-:W-:Y:S01]  /*0520*/  IMAD.WIDE R18, R6, 0x8, R26 ;  /* 0x0000000806127825 */ /* 0x002fe200078e021a */
[----:B---3--:R-:W-:-:S02]  /*0530*/  DADD R26, R16, -UR4 ;  /* 0x80000004101a7e29 */ /* 0x008fc40008000000 */
[----:B------:R-:W-:-:S04]  /*0540*/  IADD3 R16, P1, PT, R2, R18, RZ ;  /* 0x0000001202107210 */ /* 0x000fc80007f3e0ff */
[----:B------:R-:W-:Y:S02]  /*0550*/  IADD3.X R17, PT, PT, R3, R19, RZ, P1, !PT ;  /* 0x0000001303117210 */ /* 0x000fe40000ffe4ff */
        /* <DEDUP_REMOVED lines=30> */
[----:B------:R-:W-:Y:S01]  /*0740*/  IADD3 R11, P2, PT, R11, 0x4000, RZ ;  /* 0x000040000b0b7810 */ /* 0x000fe20007f5e0ff */
[----:B------:R-:W-:-:S03]  /*0750*/  VIADD R6, R6, 0x800 ;  /* 0x0000080006067836 */ /* 0x000fc60000000000 */
[----:B------:R-:W-:Y:S02]  /*0760*/  ISETP.NE.AND P1, PT, R10, RZ, PT ;  /* 0x000000ff0a00720c */ /* 0x000fe40003f25270 */
[----:B------:R-:W-:Y:S01]  /*0770*/  IADD3.X R15, PT, PT, RZ, R15, RZ, P2, !PT ;  /* 0x0000000fff0f7210 */ /* 0x000fe200017fe4ff */
[----:B--2---:R-:W-:-:S08]  /*0780*/  DADD R8, R8, -UR4 ;  /* 0x8000000408087e29 */ /* 0x004fd00008000000 */
[----:B------:R-:W-:-:S07]  /*0790*/  DMUL R8, R8, R8 ;  /* 0x0000000808087228 */ /* 0x000fce0000000000 */
[----:B------:R3:W-:Y:S01]  /*07a0*/  STG.E.64 desc[UR6][R18.64+0xc00], R8 ;  /* 0x000c000812007986 */ /* 0x0007e2000c101b06 */
[----:B------:R-:W-:Y:S05]  /*07b0*/  @P1 BRA `(.L_x_226) ;  /* 0xfffffff800bc1947 */ /* 0x000fea000383ffff */
.L_x_225:
[----:B------:R-:W-:Y:S05]  /*07c0*/  @!P0 EXIT ;  /* 0x000000000000894d */ /* 0x000fea0003800000 */
[----:B------:R-:W0:Y:S01]  /*07d0*/  LDCU UR4, c[0x0][0x384] ;  /* 0x00007080ff0477ac */ /* 0x000e220008000800 */
[----:B------:R-:W-:Y:S01]  /*07e0*/  ISETP.GE.U32.AND P0, PT, R20, 0x8, PT ;  /* 0x000000081400780c */ /* 0x000fe20003f06070 */
[----:B0-----:R-:W-:-:S06]  /*07f0*/  ULOP3.LUT UR5, UR4, 0x7, URZ, 0xc0, !UPT ;  /* 0x0000000704057892 */ /* 0x001fcc000f8ec0ff */
[----:B------:R-:W-:-:S06]  /*0800*/  ISETP.NE.AND P1, PT, RZ, UR5, PT ;  /* 0x00000005ff007c0c */ /* 0x000fcc000bf25270 */
[----:B------:R-:W-:Y:S07]  /*0810*/  @!P0 BRA `(.L_x_227) ;  /* 0x0000000000948947 */ /* 0x000fee0003800000 */
        /* <DEDUP_REMOVED lines=33> */
[----:B------:R-:W-:Y:S01]  /*0a30*/  IADD3 R7, PT, PT, R7, 0x8, RZ ;  /* 0x0000000807077810 */ /* 0x000fe20007ffe0ff */
[----:B--2---:R-:W-:-:S08]  /*0a40*/  DADD R18, R18, -UR8 ;  /* 0x8000000812127e29 */ /* 0x004fd00008000000 */
[----:B------:R-:W-:-:S07]  /*0a50*/  DMUL R18, R18, R18 ;  /* 0x0000001212127228 */ /* 0x000fce0000000000 */
[----:B------:R0:W-:Y:S04]  /*0a60*/  STG.E.64 desc[UR6][R10.64+0x1c00], R18 ;  /* 0x001c00120a007986 */ /* 0x0001e8000c101b06 */
.L_x_227:
[----:B------:R-:W-:Y:S05]  /*0a70*/  @!P1 EXIT ;  /* 0x000000000000994d */ /* 0x000fea0003800000 */
[----:B------:R-:W-:Y:S02]  /*0a80*/  UISETP.GE.U32.AND UP0, UPT, UR5, 0x4, UPT ;  /* 0x000000040500788c */ /* 0x000fe4000bf06070 */
[----:B------:R-:W-:-:S06]  /*0a90*/  ULOP3.LUT UR4, UR4, 0x3, URZ, 0xc0, !UPT ;  /* 0x0000000304047892 */ /* 0x000fcc000f8ec0ff */
[----:B------:R-:W-:Y:S01]  /*0aa0*/  ISETP.NE.AND P0, PT, RZ, UR4, PT ;  /* 0x00000004ff007c0c */ /* 0x000fe2000bf05270 */
[----:B------:R-:W-:-:S12]  /*0ab0*/  BRA.U !UP0, `(.L_x_228) ;  /* 0x0000000108547547 */ /* 0x000fd8000b800000 */
        /* <DEDUP_REMOVED lines=21> */
.L_x_228:
[----:B------:R-:W-:Y:S05]  /*0c10*/  @!P0 EXIT ;  /* 0x000000000000894d */ /* 0x000fea0003800000 */
[----:B01-3--:R-:W-:Y:S01]  /*0c20*/  LEA R13, R7, R0, 0x7 ;  /* 0x00000000070d7211 */ /* 0x00bfe200078e38ff */
[----:B------:R-:W0:Y:S01]  /*0c30*/  LDCU.64 UR8, c[0x0][0x388] ;  /* 0x00007100ff0877ac */ /* 0x000e220008000a00 */
[----:B------:R-:W-:-:S12]  /*0c40*/  UIADD3 UR4, UPT, UPT, -UR4, URZ, URZ ;  /* 0x000000ff04047290 */ /* 0x000fd8000fffe1ff */
.L_x_229:
[----:B------:R-:W-:-:S06]  /*0c50*/  IMAD.WIDE R8, R13, 0x8, R2 ;  /* 0x000000080d087825 */ /* 0x000fcc00078e0202 */
[----:B------:R-:W0:Y:S01]  /*0c60*/  LDG.E.64 R8, desc[UR6][R8.64] ;  /* 0x0000000608087981 */ /* 0x000e22000c1e1b00 */
[----:B------:R-:W-:-:S04]  /*0c70*/  UIADD3 UR4, UPT, UPT, UR4, 0x1, URZ ;  /* 0x0000000104047890 */ /* 0x000fc8000fffe0ff */
[----:B------:R-:W-:Y:S01]  /*0c80*/  UISETP.NE.AND UP0, UPT, UR4, URZ, UPT ;  /* 0x000000ff0400728c */ /* 0x000fe2000bf05270 */
[----:B01----:R-:W-:-:S08]  /*0c90*/  DADD R6, R8, -UR8 ;  /* 0x8000000808067e29 */ /* 0x003fd00008000000 */
[----:B------:R-:W-:Y:S01]  /*0ca0*/  DMUL R10, R6, R6 ;  /* 0x00000006060a7228 */ /* 0x000fe20000000000 */
[----:B------:R-:W-:-:S04]  /*0cb0*/  IMAD.WIDE R6, R13, 0x8, R4 ;  /* 0x000000080d067825 */ /* 0x000fc800078e0204 */
[----:B------:R-:W-:Y:S02]  /*0cc0*/  VIADD R13, R13, 0x80 ;  /* 0x000000800d0d7836 */ /* 0x000fe40000000000 */
[----:B------:R1:W-:Y:S01]  /*0cd0*/  STG.E.64 desc[UR6][R6.64], R10 ;  /* 0x0000000a06007986 */ /* 0x0003e2000c101b06 */
[----:B------:R-:W-:Y:S05]  /*0ce0*/  BRA.U UP0, `(.L_x_229) ;  /* 0xfffffffd00d87547 */ /* 0x000fea000b83ffff */
[----:B------:R-:W-:Y:S05]  /*0cf0*/  EXIT ;  /* 0x000000000000794d */ /* 0x000fea0003800000 */
.L_x_224:
[----:B------:R-:W-:-:S13]  /*0d00*/  ISETP.GE.AND P0, PT, R9, 0x1, PT ;  /* 0x000000010900780c */ /* 0x000fda0003f06270 */
[----:B------:R-:W-:Y:S05]  /*0d10*/  @!P0 EXIT ;  /* 0x000000000000894d */ /* 0x000fea0003800000 */
[C---:B------:R-:W-:Y:S01]  /*0d20*/  ISETP.GE.U32.AND P0, PT, R9.reuse, 0x8, PT ;  /* 0x000000080900780c */ /* 0x040fe20003f06070 */
[----:B------:R-:W-:Y:S01]  /*0d30*/  IMAD.MOV.U32 R7, RZ, RZ, RZ ;  /* 0x000000ffff077224 */ /* 0x000fe200078e00ff */
[----:B------:R-:W-:-:S11]  /*0d40*/  LOP3.LUT R22, R9, 0x7, RZ, 0xc0, !PT ;  /* 0x0000000709167812 */ /* 0x000fd600078ec0ff */
[----:B------:R-:W-:Y:S05]  /*0d50*/  @!P0 BRA `(.L_x_230) ;  /* 0x0000000400108947 */ /* 0x000fea0003800000 */
[----:B------:R-:W-:Y:S01]  /*0d60*/  LOP3.LUT R7, R9, 0x7ffffff8, RZ, 0xc0, !PT ;  /* 0x7ffffff809077812 */ /* 0x000fe200078ec0ff */
[----:B------:R-:W0:Y:S01]  /*0d70*/  LDCU.64 UR4, c[0x0][0x388] ;  /* 0x00007100ff0477ac */ /* 0x000e220008000a00 */
[----:B------:R-:W-:-:S07]  /*0d80*/  MOV R10, RZ ;  /* 0x000000ff000a7202 */ /* 0x000fce0000000f00 */
.L_x_233:
[----:B------:R-:W-:-:S05]  /*0d90*/  IMAD R11, R10, 0x80, R0 ;  /* 0x000000800a0b7824 */ /* 0x000fca00078e0200 */
        /* <DEDUP_REMOVED lines=13> */
[----:B------:R-:W-:Y:S01]  /*0e70*/  IADD3 R15, PT, PT, R11, 0x100, RZ ;  /* 0x000001000b0f7810 */ /* 0x000fe20007ffe0ff */
[----:B------:R-:W-:-:S03]  /*0e80*/  IMAD.WIDE R12, R13, 0x8, R4 ;  /* 0x000000080d0c7825 */ /* 0x000fc600078e0204 */
[----:B------:R-:W-:Y:S01]  /*0e90*/  ISETP.GE.AND P0, PT, R15, R6, PT ;  /* 0x000000060f00720c */ /* 0x000fe20003f06270 */
[----:B--2---:R-:W-:-:S12]  /*0ea0*/  @!P1 DADD R20, R20, -R24 ;  /* 0x0000000014149229 */ /* 0x004fd80000000818 */
[----:B------:R-:W2:Y:S01]  /*0eb0*/  @!P0 LDC.64 R24, c[0x0][0x388] ;  /* 0x0000e200ff188b82 */ /* 0x000ea20000000a00 */
[----:B------:R-:W-:-:S07]  /*0ec0*/  @!P1 DMUL R20, R20, R20 ;  /* 0x0000001414149228 */ /* 0x000fce0000000000 */
[----:B------:R3:W-:Y:S04]  /*0ed0*/  @!P1 STG.E.64 desc[UR6][R12.64], R20 ;  /* 0x000000140c009986 */ /* 0x0007e8000c101b06 */
[----:B------:R-:W2:Y:S01]  /*0ee0*/  @!P0 LDG.E.64 R14, desc[UR6][R8.64+0x400] ;  /* 0x00040006080e8981 */ /* 0x000ea2000c1e1b00 */
[----:B-1----:R-:W-:-:S05]  /*0ef0*/  VIADD R17, R11, 0x180 ;  /* 0x000001800b117836 */ /* 0x002fca0000000000 */
[----:B------:R-:W-:-:S13]  /*0f00*/  ISETP.GE.AND P1, PT, R17, R6, PT ;  /* 0x000000061100720c */ /* 0x000fda0003f26270 */
[----:B------:R-:W1:Y:S01]  /*0f10*/  @!P1 LDC.64 R18, c[0x0][0x388] ;  /* 0x0000e200ff129b82 */ /* 0x000e620000000a00 */
[----:B--2---:R-:W-:-:S08]  /*0f20*/  @!P0 DADD R14, R14, -R24 ;  /* 0x000000000e0e8229 */ /* 0x004fd00000000818 */
[----:B------:R-:W-:-:S07]  /*0f30*/  @!P0 DMUL R14, R14, R14 ;  /* 0x0000000e0e0e8228 */ /* 0x000fce0000000000 */
[----:B------:R2:W-:Y:S04]  /*0f40*/  @!P0 STG.E.64 desc[UR6][R12.64+0x400], R14 ;  /* 0x0004000e0c008986 */ /* 0x0005e8000c101b06 */
[----:B------:R-:W1:Y:S01]  /*0f50*/  @!P1 LDG.E.64 R16, desc[UR6][R8.64+0x800] ;  /* 0x0008000608109981 */ /* 0x000e62000c1e1b00 */
[----:B------:R-:W-:-:S05]  /*0f60*/  VIADD R23, R11, 0x200 ;  /* 0x000002000b177836 */ /* 0x000fca0000000000 */
[----:B------:R-:W-:-:S13]  /*0f70*/  ISETP.GE.AND P0, PT, R23, R6, PT ;  /* 0x000000061700720c */ /* 0x000fda0003f06270 */
[----:B---3--:R-:W3:Y:S01]  /*0f80*/  @!P0 LDC.64 R20, c[0x0][0x388] ;  /* 0x0000e200ff148b82 */ /* 0x008ee20000000a00 */
[----:B-1----:R-:W-:-:S08]  /*0f90*/  @!P1 DADD R16, R16, -R18 ;  /* 0x0000000010109229 */ /* 0x002fd00000000812 */
[----:B------:R-:W-:-:S07]  /*0fa0*/  @!P1 DMUL R16, R16, R16 ;  /* 0x0000001010109228 */ /* 0x000fce0000000000 */
[----:B------:R1:W-:Y:S04]  /*0fb0*/  @!P1 STG.E.64 desc[UR6][R12.64+0x800], R16 ;  /* 0x000800100c009986 */ /* 0x0003e8000c101b06 */
[----:B------:R-:W3:Y:S01]  /*0fc0*/  @!P0 LDG.E.64 R18, desc[UR6][R8.64+0xc00] ;  /* 0x000c000608128981 */ /* 0x000ee2000c1e1b00 */
[----:B------:R-:W-:-:S04]  /*0fd0*/  IADD3 R23, PT, PT, R11, 0x280, RZ ;  /* 0x000002800b177810 */ /* 0x000fc80007ffe0ff */
[----:B------:R-:W-:Y:S01]  /*0fe0*/  ISETP.GE.AND P1, PT, R23, R6, PT ;  /* 0x000000061700720c */ /* 0x000fe20003f26270 */
[----:B---3--:R-:W-:-:S12]  /*0ff0*/  @!P0 DADD R18, R18, -R20 ;  /* 0x0000000012128229 */ /* 0x008fd80000000814 */
[----:B------:R-:W3:Y:S01]  /*1000*/  @!P1 LDC.64 R20, c[0x0][0x388] ;  /* 0x0000e200ff149b82 */ /* 0x000ee20000000a00 */
[----:B------:R-:W-:-:S07]  /*1010*/  @!P0 DMUL R18, R18, R18 ;  /* 0x0000001212128228 */ /* 0x000fce0000000000 */
[----:B------:R4:W-:Y:S04]  /*1020*/  @!P0 STG.E.64 desc[UR6][R12.64+0xc00], R18 ;  /* 0x000c00120c008986 */ /* 0x0009e8000c101b06 */
[----:B--2---:R-:W3:Y:S01]  /*1030*/  @!P1 LDG.E.64 R14, desc[UR6][R8.64+0x1000] ;  /* 0x00100006080e9981 */ /* 0x004ee2000c1e1b00 */
[----:B------:R-:W-:-:S05]  /*1040*/  VIADD R23, R11, 0x300 ;  /* 0x000003000b177836 */ /* 0x000fca0000000000 */
[----:B------:R-:W-:Y:S01]  /*1050*/  ISETP.GE.AND P0, PT, R23, R6, PT ;  /* 0x000000061700720c */ /* 0x000fe20003f06270 */
[----:B---3--:R-:W-:-:S12]  /*1060*/  @!P1 DADD R14, R14, -R20 ;  /* 0x000000000e0e9229 */ /* 0x008fd80000000814 */
[----:B------:R-:W2:Y:S01]  /*1070*/  @!P0 LDC.64 R20, c[0x0][0x388] ;  /* 0x0000e200ff148b82 */ /* 0x000ea20000000a00 */
[----:B------:R-:W-:-:S07]  /*1080*/  @!P1 DMUL R14, R14, R14 ;  /* 0x0000000e0e0e9228 */ /* 0x000fce0000000000 */
[----:B------:R4:W-:Y:S04]  /*1090*/  @!P1 STG.E.64 desc[UR6][R12.64+0x1000], R14 ;  /* 0x0010000e0c009986 */ /* 0x0009e8000c101b06 */
[----:B-1----:R-:W2:Y:S01]  /*10a0*/  @!P0 LDG.E.64 R16, desc[UR6][R8.64+0x1400] ;  /* 0x0014000608108981 */ /* 0x002ea2000c1e1b00 */
[----:B------:R-:W-:Y:S01]  /*10b0*/  VIADD R11, R11, 0x380 ;  /* 0x000003800b0b7836 */ /* 0x000fe20000000000 */
[----:B------:R-:W-:Y:S01]  /*10c0*/  IADD3 R10, PT, PT, R10, 0x8, RZ ;  /* 0x000000080a0a7810 */ /* 0x000fe20007ffe0ff */
[----:B------:R-:W-:Y:S03]  /*10d0*/  BSSY.RECONVERGENT B0, `(.L_x_231) ;  /* 0x000000b000007945 */ /* 0x000fe60003800200 */
[----:B------:R-:W-:Y:S01]  /*10e0*/  ISETP.NE.AND P1, PT, R10, R7, PT ;  /* 0x000000070a00720c */ /* 0x000fe20003f25270 */
[----:B--2---:R-:W-:-:S08]  /*10f0*/  @!P0 DADD R16, R16, -R20 ;  /* 0x0000000010108229 */ /* 0x004fd00000000814 */
[----:B------:R-:W-:-:S07]  /*1100*/  @!P0 DMUL R16, R16, R16 ;  /* 0x0000001010108228 */ /* 0x000fce0000000000 */
[----:B------:R4:W-:Y:S01]  /*1110*/  @!P0 STG.E.64 desc[UR6][R12.64+0x1400], R16 ;  /* 0x001400100c008986 */ /* 0x0009e2000c101b06 */
[----:B------:R-:W-:-:S13]  /*1120*/  ISETP.GE.AND P0, PT, R11, R6, PT ;  /* 0x000000060b00720c */ /* 0x000fda0003f06270 */
[----:B----4-:R-:W-:Y:S05]  /*1130*/  @P0 BRA `(.L_x_232) ;  /* 0x0000000000100947 */ /* 0x010fea0003800000 */
[----:B------:R-:W0:Y:S02]  /*1140*/  LDG.E.64 R8, desc[UR6][R8.64+0x1800] ;  /* 0x0018000608087981 */ /* 0x000e24000c1e1b00 */
[----:B0-----:R-:W-:-:S08]  /*1150*/  DADD R14, R8, -UR4 ;  /* 0x80000004080e7e29 */ /* 0x001fd00008000000 */
[----:B------:R-:W-:-:S07]  /*1160*/  DMUL R14, R14, R14 ;  /* 0x0000000e0e0e7228 */ /* 0x000fce0000000000 */
[----:B------:R1:W-:Y:S04]  /*1170*/  STG.E.64 desc[UR6][R12.64+0x1800], R14 ;  /* 0x0018000e0c007986 */ /* 0x0003e8000c101b06 */
.L_x_232:
[----:B0-----:R-:W-:Y:S05]  /*1180*/  BSYNC.RECONVERGENT B0 ;  /* 0x0000000000007941 */ /* 0x001fea0003800200 */
.L_x_231:
[----:B------:R-:W-:Y:S05]  /*1190*/  @P1 BRA `(.L_x_233) ;  /* 0xfffffff800fc1947 */ /* 0x000fea000383ffff */
.L_x_230:
[----:B------:R-:W-:-:S13]  /*11a0*/  ISETP.NE.AND P0, PT, R22, RZ, PT ;  /* 0x000000ff1600720c */ /* 0x000fda0003f05270 */
[----:B------:R-:W-:Y:S05]  /*11b0*/  @!P0 EXIT ;  /* 0x000000000000894d */ /* 0x000fea0003800000 */
[----:B------:R-:W0:Y:S01]  /*11c0*/  LDC R8, c[0x0][0x384] ;  /* 0x0000e100ff087b82 */ /* 0x000e220000000800 */
[----:B------:R-:W-:Y:S02]  /*11d0*/  ISETP.GE.U32.AND P1, PT, R22, 0x4, PT ;  /* 0x000000041600780c */ /* 0x000fe40003f26070 */
[----:B0-----:R-:W-:-:S04]  /*11e0*/  LOP3.LUT R10, R8, 0x3, RZ, 0xc0, !PT ;  /* 0x00000003080a7812 */ /* 0x001fc800078ec0ff */
[----:B------:R-:W-:-:S07]  /*11f0*/  ISETP.NE.AND P0, PT, R10, RZ, PT ;  /* 0x000000ff0a00720c */ /* 0x000fce0003f05270 */
[----:B------:R-:W-:Y:S06]  /*1200*/  @!P1 BRA `(.L_x_234) ;  /* 0x0000000000949947 */ /* 0x000fec0003800000 */
[----:B------:R-:W-:-:S05]  /*1210*/  IMAD R9, R7, 0x80, R0 ;  /* 0x0000008007097824 */ /* 0x000fca00078e0200 */
[----:B------:R-:W-:-:S13]  /*1220*/  ISETP.GE.AND P2, PT, R9, R6, PT ;  /* 0x000000060900720c */ /* 0x000fda0003f46270 */
[C---:B-1----:R-:W-:Y:S01]  /*1230*/  @!P2 IMAD.WIDE R12, R9.reuse, 0x8, R2 ;  /* 0x00000008090ca825 */ /* 0x042fe200078e0202 */
[----:B------:R-:W0:Y:S05]  /*1240*/  @!P2 LDC.64 R14, c[0x0][0x388] ;  /* 0x0000e200ff0eab82 */ /* 0x000e2a0000000a00 */
[----:B------:R-:W0:Y:S01]  /*1250*/  @!P2 LDG.E.64 R12, desc[UR6][R12.64] ;  /* 0x000000060c0ca981 */ /* 0x000e22000c1e1b00 */
[C---:B------:R-:W-:Y:S02]  /*1260*/  VIADD R11, R9.reuse, 0x80 ;  /* 0x00000080090b7836 */ /* 0x040fe40000000000 */
        /* <DEDUP_REMOVED lines=8> */
[----:B------:R-:W-:Y:S01]  /*12f0*/  IADD3 R13, PT, PT, R9, 0x100, RZ ;  /* 0x00000100090d7810 */ /* 0x000fe20007ffe0ff */
[----:B------:R-:W-:-:S03]  /*1300*/  @!P1 IMAD.WIDE R22, R11, 0x8, R4 ;  /* 0x000000080b169825 */ /* 0x000fc600078e0204 */
[----:B------:R-:W-:-:S13]  /*1310*/  ISETP.GE.AND P2, PT, R13, R6, PT ;  /* 0x000000060d00720c */ /* 0x000fda0003f46270 */
[----:B------:R-:W-:Y:S01]  /*1320*/  @!P2 IMAD.WIDE R24, R13, 0x8, R2 ;  /* 0x000000080d18a825 */ /* 0x000fe200078e0202 */
[----:B0-----:R-:W0:Y:S01]  /*1330*/  @!P2 LDC.64 R14, c[0x0][0x388] ;  /* 0x0000e200ff0eab82 */ /* 0x001e220000000a00 */
[----:B-1----:R-:W-:-:S08]  /*1340*/  @!P1 DADD R20, R18, -R20 ;  /* 0x0000000012149229 */ /* 0x002fd00000000814 */
[----:B------:R-:W-:-:S07]  /*1350*/  @!P1 DMUL R20, R20, R20 ;  /* 0x0000001414149228 */ /* 0x000fce0000000000 */
[----:B------:R1:W-:Y:S04]  /*1360*/  @!P1 STG.E.64 desc[UR6][R22.64], R20 ;  /* 0x0000001416009986 */ /* 0x0003e8000c101b06 */
[----:B------:R-:W0:Y:S01]  /*1370*/  @!P2 LDG.E.64 R24, desc[UR6][R24.64] ;  /* 0x000000061818a981 */ /* 0x000e22000c1e1b00 */
[----:B------:R-:W-:Y:S02]  /*1380*/  VIADD R9, R9, 0x180 ;  /* 0x0000018009097836 */ /* 0x000fe40000000000 */
[----:B------:R-:W-:-:S03]  /*1390*/  @!P2 IMAD.WIDE R12, R13, 0x8, R4 ;  /* 0x000000080d0ca825 */ /* 0x000fc600078e0204 */
[----:B------:R-:W-:-:S13]  /*13a0*/  ISETP.GE.AND P1, PT, R9, R6, PT ;  /* 0x000000060900720c */ /* 0x000fda0003f26270 */
[----:B------:R-:W-:Y:S01]  /*13b0*/  @!P1 IMAD.WIDE R16, R9, 0x8, R2 ;  /* 0x0000000809109825 */ /* 0x000fe200078e0202 */
[----:B------:R-:W2:Y:S01]  /*13c0*/  @!P1 LDC.64 R18, c[0x0][0x388] ;  /* 0x0000e200ff129b82 */ /* 0x000ea20000000a00 */
[----:B0-----:R-:W-:-:S08]  /*13d0*/  @!P2 DADD R14, R24, -R14 ;  /* 0x00000000180ea229 */ /* 0x001fd0000000080e */
[----:B------:R-:W-:-:S07]  /*13e0*/  @!P2 DMUL R14, R14, R14 ;  /* 0x0000000e0e0ea228 */ /* 0x000fce0000000000 */
[----:B------:R0:W-:Y:S04]  /*13f0*/  @!P2 STG.E.64 desc[UR6][R12.64], R14 ;  /* 0x0000000e0c00a986 */ /* 0x0001e8000c101b06 */
[----:B------:R-:W2:Y:S01]  /*1400*/  @!P1 LDG.E.64 R16, desc[UR6][R16.64] ;  /* 0x0000000610109981 */ /* 0x000ea2000c1e1b00 */
[----:B-1----:R-:W-:Y:S01]  /*1410*/  @!P1 IMAD.WIDE R20, R9, 0x8, R4 ;  /* 0x0000000809149825 */ /* 0x002fe200078e0204 */
[----:B------:R-:W-:Y:S01]  /*1420*/  IADD3 R7, PT, PT, R7, 0x4, RZ ;  /* 0x0000000407077810 */ /* 0x000fe20007ffe0ff */
[----:B--2---:R-:W-:-:S08]  /*1430*/  @!P1 DADD R18, R16, -R18 ;  /* 0x0000000010129229 */ /* 0x004fd00000000812 */
[----:B------:R-:W-:-:S07]  /*1440*/  @!P1 DMUL R18, R18, R18 ;  /* 0x0000001212129228 */ /* 0x000fce0000000000 */
[----:B------:R0:W-:Y:S04]  /*1450*/  @!P1 STG.E.64 desc[UR6][R20.64], R18 ;  /* 0x0000001214009986 */ /* 0x0001e8000c101b06 */
.L_x_234:
[----:B------:R-:W-:Y:S05]  /*1460*/  @!P0 EXIT ;  /* 0x000000000000894d */ /* 0x000fea0003800000 */
[----:B------:R-:W-:Y:S02]  /*1470*/  ISETP.NE.AND P1, PT, R10, 0x1, PT ;  /* 0x000000010a00780c */ /* 0x000fe40003f25270 */
[----:B------:R-:W-:-:S04]  /*1480*/  LOP3.LUT R8, R8, 0x1, RZ, 0xc0, !PT ;  /* 0x0000000108087812 */ /* 0x000fc800078ec0ff */
[----:B------:R-:W-:-:S07]  /*1490*/  ISETP.NE.U32.AND P0, PT, R8, 0x1, PT ;  /* 0x000000010800780c */ /* 0x000fce0003f05070 */
[----:B------:R-:W-:Y:S06]  /*14a0*/  @!P1 BRA `(.L_x_235) ;  /* 0x00000000004c9947 */ /* 0x000fec0003800000 */
[----:B01----:R-:W-:-:S05]  /*14b0*/  IMAD R13, R7, 0x80, R0 ;  /* 0x00000080070d7824 */ /* 0x003fca00078e0200 */
        /* <DEDUP_REMOVED lines=18> */
.L_x_235:
[----:B------:R-:W-:Y:S05]  /*15e0*/  @P0 EXIT ;  /* 0x000000000000094d */ /* 0x000fea0003800000 */
[----:B--2---:R-:W-:-:S04]  /*15f0*/  LEA R9, R7, R0, 0x7 ;  /* 0x0000000007097211 */ /* 0x004fc800078e38ff */
[----:B------:R-:W-:-:S13]  /*1600*/  ISETP.GE.AND P0, PT, R9, R6, PT ;  /* 0x000000060900720c */ /* 0x000fda0003f06270 */
[----:B------:R-:W-:Y:S05]  /*1610*/  @P0 EXIT ;  /* 0x000000000000094d */ /* 0x000fea0003800000 */
[C---:B------:R-:W-:Y:S01]  /*1620*/  IMAD.WIDE R2, R9.reuse, 0x8, R2 ;  /* 0x0000000809027825 */ /* 0x040fe200078e0202 */
[----:B------:R-:W2:Y:S05]  /*1630*/  LDCU.64 UR4, c[0x0][0x388] ;  /* 0x00007100ff0477ac */ /* 0x000eaa0008000a00 */
[----:B------:R-:W2:Y:S01]  /*1640*/  LDG.E.64 R2, desc[UR6][R2.64] ;  /* 0x0000000602027981 */ /* 0x000ea2000c1e1b00 */
[----:B------:R-:W-:Y:S01]  /*1650*/  IMAD.WIDE R4, R9, 0x8, R4 ;  /* 0x0000000809047825 */ /* 0x000fe200078e0204 */
[----:B--2---:R-:W-:-:S08]  /*1660*/  DADD R6, R2, -UR4 ;  /* 0x8000000402067e29 */ /* 0x004fd00008000000 */
[----:B------:R-:W-:-:S07]  /*1670*/  DMUL R6, R6, R6 ;  /* 0x0000000606067228 */ /* 0x000fce0000000000 */
[----:B------:R-:W-:Y:S01]  /*1680*/  STG.E.64 desc[UR6][R4.64], R6 ;  /* 0x0000000604007986 */ /* 0x000fe2000c101b06 */
[----:B------:R-:W-:Y:S05]  /*1690*/  EXIT ;  /* 0x000000000000794d */ /* 0x000fea0003800000 */
.L_x_236:
        /* <DEDUP_REMOVED lines=14> */
.L_x_305:


//--------------------- .text._ZN3cub18CUB_300001_SM_10006detail9transform16transform_kernelINS2_10policy_hubILb0EN4cuda3std3__45tupleIJN6thrust24THRUST_300001_SM_1000_NS6detail15normal_iteratorINSA_10device_ptrIdEEEESF_EEEE10policy1000ElNS7_5minusIdEESF_JPdSL_EEEvT0_iT1_T2_DpNS2_10kernel_argIT3_EE --------------------------
	.section	.text._ZN3cub18CUB_300001_SM_10006detail9transform16transform_kernelINS2_10policy_hubILb0EN4cuda3std3__45tupleIJN6thrust24THRUST_300001_SM_1000_NS6detail15normal_iteratorINSA_10device_ptrIdEEEESF_EEEE10policy1000ElNS7_5minusIdEESF_JPdSL_EEEvT0_iT1_T2_DpNS2_10kernel_argIT3_EE,"ax",@progbits
	.align	128
        .global         _ZN3cub18CUB_300001_SM_10006detail9transform16transform_kernelINS2_10policy_hubILb0EN4cuda3std3__45tupleIJN6thrust24THRUST_300001_SM_1000_NS6detail15normal_iteratorINSA_10device_ptrIdEEEESF_EEEE10policy1000ElNS7_5minusIdEESF_JPdSL_EEEvT0_iT1_T2_DpNS2_10kernel_argIT3_EE
        .type           _ZN3cub18CUB_300001_SM_10006detail9transform16transform_kernelINS2_10policy_hubILb0EN4cuda3std3__45tupleIJN6thrust24THRUST_300001_SM_1000_NS6detail15normal_iteratorINSA_10device_ptrIdEEEESF_EEEE10policy1000ElNS7_5minusIdEESF_JPdSL_EEEvT0_iT1_T2_DpNS2_10kernel_argIT3_EE,@function
        .size           _ZN3cub18CUB_300001_SM_10006detail9transform16transform_kernelINS2_10policy_hubILb0EN4cuda3std3__45tupleIJN6thrust24THRUST_300001_SM_1000_NS6detail15normal_iteratorINSA_10device_ptrIdEEEESF_EEEE10policy1000ElNS7_5minusIdEESF_JPdSL_EEEvT0_iT1_T2_DpNS2_10kernel_argIT3_EE,(.L_x_294 - _ZN3cub18CUB_300001_SM_10006detail9transform16transform_kernelINS2_10policy_hubILb0EN4cuda3std3__45tupleIJN6thrust24THRUST_300001_SM_1000_NS6detail15normal_iteratorINSA_10device_ptrIdEEEESF_EEEE10policy1000ElNS7_5minusIdEESF_JPdSL_EEEvT0_iT1_T2_DpNS2_10kernel_argIT3_EE)
        .other          _ZN3cub18CUB_300001_SM_10006detail9transform16transform_kernelINS2_10policy_hubILb0EN4cuda3std3__45tupleIJN6thrust24THRUST_300001_SM_1000_NS6detail15normal_iteratorINSA_10device_ptrIdEEEESF_EEEE10policy1000ElNS7_5minusIdEESF_JPdSL_EEEvT0_iT1_T2_DpNS2_10kernel_argIT3_EE,@"STO_CUDA_ENTRY STV_DEFAULT"
_ZN3cub18CUB_300001_SM_10006detail9transform16transform_kernelINS2_10policy_hubILb0EN4cuda3std3__45tupleIJN6thrust24THRUST_300001_SM_1000_NS6detail15normal_iteratorINSA_10device_ptrIdEEEESF_EEEE10policy1000ElNS7_5minusIdEESF_JPdSL_EEEvT0_iT1_T2_DpNS2_10kernel_argIT3_EE:
.text._ZN3cub18CUB_300001_SM_10006detail9transform16transform_kernelINS2_10policy_hubILb0EN4cuda3std3__45tupleIJN6thrust24THRUST_300001_SM_1000_NS6detail15normal_iteratorINSA_10device_ptrIdEEEESF_EEEE10policy1000ElNS7_5minusIdEESF_JPdSL_EEEvT0_iT1_T2_DpNS2_10kernel_argIT3_EE:
[----:B------:R-:W-:Y:S01]  /*0000*/  LDC R1, c[0x0][0x37c] ;  /* 0x0000df00ff017b82 */ /* 0x000fe20000000800 */
[----:B------:R-:W1:Y:S07]  /*0010*/  LDCU UR24, c[0x0][0x388] ;  /* 0x00007100ff1877ac */ /* 0x000e6e0008000800 */
[----:B------:R-:W2:Y:S01]  /*0020*/  S2UR UR5, SR_CTAID.X ;  /* 0x00000000000579c3 */ /* 0x000ea20000002500 */
[----:B------:R-:W3:Y:S01]  /*0030*/  LDCU UR7, c[0x0][0x370] ;  /* 0x00006e00ff0777ac */ /* 0x000ee20008000800 */
[----:B------:R-:W4:Y:S06]  /*0040*/  LDCU.64 UR22, c[0x0][0x358] ;  /* 0x00006b00ff1677ac */ /* 0x000f2c0008000a00 */
[----:B------:R-:W5:Y:S01]  /*0050*/  LDC.64 R2, c[0x0][0x380] ;  /* 0x0000e000ff027b82 */ /* 0x000f620000000a00 */
[----:B-1----:R-:W-:-:S04]  /*0060*/  USHF.L.U32 UR19, UR24, 0x7, URZ ;  /* 0x0000000718137899 */ /* 0x002fc800080006ff */
[----:B------:R-:W-:Y:S02]  /*0070*/  USHF.R.S32.HI UR8, URZ, 0x1f, UR19 ;  /* 0x0000001fff087899 */ /* 0x000fe40008011413 */
[----:B--2---:R-:W-:Y:S02]  /*0080*/  UIMAD.WIDE.U32 UR20, UR19, UR5, URZ ;  /* 0x00000005131472a5 */ /* 0x004fe4000f8e00ff */
[----:B------:R-:W-:Y:S02]  /*0090*/  UIMAD UR6, UR8, UR5, URZ ;  /* 0x00000005080672a4 */ /* 0x000fe4000f8e02ff */
[----:B------:R-:W-:Y:S02]  /*00a0*/  UIADD3 UR4, UPT, UPT, UR5, 0x2, URZ ;  /* 0x0000000205047890 */ /* 0x000fe4000fffe0ff */
[----:B------:R-:W-:Y:S02]  /*00b0*/  UIADD3 UR6, UPT, UPT, UR21, UR6, URZ ;  /* 0x0000000615067290 */ /* 0x000fe4000fffe0ff */
[----:B---3--:R-:W-:Y:S01]  /*00c0*/  UISETP.GE.U32.AND UP0, UPT, UR4, UR7, UPT ;  /* 0x000000070400728c */ /* 0x008fe2000bf06070 */
[----:B-----5:R-:W-:-:S03]  /*00d0*/  IADD3 R0, P0, PT, R2, -UR20, RZ ;  /* 0x8000001402007c10 */ /* 0x020fc6000ff1e0ff */
[----:B------:R-:W-:Y:S01]  /*00e0*/  UISETP.EQ.OR UP0, UPT, UR5, URZ, UP0 ;  /* 0x000000ff0500728c */ /* 0x000fe20008702670 */
[----:B------:R-:W-:Y:S02]  /*00f0*/  IADD3.X R2, PT, PT, R3, ~UR6, RZ, P0, !PT ;  /* 0x8000000603027c10 */ /* 0x000fe400087fe4ff */
[----:B------:R-:W-:-:S04]  /*0100*/  ISETP.LT.U32.AND P0, PT, R0, UR19, PT ;  /* 0x0000001300007c0c */ /* 0x000fc8000bf01070 */
[----:B------:R-:W-:-:S04]  /*0110*/  ISETP.LT.AND.EX P0, PT, R2, UR8, PT, P0 ;  /* 0x0000000802007c0c */ /* 0x000fc8000bf01300 */
[----:B------:R-:W-:Y:S01]  /*0120*/  SEL R0, R0, UR19, P0 ;  /* 0x0000001300007c07 */ /* 0x000fe20008000000 */
[----:B----4-:R-:W-:Y:S08]  /*0130*/  BRA.U UP0, `(.L_x_237) ;  /* 0x0000000100e47547 */ /* 0x010ff0000b800000 */
[----:B------:R-:W1:Y:S01]  /*0140*/  S2R R2, SR_TID.X ;  /* 0x0000000000027919 */ /* 0x000e620000002100 */
[----:B------:R-:W-:Y:S01]  /*0150*/  ELECT P0, URZ, PT ;  /* 0x0000000000ff782f */ /* 0x000fe20003800000 */
[----:B------:R-:W-:Y:S03]  /*0160*/  BSSY.RECONVERGENT B0, `(.L_x_238) ;  /* 0x000002e000007945 */ /* 0x000fe60003800200 */
[----:B-1----:R-:W-:-:S13]  /*0170*/  ISETP.GT.U32.OR P0, PT, R2, 0x1f, !P0 ;  /* 0x0000001f0200780c */ /* 0x002fda0004704470 */
[----:B------:R-:W-:Y:S05]  /*0180*/  @P0 BRA `(.L_x_239) ;  /* 0x0000000000ac0947 */ /* 0x000fea0003800000 */
[----:B------:R-:W1:Y:S01]  /*0190*/  S2UR UR18, SR_CgaCtaId ;  /* 0x00000000001279c3 */ /* 0x000e620000008800 */
[----:B------:R-:W2:Y:S01]  /*01a0*/  LDCU UR15, c[0x0][0x3a0] ;  /* 0x00007400ff0f77ac */ /* 0x000ea20008000800 */
[----:B------:R-:W3:Y:S01]  /*01b0*/  LDCU UR17, c[0x0][0x3b0] ;  /* 0x00007600ff1177ac */ /* 0x000ee20008000800 */
[----:B------:R-:W-:Y:S01]  /*01c0*/  ULEA UR14, UR24, 0xf, 0xa ;  /* 0x0000000f180e7891 */ /* 0x000fe2000f8e50ff */
[----:B------:R-:W-:Y:S01]  /*01d0*/  UMOV UR7, 0x400 ;  /* 0x0000040000077882 */ /* 0x000fe20000000000 */
[----:B------:R-:W-:Y:S01]  /*01e0*/  UMOV UR10, 0x1 ;  /* 0x00000001000a7882 */ /* 0x000fe20000000000 */
[----:B------:R-:W4:Y:S01]  /*01f0*/  LDCU.64 UR4, c[0x0][0x398] ;  /* 0x00007300ff0477ac */ /* 0x000f220008000a00 */
[----:B------:R-:W-:-:S04]  /*0200*/  UIADD3 UR10, UPT, UPT, -UR10, 0x100000, URZ ;  /* 0x001000000a0a7890 */ /* 0x000fc8000fffe1ff */
[----:B------:R-:W-:Y:S02]  /*0210*/  USHF.L.U32 UR11, UR10, 0xb, URZ ;  /* 0x0000000b0a0b7899 */ /* 0x000fe400080006ff */
[----:B------:R-:W-:Y:S02]  /*0220*/  USHF.L.U32 UR10, UR10, 0x1, URZ ;  /* 0x000000010a0a7899 */ /* 0x000fe400080006ff */
[----:B--2---:R-:W-:Y:S01]  /*0230*/  UIADD3 UR15, UPT, UPT, UR14, UR15, URZ ;  /* 0x0000000f0e0f7290 */ /* 0x004fe2000fffe0ff */
[----:B------:R-:W2:Y:S01]  /*0240*/  LDCU.64 UR12, c[0x0][0x3a8] ;  /* 0x00007500ff0c77ac */ /* 0x000ea20008000a00 */
[----:B---3--:R-:W-:Y:S02]  /*0250*/  UIADD3 UR14, UPT, UPT, UR14, UR17, URZ ;  /* 0x000000110e0e7290 */ /* 0x008fe4000fffe0ff */
[----:B-1----:R-:W-:Y:S02]  /*0260*/  ULEA UR17, UR18, UR7, 0x18 ;  /* 0x0000000712117291 */ /* 0x002fe4000f8ec0ff */
[----:B------:R-:W-:-:S02]  /*0270*/  UIADD3 UR16, UPT, UPT, UR7, 0x80, URZ ;  /* 0x0000008007107890 */ /* 0x000fc4000fffe0ff */
[----:B------:R-:W-:Y:S02]  /*0280*/  USHF.L.U64.HI UR9, UR20, 0x3, UR6 ;  /* 0x0000000314097899 */ /* 0x000fe40008010206 */
[----:B------:R-:W-:Y:S02]  /*0290*/  USHF.L.U32 UR8, UR20, 0x3, URZ ;  /* 0x0000000314087899 */ /* 0x000fe400080006ff */
[----:B------:R-:W-:Y:S02]  /*02a0*/  ULOP3.LUT UR15, UR15, 0xfffffff0, URZ, 0xc0, !UPT ;  /* 0xfffffff00f0f7892 */ /* 0x000fe4000f8ec0ff */
[----:B------:R-:W-:Y:S01]  /*02b0*/  ULOP3.LUT UR14, UR14, 0xfffffff0, URZ, 0xc0, !UPT ;  /* 0xfffffff00e0e7892 */ /* 0x000fe2000f8ec0ff */
[----:B------:R-:W1:Y:S02]  /*02c0*/  FENCE.VIEW.ASYNC.S ;  /* 0x00000000000073c6 */ /* 0x000e640000000000 */
[----:B-1----:R1:W3:Y:S02]  /*02d0*/  SYNCS.EXCH.64 URZ, [UR17], UR10 ;  /* 0x0000000a11ff75b2 */ /* 0x0022e40008000100 */
[----:B------:R-:W-:Y:S01]  /*02e0*/  @!PT LDS RZ, [RZ] ;  /* 0x00000000fffff984 */ /* 0x000fe20000000800 */
[----:B------:R-:W-:Y:S01]  /*02f0*/  @!PT LDS RZ, [RZ] ;  /* 0x00000000fffff984 */ /* 0x000fe20000000800 */
[----:B------:R-:W-:Y:S01]  /*0300*/  @!PT LDS RZ, [RZ] ;  /* 0x00000000fffff984 */ /* 0x000fe20000000800 */
[----:B------:R-:W-:Y:S01]  /*0310*/  @!PT LDS RZ, [RZ] ;  /* 0x00000000fffff984 */ /* 0x000fe20000000800 */
[----:B---3--:R3:W-:Y:S06]  /*0320*/  MEMBAR.ALL.CTA ;  /* 0x0000000000007992 */ /* 0x0087ec0000008000 */
[----:B---3--:R-:W3:Y:S01]  /*0330*/  FENCE.VIEW.ASYNC.S ;  /* 0x00000000000073c6 */ /* 0x008ee20000000000 */
[----:B------:R-:W-:-:S02]  /*0340*/  ULEA UR16, UR18, UR16, 0x18 ;  /* 0x0000001012107291 */ /* 0x000fc4000f8ec0ff */
[----:B----4-:R-:W-:Y:S02]  /*0350*/  UIADD3.64 UR4, UPT, UPT, UR8, UR4, URZ ;  /* 0x0000000408047297 */ /* 0x010fe4000fffe0ff */
[----:B------:R-:W-:Y:S02]  /*0360*/  USHF.R.U32.HI UR7, URZ, 0x4, UR15 ;  /* 0x00000004ff077899 */ /* 0x000fe4000801160f */
[----:B--2---:R-:W-:Y:S02]  /*0370*/  UIADD3.64 UR8, UPT, UPT, UR8, UR12, URZ ;  /* 0x0000000c08087297 */ /* 0x004fe4000fffe0ff */
[----:B------:R-:W-:Y:S02]  /*0380*/  UIADD3 UR15, UPT, UPT, UR15, UR14, URZ ;  /* 0x0000000e0f0f7290 */ /* 0x000fe4000fffe0ff */
[----:B------:R-:W-:Y:S02]  /*0390*/  ULEA UR12, UR24, UR16, 0xa ;  /* 0x00000010180c7291 */ /* 0x000fe4000f8e50ff */
[----:B------:R-:W-:-:S02]  /*03a0*/  USHF.R.U32.HI UR14, URZ, 0x4, UR14 ;  /* 0x00000004ff0e7899 */ /* 0x000fc4000801160e */
[----:B------:R-:W-:Y:S01]  /*03b0*/  UPRMT UR7, UR7, 0x5410, URZ ;  /* 0x0000541007077896 */ /* 0x000fe200080000ff */
[----:B------:R-:W-:Y:S01]  /*03c0*/  IMAD.U32 R2, RZ, RZ, UR15 ;  /* 0x0000000fff027e24 */ /* 0x000fe2000f8e00ff */
[----:B------:R-:W-:Y:S02]  /*03d0*/  UIADD3 UR12, UPT, UPT, UR12, 0x80, URZ ;  /* 0x000000800c0c7890 */ /* 0x000fe4000fffe0ff */
[----:B------:R-:W-:Y:S01]  /*03e0*/  UPRMT UR14, UR14, 0x5410, URZ ;  /* 0x000054100e0e7896 */ /* 0x000fe200080000ff */
[----:B------:R-:W-:-:S04]  /*03f0*/  UMOV UR13, UR17 ;  /* 0x00000011000d7c82 */ /* 0x000fc80008000000 */
[----:B---3--:R1:W-:Y:S04]  /*0400*/  UBLKCP.S.G [UR16], [UR4], UR7 ;  /* 0x00000010040073ba */ /* 0x0083e80008000207 */
[----:B------:R1:W-:Y:S01]  /*0410*/  UBLKCP.S.G [UR12], [UR8], UR14 ;  /* 0x0000000c080073ba */ /* 0x0003e2000800020e */
[----:B------:R1:W-:Y:S01]  /*0420*/  SYNCS.ARRIVE.TRANS64 RZ, [UR17], R2 ;  /* 0x00000002ffff79a7 */ /* 0x0003e20008000011 */
[----:B------:R-:W-:Y:S01]  /*0430*/  NOP ;  /* 0x0000000000007918 */ /* 0x000fe20000000000 */
.L_x_239:
[----:B-1----:R-:W-:Y:S05]  /*0440*/  BSYNC.RECONVERGENT B0 ;  /* 0x0000000000007941 */ /* 0x002fea0003800200 */
.L_x_238:
[----:B------:R-:W1:Y:S08]  /*0450*/  S2UR UR5, SR_CgaCtaId ;  /* 0x00000000000579c3 */ /* 0x000e700000008800 */
[----:B------:R-:W-:Y:S01]  /*0460*/  BAR.SYNC.DEFER_BLOCKING 0x0 ;  /* 0x0000000000007b1d */ /* 0x000fe20000010000 */
[----:B------:R-:W-:-:S05]  /*0470*/  SHF.L.U32 R2, RZ, 0x1f, RZ ;  /* 0x0000001fff027819 */ /* 0x000fca00000006ff */
[----:B------:R-:W-:Y:S02]  /*0480*/  UMOV UR4, 0x400 ;  /* 0x0000040000047882 */ /* 0x000fe40000000000 */
[----:B-1----:R-:W-:-:S12]  /*0490*/  ULEA UR4, UR5, UR4, 0x18 ;  /* 0x0000000405047291 */ /* 0x002fd8000f8ec0ff */
.L_x_240:
[----:B------:R-:W1:Y:S02]  /*04a0*/  SYNCS.PHASECHK.TRANS64.TRYWAIT P0, [UR4], R2 ;  /* 0x00000002ff0075a7 */ /* 0x000e640008001104 */
[----:B-1----:R-:W-:Y:S05]  /*04b0*/  @!P0 BRA `(.L_x_240) ;  /* 0xfffffffc00f88947 */ /* 0x002fea000383ffff */
[----:B------:R-:W-:Y:S05]  /*04c0*/  BRA `(.L_x_241) ;  /* 0x00000014003c7947 */ /* 0x000fea0003800000 */
.L_x_237:
[----:B------:R-:W1:Y:S01]  /*04d0*/  S2R R3, SR_TID.Y ;  /* 0x0000000000037919 */ /* 0x000e620000002200 */
[----:B------:R-:W2:Y:S01]  /*04e0*/  LDCU UR9, c[0x0][0x360] ;  /* 0x00006c00ff0977ac */ /* 0x000ea20008000800 */
[----:B------:R-:W-:Y:S01]  /*04f0*/  IMAD.SHL.U32 R4, R0, 0x8, RZ ;  /* 0x0000000800047824 */ /* 0x000fe200078e00ff */
[----:B------:R-:W-:Y:S01]  /*0500*/  BSSY.RECONVERGENT B0, `(.L_x_242) ;  /* 0x00000ab000007945 */ /* 0x000fe20003800200 */
[----:B------:R-:W1:Y:S01]  /*0510*/  S2R R6, SR_TID.Z ;  /* 0x0000000000067919 */ /* 0x000e620000002300 */
[----:B------:R-:W2:Y:S01]  /*0520*/  LDCU UR10, c[0x0][0x364] ;  /* 0x00006c80ff0a77ac */ /* 0x000ea20008000800 */
[----:B------:R-:W3:Y:S01]  /*0530*/  LDC R2, c[0x0][0x368] ;  /* 0x0000da00ff027b82 */ /* 0x000ee20000000800 */
[----:B------:R-:W-:Y:S01]  /*0540*/  SHF.R.S32.HI R5, RZ, 0x1f, R4 ;  /* 0x0000001fff057819 */ /* 0x000fe20000011404 */
[----:B------:R-:W4:Y:S03]  /*0550*/  S2R R8, SR_TID.X ;  /* 0x0000000000087919 */ /* 0x000f260000002100 */
[----:B------:R-:W-:-:S02]  /*0560*/  SHF.R.U64 R4, R4, 0x3, R5 ;  /* 0x0000000304047819 */ /* 0x000fc40000001205 */
[----:B------:R-:W-:Y:S01]  /*0570*/  SHF.R.U32.HI R5, RZ, 0x3, R5 ;  /* 0x00000003ff057819 */ /* 0x000fe20000011605 */
[----:B--2---:R-:W-:Y:S02]  /*0580*/  UIMAD UR4, UR9, UR10, URZ ;  /* 0x0000000a090472a4 */ /* 0x004fe4000f8e02ff */
[----:B-1----:R-:W-:Y:S02]  /*0590*/  IMAD R3, R6, UR10, R3 ;  /* 0x0000000a06037c24 */ /* 0x002fe4000f8e0203 */
[----:B------:R-:W-:Y:S02]  /*05a0*/  IMAD.MOV.U32 R6, RZ, RZ, RZ ;  /* 0x000000ffff067224 */ /* 0x000fe400078e00ff */
[----:B----4-:R-:W-:Y:S02]  /*05b0*/  IMAD R3, R3, UR9, R8 ;  /* 0x0000000903037c24 */ /* 0x010fe4000f8e0208 */
[----:B---3--:R-:W-:Y:S01]  /*05c0*/  IMAD R8, R2, UR4, RZ ;  /* 0x0000000402087c24 */ /* 0x008fe2000f8e02ff */
[----:B------:R-:W-:-:S02]  /*05d0*/  UMOV UR4, URZ ;  /* 0x000000ff00047c82 */ /* 0x000fc40008000000 */
[----:B------:R-:W-:-:S04]  /*05e0*/  ISETP.GT.U32.AND P0, PT, R4, R3, PT ;  /* 0x000000030400720c */ /* 0x000fc80003f04070 */
[----:B------:R-:W-:-:S13]  /*05f0*/  ISETP.GT.U32.AND.EX P0, PT, R5, RZ, PT, P0 ;  /* 0x000000ff0500720c */ /* 0x000fda0003f04100 */
[----:B------:R-:W-:Y:S05]  /*0600*/  @!P0 BRA `(.L_x_243) ;  /* 0x0000000800688947 */ /* 0x000fea0003800000 */
[----:B------:R-:W-:Y:S01]  /*0610*/  IMAD.IADD R9, R8, 0x1, R3 ;  /* 0x0000000108097824 */ /* 0x000fe200078e0203 */
[----:B------:R-:W-:Y:S01]  /*0620*/  BSSY.RECONVERGENT B1, `(.L_x_244) ;  /* 0x0000024000017945 */ /* 0x000fe20003800200 */
[----:B------:R-:W-:-:S03]  /*0630*/  IMAD.MOV.U32 R12, RZ, RZ, -0x1 ;  /* 0xffffffffff0c7424 */ /* 0x000fc600078e00ff */
[CC--:B------:R-:W-:Y:S02]  /*0640*/  ISETP.GT.U32.AND P1, PT, R4.reuse, R9.reuse, PT ;  /* 0x000000090400720c */ /* 0x0c0fe40003f24070 */
[CC--:B------:R-:W-:Y:S02]  /*0650*/  ISETP.GT.U32.AND P0, PT, R4.reuse, R9.reuse, PT ;  /* 0x000000090400720c */ /* 0x0c0fe40003f04070 */
[C---:B------:R-:W-:Y:S02]  /*0660*/  ISETP.GT.U32.AND.EX P1, PT, R5.reuse, RZ, PT, P1 ;  /* 0x000000ff0500720c */ /* 0x040fe40003f24110 */
[----:B------:R-:W-:Y:S02]  /*0670*/  ISETP.GT.U32.AND.EX P0, PT, R5, RZ, PT, P0 ;  /* 0x000000ff0500720c */ /* 0x000fe40003f04100 */
[----:B------:R-:W-:Y:S02]  /*0680*/  SEL R10, R4, R9, P1 ;  /* 0x00000009040a7207 */ /* 0x000fe40000800000 */
[----:B------:R-:W-:-:S02]  /*0690*/  SEL R7, RZ, 0x1, !P0 ;  /* 0x00000001ff077807 */ /* 0x000fc40004000000 */
[----:B------:R-:W-:Y:S02]  /*06a0*/  SEL R11, R5, RZ, P1 ;  /* 0x000000ff050b7207 */ /* 0x000fe40000800000 */
[----:B------:R-:W-:-:S04]  /*06b0*/  IADD3 R14, P0, P1, R10, -R7, -R9 ;  /* 0x800000070a0e7210 */ /* 0x000fc8000791e809 */
[----:B------:R-:W-:-:S04]  /*06c0*/  IADD3.X R15, PT, PT, R11, -0x1, R12, P0, P1 ;  /* 0xffffffff0b0f7810 */ /* 0x000fc800007e240c */
[----:B------:R-:W-:-:S13]  /*06d0*/  ISETP.NE.U32.AND P0, PT, R15, RZ, PT ;  /* 0x000000ff0f00720c */ /* 0x000fda0003f05070 */
[----:B------:R-:W-:Y:S05]  /*06e0*/  @P0 BRA `(.L_x_245) ;  /* 0x0000000000500947 */ /* 0x000fea0003800000 */
[----:B------:R-:W1:Y:S01]  /*06f0*/  I2F.U32.RP R9, R8 ;  /* 0x0000000800097306 */ /* 0x000e620000209000 */
[----:B------:R-:W-:Y:S01]  /*0700*/  IMAD.MOV R13, RZ, RZ, -R8 ;  /* 0x000000ffff0d7224 */ /* 0x000fe200078e0a08 */
[----:B------:R-:W-:-:S06]  /*0710*/  ISETP.NE.U32.AND P2, PT, R8, RZ, PT ;  /* 0x000000ff0800720c */ /* 0x000fcc0003f45070 */
[----:B-1----:R-:W1:Y:S02]  /*0720*/  MUFU.RCP R9, R9 ;  /* 0x0000000900097308 */ /* 0x002e640000001000 */
[----:B-1----:R-:W-:-:S06]  /*0730*/  VIADD R10, R9, 0xffffffe ;  /* 0x0ffffffe090a7836 */ /* 0x002fcc0000000000 */
[----:B------:R1:W2:Y:S02]  /*0740*/  F2I.FTZ.U32.TRUNC.NTZ R11, R10 ;  /* 0x0000000a000b7305 */ /* 0x0002a4000021f000 */
[----:B-1----:R-:W-:Y:S02]  /*0750*/  IMAD.MOV.U32 R10, RZ, RZ, RZ ;  /* 0x000000ffff0a7224 */ /* 0x002fe400078e00ff */
[----:B--2---:R-:W-:-:S04]  /*0760*/  IMAD R13, R13, R11, RZ ;  /* 0x0000000b0d0d7224 */ /* 0x004fc800078e02ff */
[----:B------:R-:W-:-:S06]  /*0770*/  IMAD.HI.U32 R11, R11, R13, R10 ;  /* 0x0000000d0b0b7227 */ /* 0x000fcc00078e000a */
[----:B------:R-:W-:-:S04]  /*0780*/  IMAD.HI.U32 R10, R11, R14, RZ ;  /* 0x0000000e0b0a7227 */ /* 0x000fc800078e00ff */
[----:B------:R-:W-:-:S04]  /*0790*/  IMAD.MOV R11, RZ, RZ, -R10 ;  /* 0x000000ffff0b7224 */ /* 0x000fc800078e0a0a */
[----:B------:R-:W-:-:S05]  /*07a0*/  IMAD R11, R8, R11, R14 ;  /* 0x0000000b080b7224 */ /* 0x000fca00078e020e */
[----:B------:R-:W-:-:S13]  /*07b0*/  ISETP.GE.U32.AND P0, PT, R11, R8, PT ;  /* 0x000000080b00720c */ /* 0x000fda0003f06070 */
[----:B------:R-:W-:Y:S02]  /*07c0*/  @P0 IMAD.IADD R11, R11, 0x1, -R8 ;  /* 0x000000010b0b0824 */ /* 0x000fe400078e0a08 */
[----:B------:R-:W-:-:S03]  /*07d0*/  @P0 VIADD R10, R10, 0x1 ;  /* 0x000000010a0a0836 */ /* 0x000fc60000000000 */
[----:B------:R-:W-:Y:S01]  /*07e0*/  ISETP.GE.U32.AND P1, PT, R11, R8, PT ;  /* 0x000000080b00720c */ /* 0x000fe20003f26070 */
[----:B------:R-:W-:-:S12]  /*07f0*/  HFMA2 R11, -RZ, RZ, 0, 0 ;  /* 0x00000000ff0b7431 */ /* 0x000fd800000001ff */
[----:B------:R-:W-:Y:S01]  /*0800*/  @P1 VIADD R10, R10, 0x1 ;  /* 0x000000010a0a1836 */ /* 0x000fe20000000000 */
[----:B------:R-:W-:Y:S01]  /*0810*/  @!P2 LOP3.LUT R10, RZ, R8, RZ, 0x33, !PT ;  /* 0x00000008ff0aa212 */ /* 0x000fe200078e33ff */
[----:B------:R-:W-:Y:S06]  /*0820*/  BRA `(.L_x_246) ;  /* 0x00000000000c7947 */ /* 0x000fec0003800000 */
.L_x_245:
[----:B------:R-:W-:Y:S01]  /*0830*/  IMAD.MOV.U32 R9, RZ, RZ, R14 ;  /* 0x000000ffff097224 */ /* 0x000fe200078e000e */
[----:B------:R-:W-:-:S07]  /*0840*/  MOV R14, 0x860 ;  /* 0x00000860000e7802 */ /* 0x000fce0000000f00 */
[----:B------:R-:W-:Y:S05]  /*0850*/  CALL.REL.NOINC `($__internal_0_$__cuda_sm20_div_u64) ;  /* 0x00000014006c7944 */ /* 0x000fea0003c00000 */
.L_x_246:
[----:B------:R-:W-:Y:S05]  /*0860*/  BSYNC.RECONVERGENT B1 ;  /* 0x0000000000017941 */ /* 0x000fea0003800200 */
.L_x_244:
[----:B------:R-:W-:Y:S01]  /*0870*/  IADD3 R15, P0, PT, R10, R7, RZ ;  /* 0x000000070a0f7210 */ /* 0x000fe20007f1e0ff */
[----:B------:R-:W1:Y:S01]  /*0880*/  LDC R9, c[0x0][0x3a0] ;  /* 0x0000e800ff097b82 */ /* 0x000e620000000800 */
[----:B------:R-:W-:Y:S01]  /*0890*/  BSSY.RECONVERGENT B1, `(.L_x_247) ;  /* 0x0000033000017945 */ /* 0x000fe20003800200 */
[----:B------:R-:W-:Y:S01]  /*08a0*/  IMAD.MOV.U32 R29, RZ, RZ, R3 ;  /* 0x000000ffff1d7224 */ /* 0x000fe200078e0003 */
[C---:B------:R-:W-:Y:S01]  /*08b0*/  LOP3.LUT R7, R15.reuse, 0x3, RZ, 0xc0, !PT ;  /* 0x000000030f077812 */ /* 0x040fe200078ec0ff */
[----:B------:R-:W-:Y:S01]  /*08c0*/  IMAD.X R10, RZ, RZ, R11, P0 ;  /* 0x000000ffff0a7224 */ /* 0x000fe200000e060b */
[----:B------:R-:W-:Y:S02]  /*08d0*/  ISETP.GE.U32.AND P0, PT, R15, 0x3, PT ;  /* 0x000000030f00780c */ /* 0x000fe40003f06070 */
[----:B------:R-:W-:Y:S02]  /*08e0*/  ISETP.NE.U32.AND P1, PT, R7, 0x3, PT ;  /* 0x000000030700780c */ /* 0x000fe40003f25070 */
[----:B------:R-:W-:Y:S01]  /*08f0*/  ISETP.GE.U32.AND.EX P0, PT, R10, RZ, PT, P0 ;  /* 0x000000ff0a00720c */ /* 0x000fe20003f06100 */
[----:B------:R-:W-:Y:S01]  /*0900*/  IMAD.MOV.U32 R10, RZ, RZ, R6 ;  /* 0x000000ffff0a7224 */ /* 0x000fe200078e0006 */
[----:B------:R-:W-:-:S02]  /*0910*/  ISETP.NE.AND.EX P1, PT, RZ, RZ, PT, P1 ;  /* 0x000000ffff00720c */ /* 0x000fc40003f25310 */
[----:B-1----:R-:W-:-:S11]  /*0920*/  SHF.R.S32.HI R7, RZ, 0x1f, R9 ;  /* 0x0000001fff077819 */ /* 0x002fd60000011409 */
[----:B------:R-:W-:Y:S05]  /*0930*/  @!P1 BRA `(.L_x_248) ;  /* 0x0000000000a09947 */ /* 0x000fea0003800000 */
[----:B------:R-:W1:Y:S01]  /*0940*/  S2UR UR7, SR_CgaCtaId ;  /* 0x00000000000779c3 */ /* 0x000e620000008800 */
[----:B------:R-:W2:Y:S01]  /*0950*/  LDCU.64 UR12, c[0x0][0x398] ;  /* 0x00007300ff0c77ac */ /* 0x000ea20008000a00 */
[C---:B------:R-:W-:Y:S02]  /*0960*/  IMAD.SHL.U32 R13, R3.reuse, 0x8, RZ ;  /* 0x00000008030d7824 */ /* 0x040fe400078e00ff */
[----:B------:R-:W-:Y:S01]  /*0970*/  IMAD.U32 R10, RZ, RZ, UR20 ;  /* 0x00000014ff0a7e24 */ /* 0x000fe2000f8e00ff */
[----:B------:R-:W-:Y:S01]  /*0980*/  UMOV UR5, 0x400 ;  /* 0x0000040000057882 */ /* 0x000fe20000000000 */
[----:B------:R-:W-:Y:S01]  /*0990*/  IMAD.U32 R11, RZ, RZ, UR21 ;  /* 0x00000015ff0b7e24 */ /* 0x000fe2000f8e00ff */
[----:B------:R-:W-:Y:S01]  /*09a0*/  SHF.L.U64.HI R11, R3, 0x3, R6 ;  /* 0x00000003030b7819 */ /* 0x000fe20000010206 */
[----:B------:R-:W-:Y:S01]  /*09b0*/  IMAD.U32 R14, RZ, RZ, UR6 ;  /* 0x00000006ff0e7e24 */ /* 0x000fe2000f8e00ff */
[C---:B------:R-:W-:Y:S01]  /*09c0*/  LEA R12, P1, R10.reuse, R13, 0x3 ;  /* 0x0000000d0a0c7211 */ /* 0x040fe200078218ff */
[----:B------:R-:W-:Y:S01]  /*09d0*/  VIADD R15, R15, 0x1 ;  /* 0x000000010f0f7836 */ /* 0x000fe20000000000 */
[----:B------:R-:W-:Y:S01]  /*09e0*/  UIADD3 UR5, UPT, UPT, UR5, 0x80, URZ ;  /* 0x0000008005057890 */ /* 0x000fe2000fffe0ff */
[----:B------:R-:W-:Y:S01]  /*09f0*/  IMAD.MOV.U32 R29, RZ, RZ, R3 ;  /* 0x000000ffff1d7224 */ /* 0x000fe200078e0003 */
[----:B------:R-:W-:Y:S01]  /*0a00*/  LEA.HI.X R10, R10, R11, R14, 0x3, P1 ;  /* 0x0000000b0a0a7211 */ /* 0x000fe200008f1c0e */
[----:B------:R-:W-:Y:S01]  /*0a10*/  IMAD R11, R2, UR10, RZ ;  /* 0x0000000a020b7c24 */ /* 0x000fe2000f8e02ff */
[----:B------:R-:W-:-:S03]  /*0a20*/  LOP3.LUT R15, R15, 0x3, RZ, 0xc0, !PT ;  /* 0x000000030f0f7812 */ /* 0x000fc600078ec0ff */
[----:B------:R-:W-:Y:S01]  /*0a30*/  IMAD R11, R11, UR9, RZ ;  /* 0x000000090b0b7c24 */ /* 0x000fe2000f8e02ff */
[----:B--2---:R-:W-:-:S04]  /*0a40*/  IADD3 R17, P1, P2, R12, UR12, R9 ;  /* 0x0000000c0c117c10 */ /* 0x004fc8000fa3e009 */
[----:B------:R-:W-:Y:S01]  /*0a50*/  IADD3.X R18, PT, PT, R10, UR13, R7, P1, P2 ;  /* 0x0000000d0a127c10 */ /* 0x000fe20008fe4407 */
[----:B-1----:R-:W-:Y:S01]  /*0a60*/  ULEA UR5, UR7, UR5, 0x18 ;  /* 0x0000000507057291 */ /* 0x002fe2000f8ec0ff */
[----:B------:R-:W-:Y:S02]  /*0a70*/  IADD3 R15, P1, PT, RZ, -R15, RZ ;  /* 0x8000000fff0f7210 */ /* 0x000fe40007f3e0ff */
[----:B------:R-:W-:-:S03]  /*0a80*/  MOV R10, R6 ;  /* 0x00000006000a7202 */ /* 0x000fc60000000f00 */
[----:B------:R-:W-:Y:S02]  /*0a90*/  VIADD R12, R9, UR5 ;  /* 0x00000005090c7c36 */ /* 0x000fe40008000000 */
[----:B------:R-:W-:Y:S02]  /*0aa0*/  IMAD.X R16, RZ, RZ, -0x1, P1 ;  /* 0xffffffffff107424 */ /* 0x000fe400008e06ff */
[----:B------:R-:W-:-:S07]  /*0ab0*/  IMAD R14, R3, 0x8, R12 ;  /* 0x00000008030e7824 */ /* 0x000fce00078e020c */
.L_x_249:
[----:B------:R-:W-:Y:S01]  /*0ac0*/  IADD3 R15, P1, PT, R15, 0x1, RZ ;  /* 0x000000010f0f7810 */ /* 0x000fe20007f3e0ff */
[----:B------:R-:W-:Y:S01]  /*0ad0*/  IMAD.MOV.U32 R12, RZ, RZ, R17 ;  /* 0x000000ffff0c7224 */ /* 0x000fe200078e0011 */
[C---:B------:R-:W-:Y:S01]  /*0ae0*/  IADD3 R29, P2, PT, R8.reuse, R29, RZ ;  /* 0x0000001d081d7210 */ /* 0x040fe20007f5e0ff */
[----:B------:R-:W-:Y:S01]  /*0af0*/  IMAD.MOV.U32 R13, RZ, RZ, R18 ;  /* 0x000000ffff0d7224 */ /* 0x000fe200078e0012 */
[C---:B------:R-:W-:Y:S01]  /*0b00*/  LEA R17, P3, R8.reuse, R17, 0x3 ;  /* 0x0000001108117211 */ /* 0x040fe200078618ff */
[----:B------:R-:W-:Y:S01]  /*0b10*/  IMAD.X R16, RZ, RZ, R16, P1 ;  /* 0x000000ffff107224 */ /* 0x000fe200008e0610 */
[----:B------:R-:W-:Y:S01]  /*0b20*/  ISETP.NE.U32.AND P1, PT, R15, RZ, PT ;  /* 0x000000ff0f00720c */ /* 0x000fe20003f25070 */
[----:B------:R-:W-:Y:S01]  /*0b30*/  IMAD.X R10, RZ, RZ, R10, P2 ;  /* 0x000000ffff0a7224 */ /* 0x000fe200010e060a */
[----:B------:R-:W-:Y:S01]  /*0b40*/  @!PT LDS RZ, [RZ] ;  /* 0x00000000fffff984 */ /* 0x000fe20000000800 */
[----:B------:R-:W-:Y:S01]  /*0b50*/  @!PT LDS RZ, [RZ] ;  /* 0x00000000fffff984 */ /* 0x000fe20000000800 */
[----:B------:R-:W-:Y:S01]  /*0b60*/  @!PT LDS RZ, [RZ] ;  /* 0x00000000fffff984 */ /* 0x000fe20000000800 */
[----:B------:R1:W-:Y:S01]  /*0b70*/  LDGSTS.E.64 [R14], desc[UR22][R12.64] ;  /* 0x000000000c0e7fae */ /* 0x0003e2000b9a1416 */
[----:B------:R-:W-:Y:S02]  /*0b80*/  LEA.HI.X R18, R8, R18, RZ, 0x3, P3 ;  /* 0x0000001208127211 */ /* 0x000fe400018f1cff */
[----:B------:R-:W-:Y:S01]  /*0b90*/  ISETP.NE.AND.EX P1, PT, R16, RZ, PT, P1 ;  /* 0x000000ff1000720c */ /* 0x000fe20003f25310 */
[----:B-1----:R-:W-:-:S12]  /*0ba0*/  IMAD R14, R11, 0x8, R14 ;  /* 0x000000080b0e7824 */ /* 0x002fd800078e020e */
[----:B------:R-:W-:Y:S05]  /*0bb0*/  @P1 BRA `(.L_x_249) ;  /* 0xfffffffc00c01947 */ /* 0x000fea000383ffff */
.L_x_248:
[----:B------:R-:W-:Y:S05]  /*0bc0*/  BSYNC.RECONVERGENT B1 ;  /* 0x0000000000017941 */ /* 0x000fea0003800200 */
.L_x_247:
        /* <DEDUP_REMOVED lines=9> */
[----:B------:R-:W-:Y:S01]  /*0c60*/  LEA R11, P0, R12, R11, 0x3 ;  /* 0x0000000b0c0b7211 */ /* 0x000fe200078018ff */
[----:B------:R-:W-:Y:S01]  /*0c70*/  UIADD3 UR7, UPT, UPT, UR5, 0x80, URZ ;  /* 0x0000008005077890 */ /* 0x000fe2000fffe0ff */
[----:B------:R-:W-:-:S02]  /*0c80*/  IMAD R23, R2, UR10, RZ ;  /* 0x0000000a02177c24 */ /* 0x000fc4000f8e02ff */
[----:B------:R-:W-:Y:S01]  /*0c90*/  LEA.HI.X R13, R12, R13, R14, 0x3, P0 ;  /* 0x0000000d0c0d7211 */ /* 0x000fe200000f1c0e */
[----:B------:R-:W-:Y:S01]  /*0ca0*/  UMOV UR5, URZ ;  /* 0x000000ff00057c82 */ /* 0x000fe20008000000 */
[----:B------:R-:W-:Y:S01]  /*0cb0*/  IADD3 R12, P0, PT, R29, UR20, RZ ;  /* 0x000000141d0c7c10 */ /* 0x000fe2000ff1e0ff */
[----:B------:R-:W-:-:S03]  /*0cc0*/  IMAD R23, R23, UR9, RZ ;  /* 0x0000000917177c24 */ /* 0x000fc6000f8e02ff */
[----:B------:R-:W-:Y:S02]  /*0cd0*/  IADD3.X R15, PT, PT, R10, UR6, RZ, P0, !PT ;  /* 0x000000060a0f7c10 */ /* 0x000fe400087fe4ff */
[----:B--2---:R-:W-:Y:S02]  /*0ce0*/  IADD3 R27, P1, PT, R9, UR12, RZ ;  /* 0x0000000c091b7c10 */ /* 0x004fe4000ff3e0ff */
[C---:B------:R-:W-:Y:S01]  /*0cf0*/  SHF.L.U64.HI R15, R12.reuse, 0x3, R15 ;  /* 0x000000030c0f7819 */ /* 0x040fe2000001020f */
[----:B-1----:R-:W-:Y:S01]  /*0d00*/  ULEA UR7, UR8, UR7, 0x18 ;  /* 0x0000000708077291 */ /* 0x002fe2000f8ec0ff */
[----:B------:R-:W-:Y:S02]  /*0d10*/  SHF.L.U32 R14, R12, 0x3, RZ ;  /* 0x000000030c0e7819 */ /* 0x000fe400000006ff */
[----:B------:R-:W-:Y:S02]  /*0d20*/  IADD3.X R7, PT, PT, R7, UR13, RZ, P1, !PT ;  /* 0x0000000d07077c10 */ /* 0x000fe40008ffe4ff */
[CC--:B------:R-:W-:Y:S01]  /*0d30*/  LEA R20, P0, R8.reuse, R11.reuse, 0x3 ;  /* 0x0000000b08147211 */ /* 0x0c0fe200078018ff */
[----:B------:R-:W-:Y:S01]  /*0d40*/  VIADD R12, R9, UR7 ;  /* 0x00000007090c7c36 */ /* 0x000fe20008000000 */
[C---:B------:R-:W-:Y:S01]  /*0d50*/  LEA R21, P1, R8.reuse, R11, 0x4 ;  /* 0x0000000b08157211 */ /* 0x040fe200078220ff */
[C---:B------:R-:W-:Y:S01]  /*0d60*/  IMAD.WIDE.U32 R14, R8.reuse, 0x18, R14 ;  /* 0x00000018080e7825 */ /* 0x040fe200078e000e */
[----:B------:R-:W-:-:S02]  /*0d70*/  LEA.HI.X R24, R8, R13, RZ, 0x3, P0 ;  /* 0x0000000d08187211 */ /* 0x000fc400000f1cff */
[----:B------:R-:W-:Y:S01]  /*0d80*/  LEA.HI.X R26, R8, R13, RZ, 0x4, P1 ;  /* 0x0000000d081a7211 */ /* 0x000fe200008f24ff */
[----:B------:R-:W-:Y:S02]  /*0d90*/  IMAD R12, R29, 0x8, R12 ;  /* 0x000000081d0c7824 */ /* 0x000fe400078e020c */
[----:B------:R-:W-:Y:S02]  /*0da0*/  VIADD R28, R15, UR5 ;  /* 0x000000050f1c7c36 */ /* 0x000fe40008000000 */
[C-C-:B------:R-:W-:Y:S02]  /*0db0*/  IMAD R22, R23.reuse, 0x8, R12.reuse ;  /* 0x0000000817167824 */ /* 0x140fe400078e020c */
[C-C-:B------:R-:W-:Y:S02]  /*0dc0*/  IMAD R25, R23.reuse, 0x10, R12.reuse ;  /* 0x0000001017197824 */ /* 0x140fe400078e020c */
[----:B------:R-:W-:-:S07]  /*0dd0*/  IMAD R9, R23, 0x18, R12 ;  /* 0x0000001817097824 */ /* 0x000fce00078e020c */
.L_x_250:
[----:B------:R-:W-:-:S05]  /*0de0*/  IADD3 R18, P0, PT, R27, R11, RZ ;  /* 0x0000000b1b127210 */ /* 0x000fca0007f1e0ff */
[----:B------:R-:W-:Y:S01]  /*0df0*/  IMAD.X R19, R7, 0x1, R13, P0 ;  /* 0x0000000107137824 */ /* 0x000fe200000e060d */
[----:B------:R-:W-:-:S04]  /*0e00*/  IADD3 R16, P0, PT, R27, R20, RZ ;  /* 0x000000141b107210 */ /* 0x000fc80007f1e0ff */
[----:B------:R-:W-:Y:S01]  /*0e10*/  @!PT LDS RZ, [RZ] ;  /* 0x00000000fffff984 */ /* 0x000fe20000000800 */
[----:B------:R-:W-:Y:S01]  /*0e20*/  @!PT LDS RZ, [RZ] ;  /* 0x00000000fffff984 */ /* 0x000fe20000000800 */
[----:B------:R-:W-:Y:S01]  /*0e30*/  @!PT LDS RZ, [RZ] ;  /* 0x00000000fffff984 */ /* 0x000fe20000000800 */
[----:B------:R1:W-:Y:S01]  /*0e40*/  LDGSTS.E.64 [R12], desc[UR22][R18.64] ;  /* 0x00000000120c7fae */ /* 0x0003e2000b9a1416 */
[----:B------:R-:W-:-:S05]  /*0e50*/  IMAD.X R17, R7, 0x1, R24, P0 ;  /* 0x0000000107117824 */ /* 0x000fca00000e0618 */
[----:B------:R2:W-:Y:S01]  /*0e60*/  LDGSTS.E.64 [R22], desc[UR22][R16.64] ;  /* 0x0000000010167fae */ /* 0x0005e2000b9a1416 */
[----:B-1----:R-:W-:Y:S01]  /*0e70*/  IMAD R12, R23, 0x20, R12 ;  /* 0x00000020170c7824 */ /* 0x002fe200078e020c */
[----:B--2---:R-:W-:Y:S01]  /*0e80*/  IADD3 R16, P0, PT, R27, R21, RZ ;  /* 0x000000151b107210 */ /* 0x004fe20007f1e0ff */
[----:B------:R-:W-:-:S04]  /*0e90*/  IMAD R22, R23, 0x20, R22 ;  /* 0x0000002017167824 */ /* 0x000fc800078e0216 */
[----:B------:R-:W-:Y:S01]  /*0ea0*/  IMAD.X R17, R7, 0x1, R26, P0 ;  /* 0x0000000107117824 */ /* 0x000fe200000e061a */
[----:B------:R-:W-:-:S04]  /*0eb0*/  IADD3 R18, P0, PT, R27, R14, RZ ;  /* 0x0000000e1b127210 */ /* 0x000fc80007f1e0ff */
[----:B------:R1:W-:Y:S01]  /*0ec0*/  LDGSTS.E.64 [R25], desc[UR22][R16.64] ;  /* 0x0000000010197fae */ /* 0x0003e2000b9a1416 */
[----:B------:R-:W-:Y:S01]  /*0ed0*/  IMAD.X R19, R7, 0x1, R28, P0 ;  /* 0x0000000107137824 */ /* 0x000fe200000e061c */
[----:B------:R-:W-:-:S04]  /*0ee0*/  LEA R29, P0, R8, R29, 0x2 ;  /* 0x0000001d081d7211 */ /* 0x000fc800078010ff */
[----:B------:R-:W-:Y:S01]  /*0ef0*/  LEA.HI.X R10, R8, R10, RZ, 0x2, P0 ;  /* 0x0000000a080a7211 */ /* 0x000fe200000f14ff */
[----:B------:R2:W-:Y:S01]  /*0f00*/  LDGSTS.E.64 [R9], desc[UR22][R18.64] ;  /* 0x0000000012097fae */ /* 0x0005e2000b9a1416 */
[----:B------:R-:W-:-:S04]  /*0f10*/  ISETP.GE.U32.AND P0, PT, R29, R4, PT ;  /* 0x000000041d00720c */ /* 0x000fc80003f06070 */
[----:B------:R-:W-:Y:S01]  /*0f20*/  ISETP.GE.U32.AND.EX P0, PT, R10, R5, PT, P0 ;  /* 0x000000050a00720c */ /* 0x000fe20003f06100 */
[C---:B-1----:R-:W-:Y:S02]  /*0f30*/  IMAD R25, R23.reuse, 0x20, R25 ;  /* 0x0000002017197824 */ /* 0x042fe400078e0219 */
[----:B--2---:R-:W-:Y:S02]  /*0f40*/  IMAD.MOV.U32 R18, RZ, RZ, R27 ;  /* 0x000000ffff127224 */ /* 0x004fe400078e001b */
[----:B------:R-:W-:Y:S02]  /*0f50*/  IMAD.MOV.U32 R19, RZ, RZ, R7 ;  /* 0x000000ffff137224 */ /* 0x000fe400078e0007 */
[----:B------:R-:W-:Y:S02]  /*0f60*/  IMAD R9, R23, 0x20, R9 ;  /* 0x0000002017097824 */ /* 0x000fe400078e0209 */
[----:B------:R-:W-:-:S04]  /*0f70*/  IMAD.WIDE.U32 R18, R8, 0x20, R18 ;  /* 0x0000002008127825 */ /* 0x000fc800078e0012 */
[----:B------:R-:W-:Y:S01]  /*0f80*/  IMAD.MOV.U32 R7, RZ, RZ, R19 ;  /* 0x000000ffff077224 */ /* 0x000fe200078e0013 */
[----:B------:R-:W-:Y:S01]  /*0f90*/  MOV R27, R18 ;  /* 0x00000012001b7202 */ /* 0x000fe20000000f00 */
[----:B------:R-:W-:Y:S06]  /*0fa0*/  @!P0 BRA `(.L_x_250) ;  /* 0xfffffffc008c8947 */ /* 0x000fec000383ffff */
.L_x_243:
[----:B------:R-:W-:Y:S05]  /*0fb0*/  BSYNC.RECONVERGENT B0 ;  /* 0x0000000000007941 */ /* 0x000fea0003800200 */
.L_x_242:
[----:B------:R-:W-:Y:S01]  /*0fc0*/  ISETP.GT.U32.AND P0, PT, R4, R3, PT ;  /* 0x000000030400720c */ /* 0x000fe20003f04070 */
[----:B------:R-:W0:Y:S01]  /*0fd0*/  LDGDEPBAR ;  /* 0x00000000000079af */ /* 0x000e220000000000 */
[----:B------:R-:W-:Y:S02]  /*0fe0*/  BSSY.RECONVERGENT B0, `(.L_x_251) ;  /* 0x000009a000007945 */ /* 0x000fe40003800200 */
[----:B------:R-:W-:-:S13]  /*0ff0*/  ISETP.GT.U32.AND.EX P0, PT, R5, R6, PT, P0 ;  /* 0x000000060500720c */ /* 0x000fda0003f04100 */
        /* <DEDUP_REMOVED lines=17> */
[----:B------:R-:W-:Y:S01]  /*1110*/  ISETP.NE.U32.AND P2, PT, R8, RZ, PT ;  /* 0x000000ff0800720c */ /* 0x000fe20003f45070 */
[----:B------:R-:W-:-:S05]  /*1120*/  IMAD.MOV.U32 R10, RZ, RZ, RZ ;  /* 0x000000ffff0a7224 */ /* 0x000fca00078e00ff */
[----:B-1----:R-:W1:Y:S02]  /*1130*/  MUFU.RCP R13, R13 ;  /* 0x0000000d000d7308 */ /* 0x002e640000001000 */
[----:B-1----:R-:W-:-:S06]  /*1140*/  VIADD R11, R13, 0xffffffe ;  /* 0x0ffffffe0d0b7836 */ /* 0x002fcc0000000000 */
[----:B------:R-:W1:Y:S02]  /*1150*/  F2I.FTZ.U32.TRUNC.NTZ R11, R11 ;  /* 0x0000000b000b7305 */ /* 0x000e64000021f000 */
[----:B-1----:R-:W-:-:S04]  /*1160*/  IMAD R9, R9, R11, RZ ;  /* 0x0000000b09097224 */ /* 0x002fc800078e02ff */
[----:B------:R-:W-:-:S04]  /*1170*/  IMAD.HI.U32 R9, R11, R9, R10 ;  /* 0x000000090b097227 */ /* 0x000fc800078e000a */
[----:B------:R-:W-:Y:S02]  /*1180*/  IMAD.MOV.U32 R11, RZ, RZ, RZ ;  /* 0x000000ffff0b7224 */ /* 0x000fe400078e00ff */
[----:B------:R-:W-:-:S04]  /*1190*/  IMAD.HI.U32 R10, R9, R12, RZ ;  /* 0x0000000c090a7227 */ /* 0x000fc800078e00ff */
[----:B------:R-:W-:-:S04]  /*11a0*/  IMAD.MOV R9, RZ, RZ, -R10 ;  /* 0x000000ffff097224 */ /* 0x000fc800078e0a0a */
[----:B------:R-:W-:-:S05]  /*11b0*/  IMAD R9, R8, R9, R12 ;  /* 0x0000000908097224 */ /* 0x000fca00078e020c */
[----:B------:R-:W-:-:S13]  /*11c0*/  ISETP.GE.U32.AND P0, PT, R9, R8, PT ;  /* 0x000000080900720c */ /* 0x000fda0003f06070 */
[----:B------:R-:W-:Y:S01]  /*11d0*/  @P0 IADD3 R9, PT, PT, -R8, R9, RZ ;  /* 0x0000000908090210 */ /* 0x000fe20007ffe1ff */
[----:B------:R-:W-:-:S03]  /*11e0*/  @P0 VIADD R10, R10, 0x1 ;  /* 0x000000010a0a0836 */ /* 0x000fc60000000000 */
[----:B------:R-:W-:-:S13]  /*11f0*/  ISETP.GE.U32.AND P1, PT, R9, R8, PT ;  /* 0x000000080900720c */ /* 0x000fda0003f26070 */
[----:B------:R-:W-:Y:S01]  /*1200*/  @P1 VIADD R10, R10, 0x1 ;  /* 0x000000010a0a1836 */ /* 0x000fe20000000000 */
[----:B------:R-:W-:Y:S01]  /*1210*/  @!P2 LOP3.LUT R10, RZ, R8, RZ, 0x33, !PT ;  /* 0x00000008ff0aa212 */ /* 0x000fe200078e33ff */
[----:B------:R-:W-:Y:S06]  /*1220*/  BRA `(.L_x_255) ;  /* 0x00000000000c7947 */ /* 0x000fec0003800000 */
.L_x_254:
[----:B------:R-:W-:Y:S01]  /*1230*/  IMAD.MOV.U32 R9, RZ, RZ, R12 ;  /* 0x000000ffff097224 */ /* 0x000fe200078e000c */
[----:B------:R-:W-:-:S07]  /*1240*/  MOV R14, 0x1260 ;  /* 0x00001260000e7802 */ /* 0x000fce0000000f00 */
[----:B------:R-:W-:Y:S05]  /*1250*/  CALL.REL.NOINC `($__internal_0_$__cuda_sm20_div_u64) ;  /* 0x0000000800ec7944 */ /* 0x000fea0003c00000 */
.L_x_255:
[----:B------:R-:W-:Y:S05]  /*1260*/  BSYNC.RECONVERGENT B1 ;  /* 0x0000000000017941 */ /* 0x000fea0003800200 */
.L_x_253:
[----:B------:R-:W-:Y:S01]  /*1270*/  IADD3 R7, P0, PT, R10, R7, RZ ;  /* 0x000000070a077210 */ /* 0x000fe20007f1e0ff */
[----:B------:R-:W1:Y:S01]  /*1280*/  LDC R12, c[0x0][0x3b0] ;  /* 0x0000ec00ff0c7b82 */ /* 0x000e620000000800 */
[----:B------:R-:W-:Y:S02]  /*1290*/  BSSY.RECONVERGENT B1, `(.L_x_256) ;  /* 0x0000031000017945 */ /* 0x000fe40003800200 */
[C---:B------:R-:W-:Y:S01]  /*12a0*/  LOP3.LUT R9, R7.reuse, 0x3, RZ, 0xc0, !PT ;  /* 0x0000000307097812 */ /* 0x040fe200078ec0ff */
[----:B------:R-:W-:Y:S01]  /*12b0*/  IMAD.X R10, RZ, RZ, R11, P0 ;  /* 0x000000ffff0a7224 */ /* 0x000fe200000e060b */
[----:B------:R-:W-:Y:S02]  /*12c0*/  ISETP.GE.U32.AND P0, PT, R7, 0x3, PT ;  /* 0x000000030700780c */ /* 0x000fe40003f06070 */
[----:B------:R-:W-:Y:S02]  /*12d0*/  ISETP.NE.U32.AND P1, PT, R9, 0x3, PT ;  /* 0x000000030900780c */ /* 0x000fe40003f25070 */
[----:B------:R-:W-:-:S02]  /*12e0*/  ISETP.GE.U32.AND.EX P0, PT, R10, RZ, PT, P0 ;  /* 0x000000ff0a00720c */ /* 0x000fc40003f06100 */
[----:B------:R-:W-:Y:S02]  /*12f0*/  ISETP.NE.AND.EX P1, PT, RZ, RZ, PT, P1 ;  /* 0x000000ffff00720c */ /* 0x000fe40003f25310 */
[----:B-1----:R-:W-:-:S11]  /*1300*/  SHF.R.S32.HI R14, RZ, 0x1f, R12 ;  /* 0x0000001fff0e7819 */ /* 0x002fd6000001140c */
[----:B------:R-:W-:Y:S05]  /*1310*/  @!P1 BRA `(.L_x_257) ;  /* 0x0000000000a09947 */ /* 0x000fea0003800000 */
[----:B------:R-:W1:Y:S01]  /*1320*/  S2UR UR7, SR_CgaCtaId ;  /* 0x00000000000779c3 */ /* 0x000e620000008800 */
[----:B------:R-:W2:Y:S01]  /*1330*/  LDCU.64 UR12, c[0x0][0x3a8] ;  /* 0x00007500ff0c77ac */ /* 0x000ea20008000a00 */
[----:B------:R-:W-:Y:S02]  /*1340*/  IMAD.SHL.U32 R13, R3, 0x8, RZ ;  /* 0x00000008030d7824 */ /* 0x000fe400078e00ff */
[----:B------:R-:W-:Y:S01]  /*1350*/  IMAD.U32 R10, RZ, RZ, UR20 ;  /* 0x00000014ff0a7e24 */ /* 0x000fe2000f8e00ff */
[----:B------:R-:W-:Y:S01]  /*1360*/  UMOV UR5, 0x400 ;  /* 0x0000040000057882 */ /* 0x000fe20000000000 */
[----:B------:R-:W-:Y:S01]  /*1370*/  IMAD.U32 R11, RZ, RZ, UR21 ;  /* 0x00000015ff0b7e24 */ /* 0x000fe2000f8e00ff */
[----:B------:R-:W-:Y:S01]  /*1380*/  UIADD3 UR5, UPT, UPT, UR5, 0x80, URZ ;  /* 0x0000008005057890 */ /* 0x000fe2000fffe0ff */
[----:B------:R-:W3:Y:S01]  /*1390*/  LDC R16, c[0x0][0x388] ;  /* 0x0000e200ff107b82 */ /* 0x000ee20000000800 */
[----:B------:R-:W-:Y:S01]  /*13a0*/  VIADD R9, R7, 0x1 ;  /* 0x0000000107097836 */ /* 0x000fe20000000000 */
[----:B------:R-:W-:Y:S01]  /*13b0*/  SHF.L.U64.HI R7, R3, 0x3, R6 ;  /* 0x0000000303077819 */ /* 0x000fe20000010206 */
[----:B------:R-:W-:Y:S01]  /*13c0*/  IMAD.U32 R11, RZ, RZ, UR6 ;  /* 0x00000006ff0b7e24 */ /* 0x000fe2000f8e00ff */
[----:B------:R-:W-:Y:S01]  /*13d0*/  LEA R13, P1, R10, R13, 0x3 ;  /* 0x0000000d0a0d7211 */ /* 0x000fe200078218ff */
[----:B------:R-:W-:Y:S01]  /*13e0*/  IMAD R17, R2, UR10, RZ ;  /* 0x0000000a02117c24 */ /* 0x000fe2000f8e02ff */
[----:B------:R-:W-:-:S02]  /*13f0*/  LOP3.LUT R9, R9, 0x3, RZ, 0xc0, !PT ;  /* 0x0000000309097812 */ /* 0x000fc400078ec0ff */
[----:B------:R-:W-:Y:S01]  /*1400*/  LEA.HI.X R11, R10, R7, R11, 0x3, P1 ;  /* 0x000000070a0b7211 */ /* 0x000fe200008f1c0b */
[----:B------:R-:W-:Y:S01]  /*1410*/  IMAD R18, R17, UR9, RZ ;  /* 0x0000000911127c24 */ /* 0x000fe2000f8e02ff */
[----:B------:R-:W-:Y:S02]  /*1420*/  IADD3 R9, P3, PT, RZ, -R9, RZ ;  /* 0x80000009ff097210 */ /* 0x000fe40007f7e0ff */
[----:B--2---:R-:W-:-:S03]  /*1430*/  IADD3 R15, P1, P2, R13, UR12, R12 ;  /* 0x0000000c0d0f7c10 */ /* 0x004fc6000fa3e00c */
[----:B------:R-:W-:Y:S01]  /*1440*/  IMAD.X R13, RZ, RZ, -0x1, P3 ;  /* 0xffffffffff0d7424 */ /* 0x000fe200018e06ff */
[----:B-1----:R-:W-:-:S06]  /*1450*/  ULEA UR5, UR7, UR5, 0x18 ;  /* 0x0000000507057291 */ /* 0x002fcc000f8ec0ff */
[----:B------:R-:W-:-:S05]  /*1460*/  IADD3 R7, PT, PT, R12, UR5, RZ ;  /* 0x000000050c077c10 */ /* 0x000fca000fffe0ff */
[----:B---3--:R-:W-:Y:S01]  /*1470*/  IMAD R10, R16, 0x400, R7 ;  /* 0x00000400100a7824 */ /* 0x008fe200078e0207 */
[----:B------:R-:W-:-:S03]  /*1480*/  IADD3.X R16, PT, PT, R11, UR13, R14, P1, P2 ;  /* 0x0000000d0b107c10 */ /* 0x000fc60008fe440e */
[----:B------:R-:W-:-:S07]  /*1490*/  IMAD R7, R3, 0x8, R10 ;  /* 0x0000000803077824 */ /* 0x000fce00078e020a */
.L_x_258:
        /* <DEDUP_REMOVED lines=11> */
[----:B------:R1:W-:Y:S01]  /*1550*/  LDGSTS.E.64 [R7+0x80], desc[UR22][R10.64] ;  /* 0x000800000a077fae */ /* 0x0003e2000b9a1416 */
[----:B------:R-:W-:Y:S02]  /*1560*/  LEA.HI.X R16, R8, R16, RZ, 0x3, P3 ;  /* 0x0000001008107211 */ /* 0x000fe400018f1cff */
[----:B------:R-:W-:Y:S01]  /*1570*/  ISETP.NE.AND.EX P1, PT, R13, RZ, PT, P1 ;  /* 0x000000ff0d00720c */ /* 0x000fe20003f25310 */
[----:B-1----:R-:W-:-:S12]  /*1580*/  IMAD R7, R18, 0x8, R7 ;  /* 0x0000000812077824 */ /* 0x002fd800078e0207 */
[----:B------:R-:W-:Y:S05]  /*1590*/  @P1 BRA `(.L_x_258) ;  /* 0xfffffffc00c01947 */ /* 0x000fea000383ffff */
.L_x_257:
[----:B------:R-:W-:Y:S05]  /*15a0*/  BSYNC.RECONVERGENT B1 ;  /* 0x0000000000017941 */ /* 0x000fea0003800200 */
.L_x_256:
[----:B------:R-:W-:Y:S05]  /*15b0*/  @!P0 BRA `(.L_x_252) ;  /* 0x0000000000f08947 */ /* 0x000fea0003800000 */
[----:B------:R-:W1:Y:S01]  /*15c0*/  S2UR UR7, SR_CgaCtaId ;  /* 0x00000000000779c3 */ /* 0x000e620000008800 */
[----:B------:R-:W2:Y:S01]  /*15d0*/  LDCU.64 UR12, c[0x0][0x3a8] ;  /* 0x00007500ff0c77ac */ /* 0x000ea20008000a00 */
[C---:B------:R-:W-:Y:S01]  /*15e0*/  IADD3 R16, P0, PT, R3.reuse, UR20, RZ ;  /* 0x0000001403107c10 */ /* 0x040fe2000ff1e0ff */
[C---:B------:R-:W-:Y:S01]  /*15f0*/  IMAD.SHL.U32 R9, R3.reuse, 0x8, RZ ;  /* 0x0000000803097824 */ /* 0x040fe200078e00ff */
[----:B------:R-:W-:Y:S01]  /*1600*/  MOV R11, UR21 ;  /* 0x00000015000b7c02 */ /* 0x000fe20008000f00 */
[----:B------:R-:W-:Y:S01]  /*1610*/  UMOV UR5, 0x400 ;  /* 0x0000040000057882 */ /* 0x000fe20000000000 */
[----:B------:R-:W-:Y:S01]  /*1620*/  IMAD.U32 R10, RZ, RZ, UR20 ;  /* 0x00000014ff0a7e24 */ /* 0x000fe2000f8e00ff */
[----:B------:R-:W-:Y:S01]  /*1630*/  UIADD3 UR5, UPT, UPT, UR5, 0x80, URZ ;  /* 0x0000008005057890 */ /* 0x000fe2000fffe0ff */
[----:B------:R-:W3:Y:S01]  /*1640*/  LDC R18, c[0x0][0x388] ;  /* 0x0000e200ff127b82 */ /* 0x000ee20000000800 */
[----:B------:R-:W-:Y:S01]  /*1650*/  IADD3.X R15, PT, PT, R6, UR6, RZ, P0, !PT ;  /* 0x00000006060f7c10 */ /* 0x000fe200087fe4ff */
[----:B------:R-:W-:Y:S01]  /*1660*/  IMAD.U32 R17, RZ, RZ, UR6 ;  /* 0x00000006ff117e24 */ /* 0x000fe2000f8e00ff */
[----:B------:R-:W-:Y:S01]  /*1670*/  SHF.L.U64.HI R13, R3, 0x3, R6 ;  /* 0x00000003030d7819 */ /* 0x000fe20000010206 */
[----:B------:R-:W-:Y:S01]  /*1680*/  IMAD R23, R2, UR10, RZ ;  /* 0x0000000a02177c24 */ /* 0x000fe2000f8e02ff */
[----:B------:R-:W-:-:S02]  /*1690*/  LEA R9, P2, R10, R9, 0x3 ;  /* 0x000000090a097211 */ /* 0x000fc400078418ff */
[----:B------:R-:W-:Y:S01]  /*16a0*/  SHF.L.U64.HI R15, R16, 0x3, R15 ;  /* 0x00000003100f7819 */ /* 0x000fe2000001020f */
[----:B------:R-:W-:Y:S01]  /*16b0*/  IMAD R23, R23, UR9, RZ ;  /* 0x0000000917177c24 */ /* 0x000fe2000f8e02ff */
[----:B------:R-:W-:Y:S02]  /*16c0*/  LEA.HI.X R13, R10, R13, R17, 0x3, P2 ;  /* 0x0000000d0a0d7211 */ /* 0x000fe400010f1c11 */
[----:B--2---:R-:W-:Y:S02]  /*16d0*/  IADD3 R7, P1, PT, R12, UR12, RZ ;  /* 0x0000000c0c077c10 */ /* 0x004fe4000ff3e0ff */
[----:B------:R-:W-:Y:S01]  /*16e0*/  LEA R10, P0, R8, R9, 0x3 ;  /* 0x00000009080a7211 */ /* 0x000fe200078018ff */
[----:B-1----:R-:W-:-:S03]  /*16f0*/  ULEA UR5, UR7, UR5, 0x18 ;  /* 0x0000000507057291 */ /* 0x002fc6000f8ec0ff */
[----:B------:R-:W-:-:S03]  /*1700*/  LEA.HI.X R24, R8, R13, RZ, 0x3, P0 ;  /* 0x0000000d08187211 */ /* 0x000fc600000f1cff */
[----:B------:R-:W-:Y:S01]  /*1710*/  VIADD R11, R12, UR5 ;  /* 0x000000050c0b7c36 */ /* 0x000fe20008000000 */
[----:B------:R-:W-:-:S03]  /*1720*/  UMOV UR5, URZ ;  /* 0x000000ff00057c82 */ /* 0x000fc60008000000 */
[----:B---3--:R-:W-:Y:S01]  /*1730*/  IMAD R18, R18, 0x400, R11 ;  /* 0x0000040012127824 */ /* 0x008fe200078e020b */
[----:B------:R-:W-:Y:S01]  /*1740*/  IADD3.X R11, PT, PT, R14, UR13, RZ, P1, !PT ;  /* 0x0000000d0e0b7c10 */ /* 0x000fe20008ffe4ff */
[----:B------:R-:W-:Y:S01]  /*1750*/  IMAD.SHL.U32 R14, R16, 0x8, RZ ;  /* 0x00000008100e7824 */ /* 0x000fe200078e00ff */
[C---:B------:R-:W-:Y:S01]  /*1760*/  LEA R12, P1, R8.reuse, R9, 0x4 ;  /* 0x00000009080c7211 */ /* 0x040fe200078220ff */
[----:B------:R-:W-:Y:S02]  /*1770*/  IMAD R2, R3, 0x8, R18 ;  /* 0x0000000803027824 */ /* 0x000fe400078e0212 */
[C---:B------:R-:W-:Y:S01]  /*1780*/  IMAD.WIDE.U32 R14, R8.reuse, 0x18, R14 ;  /* 0x00000018080e7825 */ /* 0x040fe200078e000e */
[----:B------:R-:W-:-:S03]  /*1790*/  LEA.HI.X R26, R8, R13, RZ, 0x4, P1 ;  /* 0x0000000d081a7211 */ /* 0x000fc600008f24ff */
[----:B------:R-:W-:Y:S02]  /*17a0*/  VIADD R28, R15, UR5 ;  /* 0x000000050f1c7c36 */ /* 0x000fe40008000000 */
[C-C-:B------:R-:W-:Y:S02]  /*17b0*/  IMAD R22, R23.reuse, 0x8, R2.reuse ;  /* 0x0000000817167824 */ /* 0x140fe400078e0202 */
[C-C-:B------:R-:W-:Y:S02]  /*17c0*/  IMAD R25, R23.reuse, 0x10, R2.reuse ;  /* 0x0000001017197824 */ /* 0x140fe400078e0202 */
[----:B------:R-:W-:-:S07]  /*17d0*/  IMAD R27, R23, 0x18, R2 ;  /* 0x00000018171b7824 */ /* 0x000fce00078e0202 */
.L_x_259:
[C---:B------:R-:W-:Y:S02]  /*17e0*/  IADD3 R16, P0, PT, R7.reuse, R9, RZ ;  /* 0x0000000907107210 */ /* 0x040fe40007f1e0ff */
[----:B------:R-:W-:-:S03]  /*17f0*/  IADD3 R20, P1, PT, R7, R10, RZ ;  /* 0x0000000a07147210 */ /* 0x000fc60007f3e0ff */
[C---:B------:R-:W-:Y:S02]  /*1800*/  IMAD.X R17, R11.reuse, 0x1, R13, P0 ;  /* 0x000000010b117824 */ /* 0x040fe400000e060d */
[----:B------:R-:W-:Y:S01]  /*1810*/  IMAD.X R21, R11, 0x1, R24, P1 ;  /* 0x000000010b157824 */ /* 0x000fe200008e0618 */
[----:B------:R-:W-:Y:S02]  /*1820*/  IADD3 R18, P1, PT, R7, R14, RZ ;  /* 0x0000000e07127210 */ /* 0x000fe40007f3e0ff */
[----:B------:R-:W-:Y:S01]  /*1830*/  @!PT LDS RZ, [RZ] ;  /* 0x00000000fffff984 */ /* 0x000fe20000000800 */
[----:B------:R-:W-:Y:S01]  /*1840*/  @!PT LDS RZ, [RZ] ;  /* 0x00000000fffff984 */ /* 0x000fe20000000800 */
[----:B------:R-:W-:Y:S01]  /*1850*/  @!PT LDS RZ, [RZ] ;  /* 0x00000000fffff984 */ /* 0x000fe20000000800 */
[----:B------:R1:W-:Y:S03]  /*1860*/  LDGSTS.E.64 [R2+0x80], desc[UR22][R16.64] ;  /* 0x0008000010027fae */ /* 0x0003e6000b9a1416 */
[----:B------:R-:W-:Y:S01]  /*1870*/  IMAD.X R19, R11, 0x1, R28, P1 ;  /* 0x000000010b137824 */ /* 0x000fe200008e061c */
[----:B------:R2:W-:Y:S01]  /*1880*/  LDGSTS.E.64 [R22+0x80], desc[UR22][R20.64] ;  /* 0x0008000014167fae */ /* 0x0005e2000b9a1416 */
[----:B-1----:R-:W-:Y:S01]  /*1890*/  IADD3 R16, P0, PT, R7, R12, RZ ;  /* 0x0000000c07107210 */ /* 0x002fe20007f1e0ff */
[----:B------:R-:W-:Y:S01]  /*18a0*/  IMAD R2, R23, 0x20, R2 ;  /* 0x0000002017027824 */ /* 0x000fe200078e0202 */
[----:B------:R-:W-:-:S02]  /*18b0*/  LEA R7, P1, R8, R7, 0x5 ;  /* 0x0000000708077211 */ /* 0x000fc400078228ff */
[----:B------:R-:W-:Y:S01]  /*18c0*/  IADD3.X R17, PT, PT, R11, R26, RZ, P0, !PT ;  /* 0x0000001a0b117210 */ /* 0x000fe200007fe4ff */
[----:B--2---:R-:W-:Y:S01]  /*18d0*/  IMAD R22, R23, 0x20, R22 ;  /* 0x0000002017167824 */ /* 0x004fe200078e0216 */
[C---:B------:R-:W-:Y:S02]  /*18e0*/  LEA R3, P0, R8.reuse, R3, 0x2 ;  /* 0x0000000308037211 */ /* 0x040fe400078010ff */
[C---:B------:R-:W-:Y:S01]  /*18f0*/  LEA.HI.X R11, R8.reuse, R11, RZ, 0x5, P1 ;  /* 0x0000000b080b7211 */ /* 0x040fe200008f2cff */
[----:B------:R1:W-:Y:S01]  /*1900*/  LDGSTS.E.64 [R25+0x80], desc[UR22][R16.64] ;  /* 0x0008000010197fae */ /* 0x0003e2000b9a1416 */
[----:B------:R-:W-:Y:S02]  /*1910*/  LEA.HI.X R6, R8, R6, RZ, 0x2, P0 ;  /* 0x0000000608067211 */ /* 0x000fe400000f14ff */
[----:B------:R-:W-:Y:S01]  /*1920*/  ISETP.GE.U32.AND P0, PT, R3, R4, PT ;  /* 0x000000040300720c */ /* 0x000fe20003f06070 */
[----:B------:R2:W-:Y:S03]  /*1930*/  LDGSTS.E.64 [R27+0x80], desc[UR22][R18.64] ;  /* 0x00080000121b7fae */ /* 0x0005e6000b9a1416 */
[----:B------:R-:W-:Y:S01]  /*1940*/  ISETP.GE.U32.AND.EX P0, PT, R6, R5, PT, P0 ;  /* 0x000000050600720c */ /* 0x000fe20003f06100 */
[----:B-1----:R-:W-:-:S02]  /*1950*/  IMAD R25, R23, 0x20, R25 ;  /* 0x0000002017197824 */ /* 0x002fc400078e0219 */
[----:B--2---:R-:W-:-:S10]  /*1960*/  IMAD R27, R23, 0x20, R27 ;  /* 0x00000020171b7824 */ /* 0x004fd400078e021b */
[----:B------:R-:W-:Y:S05]  /*1970*/  @!P0 BRA `(.L_x_259) ;  /* 0xfffffffc00988947 */ /* 0x000fea000383ffff */
.L_x_252:
[----:B------:R-:W-:Y:S05]  /*1980*/  BSYNC.RECONVERGENT B0 ;  /* 0x0000000000007941 */ /* 0x000fea0003800200 */
.L_x_251:
[----:B------:R-:W0:Y:S01]  /*1990*/  LDGDEPBAR ;  /* 0x00000000000079af */ /* 0x000e220000000000 */
[----:B------:R-:W-:-:S04]  /*19a0*/  DEPBAR.LE SB0, 0x0 ;  /* 0x000080000000791a */ /* 0x000fc80000000000 */
[----:B------:R-:W-:Y:S06]  /*19b0*/  BAR.SYNC.DEFER_BLOCKING 0x0 ;  /* 0x0000000000007b1d */ /* 0x000fec0000010000 */
.L_x_241:
[----:B------:R-:W-:-:S13]  /*19c0*/  ISETP.NE.AND P0, PT, R0, UR19, PT ;  /* 0x0000001300007c0c */ /* 0x000fda000bf05270 */
[----:B------:R-:W-:Y:S05]  /*19d0*/  @!P0 BRA `(.L_x_260) ;  /* 0x0000000000888947 */ /* 0x000fea0003800000 */
[----:B------:R-:W1:Y:S02]  /*19e0*/  LDC R8, c[0x0][0x388] ;  /* 0x0000e200ff087b82 */ /* 0x000e640000000800 */
[----:B-1----:R-:W-:-:S13]  /*19f0*/  ISETP.GE.AND P0, PT, R8, 0x1, PT ;  /* 0x000000010800780c */ /* 0x002fda0003f06270 */
[----:B------:R-:W-:Y:S05]  /*1a00*/  @!P0 EXIT ;  /* 0x000000000000894d */ /* 0x000fea0003800000 */
[----:B------:R-:W1:Y:S01]  /*1a10*/  S2R R5, SR_CgaCtaId ;  /* 0x0000000000057919 */ /* 0x000e620000008800 */
[----:B------:R-:W2:Y:S01]  /*1a20*/  LDC R3, c[0x0][0x3b0] ;  /* 0x0000ec00ff037b82 */ /* 0x000ea20000000800 */
[----:B------:R-:W3:Y:S01]  /*1a30*/  LDCU UR7, c[0x0][0x3a0] ;  /* 0x00007400ff0777ac */ /* 0x000ee20008000800 */
[----:B------:R-:W-:Y:S01]  /*1a40*/  MOV R2, 0x400 ;  /* 0x0000040000027802 */ /* 0x000fe20000000f00 */
[----:B------:R-:W3:Y:S01]  /*1a50*/  S2R R9, SR_TID.X ;  /* 0x0000000000097919 */ /* 0x000ee20000002100 */
[----:B------:R-:W4:Y:S03]  /*1a60*/  LDCU.64 UR4, c[0x0][0x390] ;  /* 0x00007200ff0477ac */ /* 0x000f260008000a00 */
[----:B------:R-:W-:Y:S01]  /*1a70*/  VIADD R4, R2, 0x80 ;  /* 0x0000008002047836 */ /* 0x000fe20000000000 */
[----:B----4-:R-:W-:Y:S01]  /*1a80*/  ULEA UR4, UP0, UR20, UR4, 0x3 ;  /* 0x0000000414047291 */ /* 0x010fe2000f8018ff */
[----:B--2---:R-:W-:-:S02]  /*1a90*/  IMAD R2, R8, 0x400, R3 ;  /* 0x0000040008027824 */ /* 0x004fc400078e0203 */
[----:B------:R-:W-:Y:S01]  /*1aa0*/  IMAD.MOV R8, RZ, RZ, -R8 ;  /* 0x000000ffff087224 */ /* 0x000fe200078e0a08 */
[----:B------:R-:W-:Y:S01]  /*1ab0*/  ULEA.HI.X UR5, UR20, UR5, UR6, 0x3, UP0 ;  /* 0x0000000514057291 */ /* 0x000fe200080f1c06 */
[----:B-1----:R-:W-:Y:S02]  /*1ac0*/  LEA R4, R5, R4, 0x18 ;  /* 0x0000000405047211 */ /* 0x002fe400078ec0ff */
[C---:B---3--:R-:W-:Y:S01]  /*1ad0*/  LEA R3, R9.reuse, UR7, 0x3 ;  /* 0x0000000709037c11 */ /* 0x048fe2000f8e18ff */
[----:B------:R-:W-:-:S04]  /*1ae0*/  IMAD R2, R9, 0x8, R2 ;  /* 0x0000000809027824 */ /* 0x000fc800078e0202 */
[----:B------:R-:W-:Y:S01]  /*1af0*/  IMAD.IADD R11, R4, 0x1, R3 ;  /* 0x00000001040b7824 */ /* 0x000fe200078e0203 */
[----:B------:R-:W-:-:S07]  /*1b00*/  IADD3 R10, PT, PT, R2, 0x80, R4 ;  /* 0x00000080020a7810 */ /* 0x000fce0007ffe004 */
.L_x_261:
[----:B------:R-:W-:Y:S01]  /*1b10*/  ISETP.GE.AND P0, PT, R9, R0, PT ;  /* 0x000000000900720c */ /* 0x000fe20003f06270 */
[----:B------:R-:W-:Y:S01]  /*1b20*/  IMAD.U32 R7, RZ, RZ, UR5 ;  /* 0x00000005ff077e24 */ /* 0x000fe2000f8e00ff */
[----:B------:R-:W-:Y:S01]  /*1b30*/  MOV R6, UR4 ;  /* 0x0000000400067c02 */ /* 0x000fe20008000f00 */
[----:B------:R-:W-:-:S10]  /*1b40*/  VIADD R8, R8, 0x1 ;  /* 0x0000000108087836 */ /* 0x000fd40000000000 */
[----:B------:R1:W-:Y:S04]  /*1b50*/  @!P0 LDS.64 R2, [R11] ;  /* 0x000000000b028984 */ /* 0x0003e80000000a00 */
[----:B------:R2:W3:Y:S01]  /*1b60*/  @!P0 LDS.64 R4, [R10] ;  /* 0x000000000a048984 */ /* 0x0004e20000000a00 */
[----:B-1----:R-:W-:Y:S02]  /*1b70*/  VIADD R11, R11, 0x400 ;  /* 0x000004000b0b7836 */ /* 0x002fe40000000000 */
[----:B--2---:R-:W-:Y:S01]  /*1b80*/  VIADD R10, R10, 0x400 ;  /* 0x000004000a0a7836 */ /* 0x004fe20000000000 */
[----:B---3--:R-:W-:Y:S01]  /*1b90*/  @!P0 DADD R2, R2, -R4 ;  /* 0x0000000002028229 */ /* 0x008fe20000000804 */
[----:B------:R-:W-:-:S04]  /*1ba0*/  @!P0 IMAD.WIDE R4, R9, 0x8, R6 ;  /* 0x0000000809048825 */ /* 0x000fc800078e0206 */
[----:B------:R-:W-:Y:S02]  /*1bb0*/  VIADD R9, R9, 0x80 ;  /* 0x0000008009097836 */ /* 0x000fe40000000000 */
[----:B------:R1:W-:Y:S01]  /*1bc0*/  @!P0 STG.E.64 desc[UR22][R4.64], R2 ;  /* 0x0000000204008986 */ /* 0x0003e2000c101b16 */
[----:B------:R-:W-:-:S13]  /*1bd0*/  ISETP.NE.AND P0, PT, R8, RZ, PT ;  /* 0x000000ff0800720c */ /* 0x000fda0003f05270 */
[----:B-1----:R-:W-:Y:S05]  /*1be0*/  @P0 BRA `(.L_x_261) ;  /* 0xfffffffc00c80947 */ /* 0x002fea000383ffff */
[----:B------:R-:W-:Y:S05]  /*1bf0*/  EXIT ;  /* 0x000000000000794d */ /* 0x000fea0003800000 */
.L_x_260:
        /* <DEDUP_REMOVED lines=19> */
.L_x_262:
[----:B-1----:R-:W-:Y:S01]  /*1d30*/  LDS.64 R2, [R10] ;  /* 0x000000000a027984 */ /* 0x002fe20000000a00 */
[----:B------:R-:W-:Y:S01]  /*1d40*/  VIADD R0, R0, 0x1 ;  /* 0x0000000100007836 */ /* 0x000fe20000000000 */
[----:B------:R-:W-:Y:S01]  /*1d50*/  MOV R6, UR4 ;  /* 0x0000000400067c02 */ /* 0x000fe20008000f00 */
[----:B------:R-:W-:Y:S01]  /*1d60*/  IMAD.U32 R7, RZ, RZ, UR5 ;  /* 0x00000005ff077e24 */ /* 0x000fe2000f8e00ff */
[----:B------:R-:W1:Y:S02]  /*1d70*/  LDS.64 R4, [R8] ;  /* 0x0000000008047984 */ /* 0x000e640000000a00 */
[----:B------:R-:W-:Y:S01]  /*1d80*/  ISETP.NE.AND P0, PT, R0, RZ, PT ;  /* 0x000000ff0000720c */ /* 0x000fe20003f05270 */
[----:B-1----:R-:W-:Y:S01]  /*1d90*/  DADD R4, R2, -R4 ;  /* 0x0000000002047229 */ /* 0x002fe20000000804 */
[----:B------:R-:W-:-:S06]  /*1da0*/  IMAD.WIDE R2, R9, 0x8, R6 ;  /* 0x0000000809027825 */ /* 0x000fcc00078e0206 */
[----:B------:R1:W-:Y:S05]  /*1db0*/  STG.E.64 desc[UR22][R2.64], R4 ;  /* 0x0000000402007986 */ /* 0x0003ea000c101b16 */
[----:B------:R-:W-:Y:S05]  /*1dc0*/  @!P0 EXIT ;  /* 0x000000000000894d */ /* 0x000fea0003800000 */
[----:B------:R-:W-:Y:S02]  /*1dd0*/  VIADD R8, R8, 0x400 ;  /* 0x0000040008087836 */ /* 0x000fe40000000000 */
[----:B------:R-:W-:Y:S02]  /*1de0*/  VIADD R10, R10, 0x400 ;  /* 0x000004000a0a7836 */ /* 0x000fe40000000000 */
[----:B------:R-:W-:Y:S01]  /*1df0*/  VIADD R9, R9, 0x80 ;  /* 0x0000008009097836 */ /* 0x000fe20000000000 */
[----:B------:R-:W-:Y:S06]  /*1e00*/  BRA `(.L_x_262) ;  /* 0xfffffffc00c87947 */ /* 0x000fec000383ffff */
        .weak           $__internal_0_$__cuda_sm20_div_u64
        .type           $__internal_0_$__cuda_sm20_div_u64,@function
        .size           $__internal_0_$__cuda_sm20_div_u64,(.L_x_294 - $__internal_0_$__cuda_sm20_div_u64)
$__internal_0_$__cuda_sm20_div_u64:
[----:B------:R-:W-:Y:S02]  /*1e10*/  IMAD.MOV.U32 R16, RZ, RZ, R8 ;  /* 0x000000ffff107224 */ /* 0x000fe400078e0008 */
[----:B------:R-:W-:-:S04]  /*1e20*/  IMAD.U32 R17, RZ, RZ, UR4 ;  /* 0x00000004ff117e24 */ /* 0x000fc8000f8e00ff */
[----:B------:R-:W1:Y:S08]  /*1e30*/  I2F.U64.RP R16, R16 ;  /* 0x0000001000107312 */ /* 0x000e700000309000 */
[----:B-1----:R-:W1:Y:S02]  /*1e40*/  MUFU.RCP R10, R16 ;  /* 0x00000010000a7308 */ /* 0x002e640000001000 */
[----:B-1----:R-:W-:-:S06]  /*1e50*/  VIADD R10, R10, 0x1ffffffe ;  /* 0x1ffffffe0a0a7836 */ /* 0x002fcc0000000000 */
[----:B------:R-:W1:Y:S02]  /*1e60*/  F2I.U64.TRUNC R10, R10 ;  /* 0x0000000a000a7311 */ /* 0x000e64000020d800 */
[----:B-1----:R-:W-:-:S04]  /*1e70*/  IMAD.WIDE.U32 R12, R10, R8, RZ ;  /* 0x000000080a0c7225 */ /* 0x002fc800078e00ff */
[----:B------:R-:W-:Y:S01]  /*1e80*/  IMAD R13, R10, UR4, R13 ;  /* 0x000000040a0d7c24 */ /* 0x000fe2000f8e020d */
[----:B------:R-:W-:-:S03]  /*1e90*/  IADD3 R19, P0, PT, RZ, -R12, RZ ;  /* 0x8000000cff137210 */ /* 0x000fc60007f1e0ff */
[----:B------:R-:W-:Y:S02]  /*1ea0*/  IMAD R13, R11, R8, R13 ;  /* 0x000000080b0d7224 */ /* 0x000fe400078e020d */
[----:B------:R-:W-:-:S04]  /*1eb0*/  IMAD.HI.U32 R12, R10, R19, RZ ;  /* 0x000000130a0c7227 */ /* 0x000fc800078e00ff */
[----:B------:R-:W-:Y:S02]  /*1ec0*/  IMAD.X R21, RZ, RZ, ~R13, P0 ;  /* 0x000000ffff157224 */ /* 0x000fe400000e0e0d */
[----:B------:R-:W-:Y:S02]  /*1ed0*/  IMAD.MOV.U32 R13, RZ, RZ, R10 ;  /* 0x000000ffff0d7224 */ /* 0x000fe400078e000a */
[-C--:B------:R-:W-:Y:S02]  /*1ee0*/  IMAD R17, R11, R21.reuse, RZ ;  /* 0x000000150b117224 */ /* 0x080fe400078e02ff */
[----:B------:R-:W-:-:S04]  /*1ef0*/  IMAD.WIDE.U32 R12, P0, R10, R21, R12 ;  /* 0x000000150a0c7225 */ /* 0x000fc8000780000c */
[----:B------:R-:W-:-:S04]  /*1f00*/  IMAD.HI.U32 R21, R11, R21, RZ ;  /* 0x000000150b157227 */ /* 0x000fc800078e00ff */
[----:B------:R-:W-:-:S05]  /*1f10*/  IMAD.HI.U32 R12, P1, R11, R19, R12 ;  /* 0x000000130b0c7227 */ /* 0x000fca000782000c */
[----:B------:R-:W-:Y:S02]  /*1f20*/  IADD3 R13, P2, PT, R17, R12, RZ ;  /* 0x0000000c110d7210 */ /* 0x000fe40007f5e0ff */
[----:B------:R-:W-:-:S03]  /*1f30*/  IADD3.X R12, PT, PT, R21, R11, RZ, P0, !PT ;  /* 0x0000000b150c7210 */ /* 0x000fc600007fe4ff */
[----:B------:R-:W-:Y:S01]  /*1f40*/  IMAD.WIDE.U32 R10, R13, R8, RZ ;  /* 0x000000080d0a7225 */ /* 0x000fe200078e00ff */
[----:B------:R-:W-:-:S03]  /*1f50*/  IADD3.X R17, PT, PT, RZ, RZ, R12, P2, P1 ;  /* 0x000000ffff117210 */ /* 0x000fc600017e240c */
[----:B------:R-:W-:Y:S01]  /*1f60*/  IMAD R11, R13, UR4, R11 ;  /* 0x000000040d0b7c24 */ /* 0x000fe2000f8e020b */
[----:B------:R-:W-:-:S03]  /*1f70*/  IADD3 R19, P0, PT, RZ, -R10, RZ ;  /* 0x8000000aff137210 */ /* 0x000fc60007f1e0ff */
[----:B------:R-:W-:Y:S02]  /*1f80*/  IMAD R11, R17, R8, R11 ;  /* 0x00000008110b7224 */ /* 0x000fe400078e020b */
[----:B------:R-:W-:-:S04]  /*1f90*/  IMAD.HI.U32 R12, R13, R19, RZ ;  /* 0x000000130d0c7227 */ /* 0x000fc800078e00ff */
[----:B------:R-:W-:-:S04]  /*1fa0*/  IMAD.X R10, RZ, RZ, ~R11, P0 ;  /* 0x000000ffff0a7224 */ /* 0x000fc800000e0e0b */
[----:B------:R-:W-:-:S04]  /*1fb0*/  IMAD.WIDE.U32 R12, P0, R13, R10, R12 ;  /* 0x0000000a0d0c7225 */ /* 0x000fc8000780000c */
[C---:B------:R-:W-:Y:S02]  /*1fc0*/  IMAD R11, R17.reuse, R10, RZ ;  /* 0x0000000a110b7224 */ /* 0x040fe400078e02ff */
[----:B------:R-:W-:-:S04]  /*1fd0*/  IMAD.HI.U32 R12, P1, R17, R19, R12 ;  /* 0x00000013110c7227 */ /* 0x000fc8000782000c */
[----:B------:R-:W-:Y:S01]  /*1fe0*/  IMAD.HI.U32 R10, R17, R10, RZ ;  /* 0x0000000a110a7227 */ /* 0x000fe200078e00ff */
[----:B------:R-:W-:-:S03]  /*1ff0*/  IADD3 R12, P2, PT, R11, R12, RZ ;  /* 0x0000000c0b0c7210 */ /* 0x000fc60007f5e0ff */
[----:B------:R-:W-:Y:S02]  /*2000*/  IMAD.X R17, R10, 0x1, R17, P0 ;  /* 0x000000010a117824 */ /* 0x000fe400000e0611 */
[----:B------:R-:W-:-:S03]  /*2010*/  IMAD.HI.U32 R10, R12, R9, RZ ;  /* 0x000000090c0a7227 */ /* 0x000fc600078e00ff */
[----:B------:R-:W-:Y:S01]  /*2020*/  IADD3.X R16, PT, PT, RZ, RZ, R17, P2, P1 ;  /* 0x000000ffff107210 */ /* 0x000fe200017e2411 */
[----:B------:R-:W-:Y:S02]  /*2030*/  IMAD.MOV.U32 R11, RZ, RZ, RZ ;  /* 0x000000ffff0b7224 */ /* 0x000fe400078e00ff */
[----:B------:R-:W-:-:S04]  /*2040*/  IMAD.WIDE.U32 R10, R12, R15, R10 ;  /* 0x0000000f0c0a7225 */ /* 0x000fc800078e000a */
[C---:B------:R-:W-:Y:S02]  /*2050*/  IMAD R13, R16.reuse, R15, RZ ;  /* 0x0000000f100d7224 */ /* 0x040fe400078e02ff */
[----:B------:R-:W-:-:S04]  /*2060*/  IMAD.HI.U32 R10, P0, R16, R9, R10 ;  /* 0x00000009100a7227 */ /* 0x000fc8000780000a */
[----:B------:R-:W-:Y:S01]  /*2070*/  IMAD.HI.U32 R12, R16, R15, RZ ;  /* 0x0000000f100c7227 */ /* 0x000fe200078e00ff */
[----:B------:R-:W-:-:S03]  /*2080*/  IADD3 R13, P1, PT, R13, R10, RZ ;  /* 0x0000000a0d0d7210 */ /* 0x000fc60007f3e0ff */
[----:B------:R-:W-:Y:S02]  /*2090*/  IMAD.X R12, RZ, RZ, R12, P0 ;  /* 0x000000ffff0c7224 */ /* 0x000fe400000e060c */
[----:B------:R-:W-:-:S04]  /*20a0*/  IMAD.WIDE.U32 R10, R13, R8, RZ ;  /* 0x000000080d0a7225 */ /* 0x000fc800078e00ff */
[----:B------:R-:W-:Y:S01]  /*20b0*/  IMAD.X R17, RZ, RZ, R12, P1 ;  /* 0x000000ffff117224 */ /* 0x000fe200008e060c */
[----:B------:R-:W-:Y:S01]  /*20c0*/  IADD3 R19, P1, PT, -R10, R9, RZ ;  /* 0x000000090a137210 */ /* 0x000fe20007f3e1ff */
[----:B------:R-:W-:-:S03]  /*20d0*/  IMAD R11, R13, UR4, R11 ;  /* 0x000000040d0b7c24 */ /* 0x000fc6000f8e020b */
[-C--:B------:R-:W-:Y:S01]  /*20e0*/  ISETP.GE.U32.AND P0, PT, R19, R8.reuse, PT ;  /* 0x000000081300720c */ /* 0x080fe20003f06070 */
[----:B------:R-:W-:-:S04]  /*20f0*/  IMAD R10, R17, R8, R11 ;  /* 0x00000008110a7224 */ /* 0x000fc800078e020b */
[----:B------:R-:W-:Y:S01]  /*2100*/  IMAD.X R16, R15, 0x1, ~R10, P1 ;  /* 0x000000010f107824 */ /* 0x000fe200008e0e0a */
[----:B------:R-:W-:Y:S01]  /*2110*/  IADD3 R10, P2, PT, R13, 0x1, RZ ;  /* 0x000000010d0a7810 */ /* 0x000fe20007f5e0ff */
[----:B------:R-:W-:Y:S01]  /*2120*/  IMAD.MOV.U32 R15, RZ, RZ, 0x0 ;  /* 0x00000000ff0f7424 */ /* 0x000fe200078e00ff */
[-C--:B------:R-:W-:Y:S02]  /*2130*/  IADD3 R9, P1, PT, -R8, R19.reuse, RZ ;  /* 0x0000001308097210 */ /* 0x080fe40007f3e1ff */
[C---:B------:R-:W-:Y:S01]  /*2140*/  ISETP.GE.U32.AND.EX P0, PT, R16.reuse, UR4, PT, P0 ;  /* 0x0000000410007c0c */ /* 0x040fe2000bf06100 */
[----:B------:R-:W-:Y:S01]  /*2150*/  IMAD.X R12, RZ, RZ, R17, P2 ;  /* 0x000000ffff0c7224 */ /* 0x000fe200010e0611 */
[----:B------:R-:W-:Y:S02]  /*2160*/  IADD3.X R11, PT, PT, R16, ~UR4, RZ, P1, !PT ;  /* 0x80000004100b7c10 */ /* 0x000fe40008ffe4ff */
[----:B------:R-:W-:Y:S02]  /*2170*/  SEL R9, R9, R19, P0 ;  /* 0x0000001309097207 */ /* 0x000fe40000000000 */
[----:B------:R-:W-:-:S02]  /*2180*/  SEL R13, R10, R13, P0 ;  /* 0x0000000d0a0d7207 */ /* 0x000fc40000000000 */
[----:B------:R-:W-:Y:S02]  /*2190*/  SEL R11, R11, R16, P0 ;  /* 0x000000100b0b7207 */ /* 0x000fe40000000000 */
[----:B------:R-:W-:Y:S02]  /*21a0*/  SEL R12, R12, R17, P0 ;  /* 0x000000110c0c7207 */ /* 0x000fe40000000000 */
[----:B------:R-:W-:Y:S02]  /*21b0*/  ISETP.GE.U32.AND P0, PT, R9, R8, PT ;  /* 0x000000080900720c */ /* 0x000fe40003f06070 */
[----:B------:R-:W-:Y:S02]  /*21c0*/  IADD3 R10, P2, PT, R13, 0x1, RZ ;  /* 0x000000010d0a7810 */ /* 0x000fe40007f5e0ff */
[----:B------:R-:W-:Y:S02]  /*21d0*/  ISETP.GE.U32.AND.EX P0, PT, R11, UR4, PT, P0 ;  /* 0x000000040b007c0c */ /* 0x000fe4000bf06100 */
[----:B------:R-:W-:Y:S01]  /*21e0*/  ISETP.NE.U32.AND P1, PT, R8, RZ, PT ;  /* 0x000000ff0800720c */ /* 0x000fe20003f25070 */
[----:B------:R-:W-:Y:S01]  /*21f0*/  IMAD.X R11, RZ, RZ, R12, P2 ;  /* 0x000000ffff0b7224 */ /* 0x000fe200010e060c */
[----:B------:R-:W-:-:S02]  /*2200*/  SEL R10, R10, R13, P0 ;  /* 0x0000000d0a0a7207 */ /* 0x000fc40000000000 */
[----:B------:R-:W-:Y:S02]  /*2210*/  ISETP.NE.AND.EX P1, PT, RZ, UR4, PT, P1 ;  /* 0x00000004ff007c0c */ /* 0x000fe4000bf25310 */
[----:B------:R-:W-:Y:S02]  /*2220*/  SEL R11, R11, R12, P0 ;  /* 0x0000000c0b0b7207 */ /* 0x000fe40000000000 */
[----:B------:R-:W-:Y:S02]  /*2230*/  SEL R10, R10, 0xffffffff, P1 ;  /* 0xffffffff0a0a7807 */ /* 0x000fe40000800000 */
[----:B------:R-:W-:Y:S01]  /*2240*/  SEL R11, R11, 0xffffffff, P1 ;  /* 0xffffffff0b0b7807 */ /* 0x000fe20000800000 */
[----:B------:R-:W-:Y:S06]  /*2250*/  RET.REL.NODEC R14 `(_ZN3cub18CUB_300001_SM_10006detail9transform16transform_kernelINS2_10policy_hubILb0EN4cuda3std3__45tupleIJN6thrust24THRUST_300001_SM_1000_NS6detail15normal_iteratorINSA_10device_ptrIdEEEESF_EEEE10policy1000ElNS7_5minusIdEESF_JPdSL_EEEvT0_iT1_T2_DpNS2_10kernel_argIT3_EE) ;  /* 0xffffffdc0e687950 */ /* 0x000fec0003c3ffff */
.L_x_263:
        /* <DEDUP_REMOVED lines=10> */
.L_x_294:


//--------------------- .text._ZN3cub18CUB_300001_SM_10006detail9transform16transform_kernelINS2_10policy_hubILb0EN4cuda3std3__45tupleIJN6thrust24THRUST_300001_SM_1000_NS6detail15normal_iteratorINSA_10device_ptrIdEEEESF_EEEE10policy1000EiNS7_5minusIdEESF_JPdSL_EEEvT0_iT1_T2_DpNS2_10kernel_argIT3_EE --------------------------
	.section	.text._ZN3cub18CUB_300001_SM_10006detail9transform16transform_kernelINS2_10policy_hubILb0EN4cuda3std3__45tupleIJN6thrust24THRUST_300001_SM_1000_NS6detail15normal_iteratorINSA_10device_ptrIdEEEESF_EEEE10policy1000EiNS7_5minusIdEESF_JPdSL_EEEvT0_iT1_T2_DpNS2_10kernel_argIT3_EE,"ax",@progbits
	.align	128
        .global         _ZN3cub18CUB_300001_SM_10006detail9transform16transform_kernelINS2_10policy_hubILb0EN4cuda3std3__45tupleIJN6thrust24THRUST_300001_SM_1000_NS6detail15normal_iteratorINSA_10device_ptrIdEEEESF_EEEE10policy1000EiNS7_5minusIdEESF_JPdSL_EEEvT0_iT1_T2_DpNS2_10kernel_argIT3_EE
        .type           _ZN3cub18CUB_300001_SM_10006detail9transform16transform_kernelINS2_10policy_hubILb0EN4cuda3std3__45tupleIJN6thrust24THRUST_300001_SM_1000_NS6detail15normal_iteratorINSA_10device_ptrIdEEEESF_EEEE10policy1000EiNS7_5minusIdEESF_JPdSL_EEEvT0_iT1_T2_DpNS2_10kernel_argIT3_EE,@function
        .size           _ZN3cub18CUB_300001_SM_10006detail9transform16transform_kernelINS2_10policy_hubILb0EN4cuda3std3__45tupleIJN6thrust24THRUST_300001_SM_1000_NS6detail15normal_iteratorINSA_10device_ptrIdEEEESF_EEEE10policy1000EiNS7_5minusIdEESF_JPdSL_EEEvT0_iT1_T2_DpNS2_10kernel_argIT3_EE,(.L_x_295 - _ZN3cub18CUB_300001_SM_10006detail9transform16transform_kernelINS2_10policy_hubILb0EN4cuda3std3__45tupleIJN6thrust24THRUST_300001_SM_1000_NS6detail15normal_iteratorINSA_10device_ptrIdEEEESF_EEEE10policy1000EiNS7_5minusIdEESF_JPdSL_EEEvT0_iT1_T2_DpNS2_10kernel_argIT3_EE)
        .other          _ZN3cub18CUB_300001_SM_10006detail9transform16transform_kernelINS2_10policy_hubILb0EN4cuda3std3__45tupleIJN6thrust24THRUST_300001_SM_1000_NS6detail15normal_iteratorINSA_10device_ptrIdEEEESF_EEEE10policy1000EiNS7_5minusIdEESF_JPdSL_EEEvT0_iT1_T2_DpNS2_10kernel_argIT3_EE,@"STO_CUDA_ENTRY STV_DEFAULT"
_ZN3cub18CUB_300001_SM_10006detail9transform16transform_kernelINS2_10policy_hubILb0EN4cuda3std3__45tupleIJN6thrust24THRUST_300001_SM_1000_NS6detail15normal_iteratorINSA_10device_ptrIdEEEESF_EEEE10policy1000EiNS7_5minusIdEESF_JPdSL_EEEvT0_iT1_T2_DpNS2_10kernel_argIT3_EE:
.text._ZN3cub18CUB_300001_SM_10006detail9transform16transform_kernelINS2_10policy_hubILb0EN4cuda3std3__45tupleIJN6thrust24THRUST_300001_SM_1000_NS6detail15normal_iteratorINSA_10device_ptrIdEEEESF_EEEE10policy1000EiNS7_5minusIdEESF_JPdSL_EEEvT0_iT1_T2_DpNS2_10kernel_argIT3_EE:
[----:B------:R-:W-:Y:S08]  /*0000*/  LDC R1, c[0x0][0x37c] ;  /* 0x0000df00ff017b82 */ /* 0x000ff00000000800 */
[----:B------:R-:W1:Y:S01]  /*0010*/  S2UR UR5, SR_CTAID.X ;  /* 0x00000000000579c3 */ /* 0x000e620000002500 */
[----:B------:R-:W2:Y:S01]  /*0020*/  LDCU UR7, c[0x0][0x370] ;  /* 0x00006e00ff0777ac */ /* 0x000ea20008000800 */
[----:B------:R-:W3:Y:S01]  /*0030*/  LDCU.64 UR16, c[0x0][0x380] ;  /* 0x00007000ff1077ac */ /* 0x000ee20008000a00 */
[----:B------:R-:W4:Y:S01]  /*0040*/  LDCU.64 UR20, c[0x0][0x358] ;  /* 0x00006b00ff1477ac */ /* 0x000f220008000a00 */
[----:B---3--:R-:W-:-:S02]  /*0050*/  USHF.L.U32 UR24, UR17, 0x7, URZ ;  /* 0x0000000711187899 */ /* 0x008fc400080006ff */
[----:B-1----:R-:W-:Y:S02]  /*0060*/  UIADD3 UR4, UPT, UPT, UR5, 0x2, URZ ;  /* 0x0000000205047890 */ /* 0x002fe4000fffe0ff */
[----:B------:R-:W-:Y:S02]  /*0070*/  UIMAD UR22, UR24, UR5, URZ ;  /* 0x00000005181672a4 */ /* 0x000fe4000f8e02ff */
[----:B--2---:R-:W-:Y:S02]  /*0080*/  UISETP.GE.U32.AND UP0, UPT, UR4, UR7, UPT ;  /* 0x000000070400728c */ /* 0x004fe4000bf06070 */
[----:B------:R-:W-:Y:S02]  /*0090*/  UIADD3 UR6, UPT, UPT, -UR22, UR16, URZ ;  /* 0x0000001016067290 */ /* 0x000fe4000fffe1ff */
[----:B------:R-:W-:Y:S02]  /*00a0*/  UISETP.EQ.OR UP0, UPT, UR5, URZ, UP0 ;  /* 0x000000ff0500728c */ /* 0x000fe40008702670 */
[----:B------:R-:W-:-:S04]  /*00b0*/  UISETP.LT.AND UP1, UPT, UR24, UR6, UPT ;  /* 0x000000061800728c */ /* 0x000fc8000bf21270 */
[----:B------:R-:W-:-:S03]  /*00c0*/  USEL UR23, UR24, UR6, UP1 ;  /* 0x0000000618177287 */ /* 0x000fc60008800000 */
[----:B----4-:R-:W-:Y:S09]  /*00d0*/  BRA.U UP0, `(.L_x_264) ;  /* 0x0000000100dc7547 */ /* 0x010ff2000b800000 */
        /* <DEDUP_REMOVED lines=20> */
[----:B------:R-:W-:Y:S02]  /*0220*/  ULOP3.LUT UR13, UR13, 0xfffffff0, URZ, 0xc0, !UPT ;  /* 0xfffffff00d0d7892 */ /* 0x000fe4000f8ec0ff */
[----:B------:R-:W-:Y:S02]  /*0230*/  ULOP3.LUT UR12, UR12, 0xfffffff0, URZ, 0xc0, !UPT ;  /* 0xfffffff00c0c7892 */ /* 0x000fe4000f8ec0ff */
[----:B------:R-:W-:Y:S02]  /*0240*/  ULEA UR14, UR16, UR14, 0x18 ;  /* 0x0000000e100e7291 */ /* 0x000fe4000f8ec0ff */
[----:B------:R-:W-:Y:S01]  /*0250*/  USHF.R.U32.HI UR7, URZ, 0x4, UR13 ;  /* 0x00000004ff077899 */ /* 0x000fe2000801160d */
        /* <DEDUP_REMOVED lines=8> */
[----:B------:R-:W-:-:S02]  /*02e0*/  UIADD3 UR13, UPT, UPT, UR13, UR12, URZ ;  /* 0x0000000c0d0d7290 */ /* 0x000fc4000fffe0ff */
[----:B------:R-:W-:Y:S02]  /*02f0*/  ULEA UR16, UR17, UR14, 0xa ;  /* 0x0000000e11107291 */ /* 0x000fe4000f8e50ff */
[----:B------:R-:W-:Y:S02]  /*0300*/  USHF.R.U32.HI UR12, URZ, 0x4, UR12 ;  /* 0x00000004ff0c7899 */ /* 0x000fe4000801160c */
[----:B----4-:R-:W-:Y:S01]  /*0310*/  UIMAD.WIDE UR4, UR22, 0x8, UR4 ;  /* 0x00000008160478a5 */ /* 0x010fe2000f8e0204 */
[----:B------:R-:W-:Y:S01]  /*0320*/  IMAD.U32 R0, RZ, RZ, UR13 ;  /* 0x0000000dff007e24 */ /* 0x000fe2000f8e00ff */
[----:B------:R-:W-:Y:S02]  /*0330*/  UPRMT UR7, UR7, 0x5410, URZ ;  /* 0x0000541007077896 */ /* 0x000fe400080000ff */
[----:B--2---:R-:W-:Y:S02]  /*0340*/  UIMAD.WIDE UR8, UR22, 0x8, UR8 ;  /* 0x00000008160878a5 */ /* 0x004fe4000f8e0208 */
[----:B------:R-:W-:-:S02]  /*0350*/  UIADD3 UR18, UPT, UPT, UR16, 0x80, URZ ;  /* 0x0000008010127890 */ /* 0x000fc4000fffe0ff */
[----:B------:R-:W-:Y:S01]  /*0360*/  UPRMT UR12, UR12, 0x5410, URZ ;  /* 0x000054100c0c7896 */ /* 0x000fe200080000ff */
[----:B------:R-:W-:Y:S02]  /*0370*/  UMOV UR19, UR15 ;  /* 0x0000000f00137c82 */ /* 0x000fe40008000000 */
[----:B---3--:R1:W-:Y:S06]  /*0380*/  UBLKCP.S.G [UR14], [UR4], UR7 ;  /* 0x0000000e040073ba */ /* 0x0083ec0008000207 */
[----:B------:R1:W-:Y:S01]  /*0390*/  UBLKCP.S.G [UR18], [UR8], UR12 ;  /* 0x00000012080073ba */ /* 0x0003e2000800020c */
[----:B------:R1:W-:Y:S01]  /*03a0*/  SYNCS.ARRIVE.TRANS64 RZ, [UR15], R0 ;  /* 0x00000000ffff79a7 */ /* 0x0003e2000800000f */
[----:B------:R-:W-:Y:S01]  /*03b0*/  NOP ;  /* 0x0000000000007918 */ /* 0x000fe20000000000 */
.L_x_266:
[----:B-1----:R-:W-:Y:S05]  /*03c0*/  BSYNC.RECONVERGENT B0 ;  /* 0x0000000000007941 */ /* 0x002fea0003800200 */
.L_x_265:
[----:B------:R-:W1:Y:S08]  /*03d0*/  S2UR UR5, SR_CgaCtaId ;  /* 0x00000000000579c3 */ /* 0x000e700000008800 */
[----:B------:R-:W-:Y:S01]  /*03e0*/  BAR.SYNC.DEFER_BLOCKING 0x0 ;  /* 0x0000000000007b1d */ /* 0x000fe20000010000 */
[----:B------:R-:W-:-:S05]  /*03f0*/  SHF.L.U32 R0, RZ, 0x1f, RZ ;  /* 0x0000001fff007819 */ /* 0x000fca00000006ff */
[----:B------:R-:W-:Y:S02]  /*0400*/  UMOV UR4, 0x400 ;  /* 0x0000040000047882 */ /* 0x000fe40000000000 */
[----:B-1----:R-:W-:-:S12]  /*0410*/  ULEA UR4, UR5, UR4, 0x18 ;  /* 0x0000000405047291 */ /* 0x002fd8000f8ec0ff */
.L_x_267:
[----:B------:R-:W1:Y:S02]  /*0420*/  SYNCS.PHASECHK.TRANS64.TRYWAIT P0, [UR4], R0 ;  /* 0x00000000ff0075a7 */ /* 0x000e640008001104 */
[----:B-1----:R-:W-:Y:S05]  /*0430*/  @!P0 BRA `(.L_x_267) ;  /* 0xfffffffc00f88947 */ /* 0x002fea000383ffff */
[----:B------:R-:W-:Y:S05]  /*0440*/  BRA `(.L_x_268) ;  /* 0x00000014004c7947 */ /* 0x000fea0003800000 */
.L_x_264:
[----:B------:R-:W1:Y:S01]  /*0450*/  S2R R2, SR_TID.Y ;  /* 0x0000000000027919 */ /* 0x000e620000002200 */
[----:B------:R-:W2:Y:S01]  /*0460*/  LDCU UR10, c[0x0][0x360] ;  /* 0x00006c00ff0a77ac */ /* 0x000ea20008000800 */
[----:B------:R-:W-:Y:S01]  /*0470*/  BSSY.RECONVERGENT B0, `(.L_x_269) ;  /* 0x00000af000007945 */ /* 0x000fe20003800200 */
[----:B------:R-:W1:Y:S01]  /*0480*/  S2R R3, SR_TID.Z ;  /* 0x0000000000037919 */ /* 0x000e620000002300 */
[----:B------:R-:W2:Y:S01]  /*0490*/  LDCU UR11, c[0x0][0x364] ;  /* 0x00006c80ff0b77ac */ /* 0x000ea20008000800 */
[----:B------:R-:W3:Y:S01]  /*04a0*/  LDC R0, c[0x0][0x368] ;  /* 0x0000da00ff007b82 */ /* 0x000ee20000000800 */
[----:B------:R-:W4:Y:S01]  /*04b0*/  S2R R5, SR_TID.X ;  /* 0x0000000000057919 */ /* 0x000f220000002100 */
[----:B------:R-:W-:Y:S02]  /*04c0*/  USHF.L.U32 UR4, UR23, 0x3, URZ ;  /* 0x0000000317047899 */ /* 0x000fe400080006ff */
[----:B------:R-:W-:Y:S02]  /*04d0*/  USHF.R.S32.HI UR12, URZ, 0x1f, UR22 ;  /* 0x0000001fff0c7899 */ /* 0x000fe40008011416 */
[----:B------:R-:W-:-:S04]  /*04e0*/  USHF.R.S32.HI UR5, URZ, 0x1f, UR4 ;  /* 0x0000001fff057899 */ /* 0x000fc80008011404 */
[----:B------:R-:W-:Y:S02]  /*04f0*/  USHF.R.U32.HI UR13, URZ, 0x3, UR5 ;  /* 0x00000003ff0d7899 */ /* 0x000fe40008011605 */
[----:B------:R-:W-:Y:S02]  /*0500*/  USHF.R.U64 UR7, UR4, 0x3, UR5 ;  /* 0x0000000304077899 */ /* 0x000fe40008001205 */
[----:B--2---:R-:W-:Y:S02]  /*0510*/  UIMAD UR4, UR10, UR11, URZ ;  /* 0x0000000b0a0472a4 */ /* 0x004fe4000f8e02ff */
[----:B-1----:R-:W-:Y:S02]  /*0520*/  IMAD R2, R3, UR11, R2 ;  /* 0x0000000b03027c24 */ /* 0x002fe4000f8e0202 */
[----:B------:R-:W-:Y:S02]  /*0530*/  IMAD.U32 R3, RZ, RZ, UR13 ;  /* 0x0000000dff037e24 */ /* 0x000fe4000f8e00ff */
[----:B----4-:R-:W-:-:S02]  /*0540*/  IMAD R2, R2, UR10, R5 ;  /* 0x0000000a02027c24 */ /* 0x010fc4000f8e0205 */
[----:B---3--:R-:W-:Y:S01]  /*0550*/  IMAD R5, R0, UR4, RZ ;  /* 0x0000000400057c24 */ /* 0x008fe2000f8e02ff */
[----:B------:R-:W-:Y:S02]  /*0560*/  UMOV UR4, URZ ;  /* 0x000000ff00047c82 */ /* 0x000fe40008000000 */
[----:B------:R-:W-:-:S04]  /*0570*/  ISETP.LT.U32.AND P0, PT, R2, UR7, PT ;  /* 0x0000000702007c0c */ /* 0x000fc8000bf01070 */
[----:B------:R-:W-:Y:S01]  /*0580*/  ISETP.GT.U32.AND.EX P0, PT, R3, RZ, PT, P0 ;  /* 0x000000ff0300720c */ /* 0x000fe20003f04100 */
[----:B------:R-:W-:-:S12]  /*0590*/  IMAD.MOV.U32 R3, RZ, RZ, RZ ;  /* 0x000000ffff037224 */ /* 0x000fd800078e00ff */
[----:B------:R-:W-:Y:S05]  /*05a0*/  @!P0 BRA `(.L_x_270) ;  /* 0x00000008006c8947 */ /* 0x000fea0003800000 */
[----:B------:R-:W-:Y:S01]  /*05b0*/  IMAD.IADD R7, R5, 0x1, R2 ;  /* 0x0000000105077824 */ /* 0x000fe200078e0202 */
[----:B------:R-:W-:Y:S01]  /*05c0*/  MOV R6, UR7 ;  /* 0x0000000700067c02 */ /* 0x000fe20008000f00 */
[----:B------:R-:W-:Y:S01]  /*05d0*/  IMAD.U32 R4, RZ, RZ, UR13 ;  /* 0x0000000dff047e24 */ /* 0x000fe2000f8e00ff */
[----:B------:R-:W-:Y:S01]  /*05e0*/  BSSY.RECONVERGENT B1, `(.L_x_271) ;  /* 0x0000029000017945 */ /* 0x000fe20003800200 */
[----:B------:R-:W-:Y:S01]  /*05f0*/  IMAD.U32 R8, RZ, RZ, UR13 ;  /* 0x0000000dff087e24 */ /* 0x000fe2000f8e00ff */
[C---:B------:R-:W-:Y:S01]  /*0600*/  ISETP.LT.U32.AND P2, PT, R7.reuse, UR7, PT ;  /* 0x0000000707007c0c */ /* 0x040fe2000bf41070 */
[----:B------:R-:W-:Y:S01]  /*0610*/  IMAD.MOV.U32 R9, RZ, RZ, -0x1 ;  /* 0xffffffffff097424 */ /* 0x000fe200078e00ff */
[----:B------:R-:W-:Y:S02]  /*0620*/  ISETP.LT.U32.AND P1, PT, R7, UR7, PT ;  /* 0x0000000707007c0c */ /* 0x000fe4000bf21070 */
[----:B------:R-:W-:Y:S02]  /*0630*/  ISETP.GT.U32.AND.EX P2, PT, R4, RZ, PT, P2 ;  /* 0x000000ff0400720c */ /* 0x000fe40003f44120 */
[----:B------:R-:W-:Y:S01]  /*0640*/  ISETP.GT.U32.AND.EX P1, PT, R8, RZ, PT, P1 ;  /* 0x000000ff0800720c */ /* 0x000fe20003f24110 */
[----:B------:R-:W-:Y:S01]  /*0650*/  IMAD.U32 R8, RZ, RZ, UR13 ;  /* 0x0000000dff087e24 */ /* 0x000fe2000f8e00ff */
[----:B------:R-:W-:-:S02]  /*0660*/  SEL R6, R6, R7, P2 ;  /* 0x0000000706067207 */ /* 0x000fc40001000000 */
[----:B------:R-:W-:Y:S02]  /*0670*/  SEL R4, RZ, 0x1, !P1 ;  /* 0x00000001ff047807 */ /* 0x000fe40004800000 */
        /* <DEDUP_REMOVED lines=23> */
[----:B------:R-:W-:-:S05]  /*07f0*/  @!P3 LOP3.LUT R7, RZ, R5, RZ, 0x33, !PT ;  /* 0x00000005ff07b212 */ /* 0x000fca00078e33ff */
[----:B------:R-:W-:Y:S01]  /*0800*/  IMAD.MOV.U32 R8, RZ, RZ, R7 ;  /* 0x000000ffff087224 */ /* 0x000fe200078e0007 */
[----:B------:R-:W-:Y:S06]  /*0810*/  BRA `(.L_x_273) ;  /* 0x0000000000147947 */ /* 0x000fec0003800000 */
.L_x_272:
[----:B------:R-:W-:Y:S01]  /*0820*/  IMAD.MOV.U32 R9, RZ, RZ, R12 ;  /* 0x000000ffff097224 */ /* 0x000fe200078e000c */
[----:B------:R-:W-:-:S07]  /*0830*/  MOV R8, 0x850 ;  /* 0x0000085000087802 */ /* 0x000fce0000000f00 */
[----:B------:R-:W-:Y:S05]  /*0840*/  CALL.REL.NOINC `($__internal_1_$__cuda_sm20_div_u64) ;  /* 0x0000001400587944 */ /* 0x000fea0003c00000 */
[----:B------:R-:W-:Y:S01]  /*0850*/  IMAD.MOV.U32 R8, RZ, RZ, R6 ;  /* 0x000000ffff087224 */ /* 0x000fe200078e0006 */
[----:B------:R-:W-:-:S07]  /*0860*/  MOV R9, R7 ;  /* 0x0000000700097202 */ /* 0x000fce0000000f00 */
.L_x_273:
[----:B------:R-:W-:Y:S05]  /*0870*/  BSYNC.RECONVERGENT B1 ;  /* 0x0000000000017941 */ /* 0x000fea0003800200 */
.L_x_271:
[----:B------:R-:W-:Y:S01]  /*0880*/  IADD3 R4, P1, PT, R8, R4, RZ ;  /* 0x0000000408047210 */ /* 0x000fe20007f3e0ff */
[----:B------:R-:W1:Y:S01]  /*0890*/  LDC R6, c[0x0][0x3a0] ;  /* 0x0000e800ff067b82 */ /* 0x000e620000000800 */
[----:B------:R-:W-:Y:S01]  /*08a0*/  BSSY.RECONVERGENT B1, `(.L_x_274) ;  /* 0x0000030000017945 */ /* 0x000fe20003800200 */
[----:B------:R-:W-:Y:S01]  /*08b0*/  IMAD.MOV.U32 R28, RZ, RZ, R2 ;  /* 0x000000ffff1c7224 */ /* 0x000fe200078e0002 */
[C---:B------:R-:W-:Y:S01]  /*08c0*/  LOP3.LUT R7, R4.reuse, 0x3, RZ, 0xc0, !PT ;  /* 0x0000000304077812 */ /* 0x040fe200078ec0ff */
[----:B------:R-:W-:Y:S01]  /*08d0*/  IMAD.X R8, RZ, RZ, R9, P1 ;  /* 0x000000ffff087224 */ /* 0x000fe200008e0609 */
[----:B------:R-:W-:Y:S01]  /*08e0*/  ISETP.GE.U32.AND P1, PT, R4, 0x3, PT ;  /* 0x000000030400780c */ /* 0x000fe20003f26070 */
[----:B------:R-:W-:Y:S01]  /*08f0*/  IMAD.MOV.U32 R29, RZ, RZ, R3 ;  /* 0x000000ffff1d7224 */ /* 0x000fe200078e0003 */
[----:B------:R-:W-:Y:S02]  /*0900*/  ISETP.NE.U32.AND P2, PT, R7, 0x3, PT ;  /* 0x000000030700780c */ /* 0x000fe40003f45070 */
[----:B------:R-:W-:-:S02]  /*0910*/  ISETP.GE.U32.AND.EX P1, PT, R8, RZ, PT, P1 ;  /* 0x000000ff0800720c */ /* 0x000fc40003f26110 */
[----:B------:R-:W-:Y:S02]  /*0920*/  ISETP.NE.AND.EX P2, PT, RZ, RZ, PT, P2 ;  /* 0x000000ffff00720c */ /* 0x000fe40003f45320 */
[----:B-1----:R-:W-:-:S11]  /*0930*/  SHF.R.S32.HI R10, RZ, 0x1f, R6 ;  /* 0x0000001fff0a7819 */ /* 0x002fd60000011406 */
[----:B------:R-:W-:Y:S05]  /*0940*/  @!P2 BRA `(.L_x_275) ;  /* 0x000000000094a947 */ /* 0x000fea0003800000 */
[----:B------:R-:W1:Y:S01]  /*0950*/  S2UR UR8, SR_CgaCtaId ;  /* 0x00000000000879c3 */ /* 0x000e620000008800 */
[----:B------:R-:W2:Y:S01]  /*0960*/  LDCU.64 UR14, c[0x0][0x398] ;  /* 0x00007300ff0e77ac */ /* 0x000ea20008000a00 */
[----:B------:R-:W-:Y:S01]  /*0970*/  VIADD R11, R4, 0x1 ;  /* 0x00000001040b7836 */ /* 0x000fe20000000000 */
[----:B------:R-:W-:Y:S01]  /*0980*/  MOV R29, R3 ;  /* 0x00000003001d7202 */ /* 0x000fe20000000f00 */
[----:B------:R-:W-:Y:S01]  /*0990*/  IMAD R4, R0, UR11, RZ ;  /* 0x0000000b00047c24 */ /* 0x000fe2000f8e02ff */
[----:B------:R-:W-:Y:S01]  /*09a0*/  USHF.L.U32 UR5, UR22, 0x3, URZ ;  /* 0x0000000316057899 */ /* 0x000fe200080006ff */
[----:B------:R-:W-:Y:S01]  /*09b0*/  IMAD.MOV.U32 R28, RZ, RZ, R2 ;  /* 0x000000ffff1c7224 */ /* 0x000fe200078e0002 */
[----:B------:R-:W-:Y:S01]  /*09c0*/  USHF.L.U64.HI UR9, UR22, 0x3, UR12 ;  /* 0x0000000316097899 */ /* 0x000fe2000801020c */
[----:B------:R-:W-:Y:S01]  /*09d0*/  LOP3.LUT R11, R11, 0x3, RZ, 0xc0, !PT ;  /* 0x000000030b0b7812 */ /* 0x000fe200078ec0ff */
[----:B------:R-:W-:Y:S02]  /*09e0*/  IMAD R4, R4, UR10, RZ ;  /* 0x0000000a04047c24 */ /* 0x000fe4000f8e02ff */
[----:B------:R-:W-:Y:S01]  /*09f0*/  LEA R7, P2, R2, UR5, 0x3 ;  /* 0x0000000502077c11 */ /* 0x000fe2000f8418ff */
[----:B------:R-:W-:-:S02]  /*0a00*/  UMOV UR5, 0x400 ;  /* 0x0000040000057882 */ /* 0x000fc40000000000 */
[----:B------:R-:W-:Y:S01]  /*0a10*/  UIADD3 UR5, UPT, UPT, UR5, 0x80, URZ ;  /* 0x0000008005057890 */ /* 0x000fe2000fffe0ff */
[----:B------:R-:W-:Y:S02]  /*0a20*/  LEA.HI.X R15, R2, UR9, R3, 0x3, P2 ;  /* 0x00000009020f7c11 */ /* 0x000fe400090f1c03 */
[----:B------:R-:W-:Y:S02]  /*0a30*/  IADD3 R11, P2, PT, RZ, -R11, RZ ;  /* 0x8000000bff0b7210 */ /* 0x000fe40007f5e0ff */
[----:B--2---:R-:W-:-:S03]  /*0a40*/  IADD3 R14, P3, P4, R7, UR14, R6 ;  /* 0x0000000e070e7c10 */ /* 0x004fc6000fc7e006 */
[----:B------:R-:W-:Y:S01]  /*0a50*/  IMAD.X R12, RZ, RZ, -0x1, P2 ;  /* 0xffffffffff0c7424 */ /* 0x000fe200010e06ff */
[----:B------:R-:W-:Y:S01]  /*0a60*/  IADD3.X R15, PT, PT, R15, UR15, R10, P3, P4 ;  /* 0x0000000f0f0f7c10 */ /* 0x000fe20009fe840a */
[----:B-1----:R-:W-:-:S06]  /*0a70*/  ULEA UR5, UR8, UR5, 0x18 ;  /* 0x0000000508057291 */ /* 0x002fcc000f8ec0ff */
[----:B------:R-:W-:-:S04]  /*0a80*/  VIADD R7, R6, UR5 ;  /* 0x0000000506077c36 */ /* 0x000fc80008000000 */
[----:B------:R-:W-:-:S07]  /*0a90*/  IMAD R7, R2, 0x8, R7 ;  /* 0x0000000802077824 */ /* 0x000fce00078e0207 */
.L_x_276:
[----:B------:R-:W-:Y:S01]  /*0aa0*/  IADD3 R11, P2, PT, R11, 0x1, RZ ;  /* 0x000000010b0b7810 */ /* 0x000fe20007f5e0ff */
[----:B------:R-:W-:Y:S01]  /*0ab0*/  IMAD.MOV.U32 R8, RZ, RZ, R14 ;  /* 0x000000ffff087224 */ /* 0x000fe200078e000e */
[C---:B------:R-:W-:Y:S01]  /*0ac0*/  IADD3 R28, P3, PT, R5.reuse, R28, RZ ;  /* 0x0000001c051c7210 */ /* 0x040fe20007f7e0ff */
[----:B------:R-:W-:Y:S01]  /*0ad0*/  IMAD.MOV.U32 R9, RZ, RZ, R15 ;  /* 0x000000ffff097224 */ /* 0x000fe200078e000f */
[----:B------:R-:W-:Y:S01]  /*0ae0*/  LEA R14, P4, R5, R14, 0x3 ;  /* 0x0000000e050e7211 */ /* 0x000fe200078818ff */
        /* <DEDUP_REMOVED lines=8> */
[----:B------:R-:W-:-:S02]  /*0b70*/  ISETP.NE.AND.EX P2, PT, R12, RZ, PT, P2 ;  /* 0x000000ff0c00720c */ /* 0x000fc40003f45320 */
[----:B-1----:R-:W-:-:S11]  /*0b80*/  LEA R7, R4, R7, 0x3 ;  /* 0x0000000704077211 */ /* 0x002fd600078e18ff */
[----:B------:R-:W-:Y:S05]  /*0b90*/  @P2 BRA `(.L_x_276) ;  /* 0xfffffffc00c02947 */ /* 0x000fea000383ffff */
.L_x_275:
[----:B------:R-:W-:Y:S05]  /*0ba0*/  BSYNC.RECONVERGENT B1 ;  /* 0x0000000000017941 */ /* 0x000fea0003800200 */
.L_x_274:
[----:B------:R-:W-:Y:S05]  /*0bb0*/  @!P1 BRA `(.L_x_270) ;  /* 0x0000000000e89947 */ /* 0x000fea0003800000 */
[----:B------:R-:W1:Y:S01]  /*0bc0*/  S2UR UR9, SR_CgaCtaId ;  /* 0x00000000000979c3 */ /* 0x000e620000008800 */
[----:B------:R-:W2:Y:S01]  /*0bd0*/  LDCU.64 UR16, c[0x0][0x398] ;  /* 0x00007300ff1077ac */ /* 0x000ea20008000a00 */
[----:B------:R-:W-:Y:S01]  /*0be0*/  IADD3 R4, P1, PT, R28, UR22, RZ ;  /* 0x000000161c047c10 */ /* 0x000fe2000ff3e0ff */
[----:B------:R-:W-:Y:S01]  /*0bf0*/  IMAD R9, R0, UR11, RZ ;  /* 0x0000000b00097c24 */ /* 0x000fe2000f8e02ff */
[----:B------:R-:W-:Y:S01]  /*0c00*/  UMOV UR8, 0x400 ;  /* 0x0000040000087882 */ /* 0x000fe20000000000 */
[----:B------:R-:W-:Y:S01]  /*0c10*/  USHF.L.U32 UR15, UR22, 0x3, URZ ;  /* 0x00000003160f7899 */ /* 0x000fe200080006ff */
[----:B------:R-:W-:Y:S01]  /*0c20*/  IADD3.X R13, PT, PT, R29, UR12, RZ, P1, !PT ;  /* 0x0000000c1d0d7c10 */ /* 0x000fe20008ffe4ff */
[----:B------:R-:W-:Y:S01]  /*0c30*/  UIADD3 UR8, UPT, UPT, UR8, 0x80, URZ ;  /* 0x0000008008087890 */ /* 0x000fe2000fffe0ff */
[C---:B------:R-:W-:Y:S01]  /*0c40*/  IMAD.SHL.U32 R12, R4.reuse, 0x8, RZ ;  /* 0x00000008040c7824 */ /* 0x040fe200078e00ff */
[----:B------:R-:W-:Y:S01]  /*0c50*/  USHF.L.U64.HI UR14, UR22, 0x3, UR12 ;  /* 0x00000003160e7899 */ /* 0x000fe2000801020c */
[----:B------:R-:W-:Y:S01]  /*0c60*/  SHF.L.U64.HI R13, R4, 0x3, R13 ;  /* 0x00000003040d7819 */ /* 0x000fe2000001020d */
[----:B------:R-:W-:Y:S01]  /*0c70*/  IMAD R9, R9, UR10, RZ ;  /* 0x0000000a09097c24 */ /* 0x000fe2000f8e02ff */
[----:B------:R-:W-:Y:S01]  /*0c80*/  UMOV UR5, URZ ;  /* 0x000000ff00057c82 */ /* 0x000fe20008000000 */
[----:B------:R-:W-:Y:S01]  /*0c90*/  IMAD.WIDE.U32 R12, R5, 0x18, R12 ;  /* 0x00000018050c7825 */ /* 0x000fe200078e000c */
[----:B--2---:R-:W-:-:S03]  /*0ca0*/  IADD3 R25, P2, PT, R6, UR16, RZ ;  /* 0x0000001006197c10 */ /* 0x004fc6000ff5e0ff */
[----:B------:R-:W-:Y:S01]  /*0cb0*/  VIADD R26, R13, UR5 ;  /* 0x000000050d1a7c36 */ /* 0x000fe20008000000 */
[----:B------:R-:W-:Y:S01]  /*0cc0*/  IADD3.X R7, PT, PT, R10, UR17, RZ, P2, !PT ;  /* 0x000000110a077c10 */ /* 0x000fe200097fe4ff */
[----:B-1----:R-:W-:Y:S01]  /*0cd0*/  ULEA UR8, UR9, UR8, 0x18 ;  /* 0x0000000809087291 */ /* 0x002fe2000f8ec0ff */
[----:B------:R-:W-:-:S04]  /*0ce0*/  LEA R10, P1, R28, UR15, 0x3 ;  /* 0x0000000f1c0a7c11 */ /* 0x000fc8000f8218ff */
[----:B------:R-:W-:Y:S01]  /*0cf0*/  LEA.HI.X R11, R28, UR14, R29, 0x3, P1 ;  /* 0x0000000e1c0b7c11 */ /* 0x000fe200088f1c1d */
[----:B------:R-:W-:Y:S01]  /*0d00*/  VIADD R15, R6, UR8 ;  /* 0x00000008060f7c36 */ /* 0x000fe20008000000 */
[----:B------:R-:W-:-:S03]  /*0d10*/  LEA R20, P1, R5, R10, 0x4 ;  /* 0x0000000a05147211 */ /* 0x000fc600078220ff */
[----:B------:R-:W-:Y:S01]  /*0d20*/  IMAD R8, R28, 0x8, R15 ;  /* 0x000000081c087824 */ /* 0x000fe200078e020f */
[C---:B------:R-:W-:Y:S01]  /*0d30*/  LEA.HI.X R24, R5.reuse, R11, RZ, 0x4, P1 ;  /* 0x0000000b05187211 */ /* 0x040fe200008f24ff */
[----:B------:R-:W-:-:S04]  /*0d40*/  IMAD.WIDE.U32 R14, R5, 0x8, R10 ;  /* 0x00000008050e7825 */ /* 0x000fc800078e000a */
[C-C-:B------:R-:W-:Y:S02]  /*0d50*/  IMAD R21, R9.reuse, 0x8, R8.reuse ;  /* 0x0000000809157824 */ /* 0x140fe400078e0208 */
[C-C-:B------:R-:W-:Y:S02]  /*0d60*/  IMAD R6, R9.reuse, 0x10, R8.reuse ;  /* 0x0000001009067824 */ /* 0x140fe400078e0208 */
[----:B------:R-:W-:-:S07]  /*0d70*/  IMAD R4, R9, 0x18, R8 ;  /* 0x0000001809047824 */ /* 0x000fce00078e0208 */
.L_x_277:
[----:B------:R-:W-:Y:S02]  /*0d80*/  IADD3 R16, P1, PT, R25, R10, RZ ;  /* 0x0000000a19107210 */ /* 0x000fe40007f3e0ff */
[----:B------:R-:W-:Y:S02]  /*0d90*/  IADD3 R22, P2, PT, R14, R25, RZ ;  /* 0x000000190e167210 */ /* 0x000fe40007f5e0ff */
[----:B------:R-:W-:-:S03]  /*0da0*/  IADD3.X R17, PT, PT, R7, R11, RZ, P1, !PT ;  /* 0x0000000b07117210 */ /* 0x000fc60000ffe4ff */
[----:B------:R-:W-:Y:S01]  /*0db0*/  IMAD.X R23, R15, 0x1, R7, P2 ;  /* 0x000000010f177824 */ /* 0x000fe200010e0607 */
[----:B------:R-:W-:Y:S01]  /*0dc0*/  IADD3 R18, P2, PT, R25, R12, RZ ;  /* 0x0000000c19127210 */ /* 0x000fe20007f5e0ff */
[----:B------:R-:W-:Y:S01]  /*0dd0*/  @!PT LDS RZ, [RZ] ;  /* 0x00000000fffff984 */ /* 0x000fe20000000800 */
[----:B------:R-:W-:Y:S01]  /*0de0*/  @!PT LDS RZ, [RZ] ;  /* 0x00000000fffff984 */ /* 0x000fe20000000800 */
[----:B------:R-:W-:Y:S01]  /*0df0*/  @!PT LDS RZ, [RZ] ;  /* 0x00000000fffff984 */ /* 0x000fe20000000800 */
[----:B------:R1:W-:Y:S04]  /*0e00*/  LDGSTS.E.64 [R8], desc[UR20][R16.64] ;  /* 0x0000000010087fae */ /* 0x0003e8000b9a1414 */
[----:B------:R-:W-:Y:S01]  /*0e10*/  IMAD.X R19, R7, 0x1, R26, P2 ;  /* 0x0000000107137824 */ /* 0x000fe200010e061a */
[----:B------:R2:W-:Y:S01]  /*0e20*/  LDGSTS.E.64 [R21], desc[UR20][R22.64] ;  /* 0x0000000016157fae */ /* 0x0005e2000b9a1414 */
[----:B-1----:R-:W-:Y:S01]  /*0e30*/  IADD3 R16, P1, PT, R25, R20, RZ ;  /* 0x0000001419107210 */ /* 0x002fe20007f3e0ff */
[----:B------:R-:W-:-:S04]  /*0e40*/  IMAD R8, R9, 0x20, R8 ;  /* 0x0000002009087824 */ /* 0x000fc800078e0208 */
[----:B------:R-:W-:Y:S02]  /*0e50*/  IMAD.X R17, R7, 0x1, R24, P1 ;  /* 0x0000000107117824 */ /* 0x000fe400008e0618 */
[----:B--2---:R-:W-:-:S03]  /*0e60*/  IMAD R21, R9, 0x20, R21 ;  /* 0x0000002009157824 */ /* 0x004fc600078e0215 */
[----:B------:R1:W-:Y:S04]  /*0e70*/  LDGSTS.E.64 [R6], desc[UR20][R16.64] ;  /* 0x0000000010067fae */ /* 0x0003e8000b9a1414 */
[----:B------:R2:W-:Y:S01]  /*0e80*/  LDGSTS.E.64 [R4], desc[UR20][R18.64] ;  /* 0x0000000012047fae */ /* 0x0005e2000b9a1414 */
[----:B-1----:R-:W-:Y:S02]  /*0e90*/  IMAD.MOV.U32 R16, RZ, RZ, R25 ;  /* 0x000000ffff107224 */ /* 0x002fe400078e0019 */
[----:B------:R-:W-:Y:S02]  /*0ea0*/  IMAD.MOV.U32 R17, RZ, RZ, R7 ;  /* 0x000000ffff117224 */ /* 0x000fe400078e0007 */
[----:B--2---:R-:W-:-:S04]  /*0eb0*/  IMAD.WIDE.U32 R18, R5, 0x4, R28 ;  /* 0x0000000405127825 */ /* 0x004fc800078e001c */
[----:B------:R-:W-:Y:S01]  /*0ec0*/  IMAD.WIDE.U32 R16, R5, 0x20, R16 ;  /* 0x0000002005107825 */ /* 0x000fe200078e0010 */
[----:B------:R-:W-:Y:S02]  /*0ed0*/  ISETP.GE.U32.AND P1, PT, R18, UR7, PT ;  /* 0x0000000712007c0c */ /* 0x000fe4000bf26070 */
[----:B------:R-:W-:Y:S01]  /*0ee0*/  MOV R29, R19 ;  /* 0x00000013001d7202 */ /* 0x000fe20000000f00 */
[----:B------:R-:W-:Y:S01]  /*0ef0*/  IMAD.MOV.U32 R28, RZ, RZ, R18 ;  /* 0x000000ffff1c7224 */ /* 0x000fe200078e0012 */
[----:B------:R-:W-:Y:S01]  /*0f00*/  ISETP.GE.U32.AND.EX P1, PT, R19, UR13, PT, P1 ;  /* 0x0000000d13007c0c */ /* 0x000fe2000bf26110 */
[----:B------:R-:W-:Y:S02]  /*0f10*/  IMAD.MOV.U32 R25, RZ, RZ, R16 ;  /* 0x000000ffff197224 */ /* 0x000fe400078e0010 */
[----:B------:R-:W-:Y:S02]  /*0f20*/  IMAD.MOV.U32 R7, RZ, RZ, R17 ;  /* 0x000000ffff077224 */ /* 0x000fe400078e0011 */
[----:B------:R-:W-:-:S02]  /*0f30*/  IMAD R6, R9, 0x20, R6 ;  /* 0x0000002009067824 */ /* 0x000fc400078e0206 */
[----:B------:R-:W-:-:S06]  /*0f40*/  IMAD R4, R9, 0x20, R4 ;  /* 0x0000002009047824 */ /* 0x000fcc00078e0204 */
[----:B------:R-:W-:Y:S05]  /*0f50*/  @!P1 BRA `(.L_x_277) ;  /* 0xfffffffc00889947 */ /* 0x000fea000383ffff */
.L_x_270:
[----:B------:R-:W-:Y:S05]  /*0f60*/  BSYNC.RECONVERGENT B0 ;  /* 0x0000000000007941 */ /* 0x000fea0003800200 */
.L_x_269:
[----:B------:R-:W0:Y:S01]  /*0f70*/  LDGDEPBAR ;  /* 0x00000000000079af */ /* 0x000e220000000000 */
[----:B------:R-:W-:Y:S04]  /*0f80*/  BSSY.RECONVERGENT B0, `(.L_x_278) ;  /* 0x000009c000007945 */ /* 0x000fe80003800200 */
[----:B------:R-:W-:Y:S05]  /*0f90*/  @!P0 BRA `(.L_x_279) ;  /* 0x0000000800688947 */ /* 0x000fea0003800000 */
[----:B------:R-:W-:Y:S01]  /*0fa0*/  IADD3 R9, PT, PT, R5, R2, RZ ;  /* 0x0000000205097210 */ /* 0x000fe20007ffe0ff */
[----:B------:R-:W-:Y:S01]  /*0fb0*/  IMAD.U32 R4, RZ, RZ, UR13 ;  /* 0x0000000dff047e24 */ /* 0x000fe2000f8e00ff */
[----:B------:R-:W-:Y:S01]  /*0fc0*/  BSSY.RECONVERGENT B1, `(.L_x_280) ;  /* 0x0000028000017945 */ /* 0x000fe20003800200 */
[----:B------:R-:W-:Y:S01]  /*0fd0*/  IMAD.U32 R7, RZ, RZ, UR13 ;  /* 0x0000000dff077e24 */ /* 0x000fe2000f8e00ff */
[C---:B------:R-:W-:Y:S01]  /*0fe0*/  ISETP.LT.U32.AND P0, PT, R9.reuse, UR7, PT ;  /* 0x0000000709007c0c */ /* 0x040fe2000bf01070 */
[----:B------:R-:W-:Y:S01]  /*0ff0*/  IMAD.U32 R6, RZ, RZ, UR7 ;  /* 0x00000007ff067e24 */ /* 0x000fe2000f8e00ff */
[----:B------:R-:W-:Y:S01]  /*1000*/  ISETP.LT.U32.AND P1, PT, R9, UR7, PT ;  /* 0x0000000709007c0c */ /* 0x000fe2000bf21070 */
[----:B------:R-:W-:Y:S01]  /*1010*/  IMAD.U32 R10, RZ, RZ, UR13 ;  /* 0x0000000dff0a7e24 */ /* 0x000fe2000f8e00ff */
[----:B------:R-:W-:Y:S02]  /*1020*/  ISETP.GT.U32.AND.EX P0, PT, R4, RZ, PT, P0 ;  /* 0x000000ff0400720c */ /* 0x000fe40003f04100 */
[----:B------:R-:W-:Y:S01]  /*1030*/  ISETP.GT.U32.AND.EX P1, PT, R7, RZ, PT, P1 ;  /* 0x000000ff0700720c */ /* 0x000fe20003f24110 */
[----:B------:R-:W-:Y:S01]  /*1040*/  IMAD.MOV.U32 R7, RZ, RZ, -0x1 ;  /* 0xffffffffff077424 */ /* 0x000fe200078e00ff */
        /* <DEDUP_REMOVED lines=12> */
[----:B-1----:R-:W-:-:S06]  /*1110*/  IADD3 R7, PT, PT, R10, 0xffffffe, RZ ;  /* 0x0ffffffe0a077810 */ /* 0x002fcc0007ffe0ff */
[----:B------:R-:W1:Y:S02]  /*1120*/  F2I.FTZ.U32.TRUNC.NTZ R7, R7 ;  /* 0x0000000700077305 */ /* 0x000e64000021f000 */
[----:B-1----:R-:W-:-:S04]  /*1130*/  IMAD R11, R11, R7, RZ ;  /* 0x000000070b0b7224 */ /* 0x002fc800078e02ff */
[----:B------:R-:W-:-:S06]  /*1140*/  IMAD.HI.U32 R6, R7, R11, R6 ;  /* 0x0000000b07067227 */ /* 0x000fcc00078e0006 */
[----:B------:R-:W-:-:S04]  /*1150*/  IMAD.HI.U32 R8, R6, R9, RZ ;  /* 0x0000000906087227 */ /* 0x000fc800078e00ff */
[----:B------:R-:W-:-:S04]  /*1160*/  IMAD.MOV R6, RZ, RZ, -R8 ;  /* 0x000000ffff067224 */ /* 0x000fc800078e0a08 */
[----:B------:R-:W-:Y:S02]  /*1170*/  IMAD R6, R5, R6, R9 ;  /* 0x0000000605067224 */ /* 0x000fe400078e0209 */
[----:B------:R-:W-:-:S03]  /*1180*/  IMAD.MOV.U32 R9, RZ, RZ, RZ ;  /* 0x000000ffff097224 */ /* 0x000fc600078e00ff */
[----:B------:R-:W-:-:S13]  /*1190*/  ISETP.GE.U32.AND P0, PT, R6, R5, PT ;  /* 0x000000050600720c */ /* 0x000fda0003f06070 */
[----:B------:R-:W-:Y:S02]  /*11a0*/  @P0 IMAD.IADD R6, R6, 0x1, -R5 ;  /* 0x0000000106060824 */ /* 0x000fe400078e0a05 */
[----:B------:R-:W-:-:S03]  /*11b0*/  @P0 VIADD R8, R8, 0x1 ;  /* 0x0000000108080836 */ /* 0x000fc60000000000 */
[----:B------:R-:W-:-:S13]  /*11c0*/  ISETP.GE.U32.AND P1, PT, R6, R5, PT ;  /* 0x000000050600720c */ /* 0x000fda0003f26070 */
[----:B------:R-:W-:Y:S02]  /*11d0*/  @P1 IADD3 R8, PT, PT, R8, 0x1, RZ ;  /* 0x0000000108081810 */ /* 0x000fe40007ffe0ff */
[----:B------:R-:W-:Y:S01]  /*11e0*/  @!P2 LOP3.LUT R8, RZ, R5, RZ, 0x33, !PT ;  /* 0x00000005ff08a212 */ /* 0x000fe200078e33ff */
[----:B------:R-:W-:Y:S06]  /*11f0*/  BRA `(.L_x_282) ;  /* 0x0000000000107947 */ /* 0x000fec0003800000 */
.L_x_281:
[----:B------:R-:W-:-:S07]  /*1200*/  MOV R8, 0x1220 ;  /* 0x0000122000087802 */ /* 0x000fce0000000f00 */
[----:B------:R-:W-:Y:S05]  /*1210*/  CALL.REL.NOINC `($__internal_1_$__cuda_sm20_div_u64) ;  /* 0x0000000800e47944 */ /* 0x000fea0003c00000 */
[----:B------:R-:W-:Y:S02]  /*1220*/  IMAD.MOV.U32 R8, RZ, RZ, R6 ;  /* 0x000000ffff087224 */ /* 0x000fe400078e0006 */
[----:B------:R-:W-:-:S07]  /*1230*/  IMAD.MOV.U32 R9, RZ, RZ, R7 ;  /* 0x000000ffff097224 */ /* 0x000fce00078e0007 */
.L_x_282:
[----:B------:R-:W-:Y:S05]  /*1240*/  BSYNC.RECONVERGENT B1 ;  /* 0x0000000000017941 */ /* 0x000fea0003800200 */
.L_x_280:
[----:B------:R-:W-:Y:S01]  /*1250*/  IADD3 R4, P0, PT, R8, R4, RZ ;  /* 0x0000000408047210 */ /* 0x000fe20007f1e0ff */
[----:B------:R-:W1:Y:S01]  /*1260*/  LDC R6, c[0x0][0x3b0] ;  /* 0x0000ec00ff067b82 */ /* 0x000e620000000800 */
[----:B------:R-:W-:Y:S02]  /*1270*/  BSSY.RECONVERGENT B1, `(.L_x_283) ;  /* 0x0000031000017945 */ /* 0x000fe40003800200 */
[C---:B------:R-:W-:Y:S01]  /*1280*/  LOP3.LUT R7, R4.reuse, 0x3, RZ, 0xc0, !PT ;  /* 0x0000000304077812 */ /* 0x040fe200078ec0ff */
[----:B------:R-:W-:Y:S01]  /*1290*/  IMAD.X R8, RZ, RZ, R9, P0 ;  /* 0x000000ffff087224 */ /* 0x000fe200000e0609 */
[----:B------:R-:W-:Y:S02]  /*12a0*/  ISETP.GE.U32.AND P0, PT, R4, 0x3, PT ;  /* 0x000000030400780c */ /* 0x000fe40003f06070 */
[----:B------:R-:W-:Y:S02]  /*12b0*/  ISETP.NE.U32.AND P1, PT, R7, 0x3, PT ;  /* 0x000000030700780c */ /* 0x000fe40003f25070 */
[----:B------:R-:W-:Y:S01]  /*12c0*/  ISETP.GE.U32.AND.EX P0, PT, R8, RZ, PT, P0 ;  /* 0x000000ff0800720c */ /* 0x000fe20003f06100 */
[----:B------:R-:W-:Y:S01]  /*12d0*/  IMAD.U32 R8, RZ, RZ, UR22 ;  /* 0x00000016ff087e24 */ /* 0x000fe2000f8e00ff */
[----:B------:R-:W-:-:S04]  /*12e0*/  ISETP.NE.AND.EX P1, PT, RZ, RZ, PT, P1 ;  /* 0x000000ffff00720c */ /* 0x000fc80003f25310 */
[----:B------:R-:W-:Y:S02]  /*12f0*/  SHF.R.S32.HI R8, RZ, 0x1f, R8 ;  /* 0x0000001fff087819 */ /* 0x000fe40000011408 */
[----:B-1----:R-:W-:-:S07]  /*1300*/  SHF.R.S32.HI R18, RZ, 0x1f, R6 ;  /* 0x0000001fff127819 */ /* 0x002fce0000011406 */
[----:B------:R-:W-:Y:S05]  /*1310*/  @!P1 BRA `(.L_x_284) ;  /* 0x0000000000989947 */ /* 0x000fea0003800000 */
[----:B------:R-:W1:Y:S01]  /*1320*/  S2UR UR8, SR_CgaCtaId ;  /* 0x00000000000879c3 */ /* 0x000e620000008800 */
[----:B------:R-:W2:Y:S01]  /*1330*/  LDCU.64 UR14, c[0x0][0x3a8] ;  /* 0x00007500ff0e77ac */ /* 0x000ea20008000a00 */
[----:B------:R-:W-:Y:S01]  /*1340*/  MOV R7, UR22 ;  /* 0x0000001600077c02 */ /* 0x000fe20008000f00 */
[----:B------:R-:W-:Y:S01]  /*1350*/  VIADD R9, R4, 0x1 ;  /* 0x0000000104097836 */ /* 0x000fe20000000000 */
[----:B------:R-:W-:Y:S01]  /*1360*/  UMOV UR5, 0x400 ;  /* 0x0000040000057882 */ /* 0x000fe20000000000 */
[----:B------:R-:W-:Y:S01]  /*1370*/  USHF.L.U32 UR9, UR22, 0x3, URZ ;  /* 0x0000000316097899 */ /* 0x000fe200080006ff */
[----:B------:R-:W-:Y:S02]  /*1380*/  SHF.L.U64.HI R4, R7, 0x3, R8 ;  /* 0x0000000307047819 */ /* 0x000fe40000010208 */
[----:B------:R-:W3:Y:S01]  /*1390*/  LDC R11, c[0x0][0x384] ;  /* 0x0000e100ff0b7b82 */ /* 0x000ee20000000800 */
[----:B------:R-:W-:Y:S01]  /*13a0*/  UIADD3 UR5, UPT, UPT, UR5, 0x80, URZ ;  /* 0x0000008005057890 */ /* 0x000fe2000fffe0ff */
[----:B------:R-:W-:Y:S01]  /*13b0*/  LOP3.LUT R9, R9, 0x3, RZ, 0xc0, !PT ;  /* 0x0000000309097812 */ /* 0x000fe200078ec0ff */
[----:B------:R-:W-:Y:S01]  /*13c0*/  IMAD R10, R0, UR11, RZ ;  /* 0x0000000b000a7c24 */ /* 0x000fe2000f8e02ff */
[----:B------:R-:W-:-:S02]  /*13d0*/  LEA R7, P1, R2, UR9, 0x3 ;  /* 0x0000000902077c11 */ /* 0x000fc4000f8218ff */
[----:B------:R-:W-:Y:S01]  /*13e0*/  IADD3 R9, P3, PT, RZ, -R9, RZ ;  /* 0x80000009ff097210 */ /* 0x000fe20007f7e0ff */
[----:B------:R-:W-:Y:S01]  /*13f0*/  IMAD R14, R10, UR10, RZ ;  /* 0x0000000a0a0e7c24 */ /* 0x000fe2000f8e02ff */
[----:B------:R-:W-:Y:S02]  /*1400*/  LEA.HI.X R13, R2, R4, R3, 0x3, P1 ;  /* 0x00000004020d7211 */ /* 0x000fe400008f1c03 */
[----:B--2---:R-:W-:-:S04]  /*1410*/  IADD3 R12, P1, P2, R7, UR14, R6 ;  /* 0x0000000e070c7c10 */ /* 0x004fc8000fa3e006 */
[----:B------:R-:W-:Y:S01]  /*1420*/  IADD3.X R13, PT, PT, R13, UR15, R18, P1, P2 ;  /* 0x0000000f0d0d7c10 */ /* 0x000fe20008fe4412 */
[----:B-1----:R-:W-:-:S06]  /*1430*/  ULEA UR5, UR8, UR5, 0x18 ;  /* 0x0000000508057291 */ /* 0x002fcc000f8ec0ff */
[----:B------:R-:W-:-:S04]  /*1440*/  VIADD R4, R6, UR5 ;  /* 0x0000000506047c36 */ /* 0x000fc80008000000 */
[----:B---3--:R-:W-:Y:S02]  /*1450*/  IMAD R7, R11, 0x400, R4 ;  /* 0x000004000b077824 */ /* 0x008fe400078e0204 */
[----:B------:R-:W-:Y:S02]  /*1460*/  IMAD.X R4, RZ, RZ, -0x1, P3 ;  /* 0xffffffffff047424 */ /* 0x000fe400018e06ff */
[----:B------:R-:W-:-:S07]  /*1470*/  IMAD R7, R2, 0x8, R7 ;  /* 0x0000000802077824 */ /* 0x000fce00078e0207 */
.L_x_285:
[----:B------:R-:W-:Y:S01]  /*1480*/  IADD3 R9, P1, PT, R9, 0x1, RZ ;  /* 0x0000000109097810 */ /* 0x000fe20007f3e0ff */
[----:B------:R-:W-:Y:S01]  /*1490*/  IMAD.MOV.U32 R11, RZ, RZ, R13 ;  /* 0x000000ffff0b7224 */ /* 0x000fe200078e000d */
[----:B------:R-:W-:Y:S02]  /*14a0*/  MOV R10, R12 ;  /* 0x0000000c000a7202 */ /* 0x000fe40000000f00 */
[----:B------:R-:W-:Y:S01]  /*14b0*/  IADD3 R2, P2, PT, R5, R2, RZ ;  /* 0x0000000205027210 */ /* 0x000fe20007f5e0ff */
[----:B------:R-:W-:Y:S01]  /*14c0*/  IMAD.X R4, RZ, RZ, R4, P1 ;  /* 0x000000ffff047224 */ /* 0x000fe200008e0604 */
[----:B------:R-:W-:Y:S01]  /*14d0*/  ISETP.NE.U32.AND P1, PT, R9, RZ, PT ;  /* 0x000000ff0900720c */ /* 0x000fe20003f25070 */
[----:B------:R-:W-:Y:S01]  /*14e0*/  @!PT LDS RZ, [RZ] ;  /* 0x00000000fffff984 */ /* 0x000fe20000000800 */
[----:B------:R-:W-:Y:S01]  /*14f0*/  @!PT LDS RZ, [RZ] ;  /* 0x00000000fffff984 */ /* 0x000fe20000000800 */
[----:B------:R-:W-:Y:S01]  /*1500*/  @!PT LDS RZ, [RZ] ;  /* 0x00000000fffff984 */ /* 0x000fe20000000800 */
[----:B------:R1:W-:Y:S01]  /*1510*/  LDGSTS.E.64 [R7+0x80], desc[UR20][R10.64] ;  /* 0x000800000a077fae */ /* 0x0003e2000b9a1414 */
[----:B------:R-:W-:Y:S01]  /*1520*/  LEA R12, P3, R5, R12, 0x3 ;  /* 0x0000000c050c7211 */ /* 0x000fe200078618ff */
[----:B------:R-:W-:Y:S01]  /*1530*/  IMAD.X R3, RZ, RZ, R3, P2 ;  /* 0x000000ffff037224 */ /* 0x000fe200010e0603 */
[----:B------:R-:W-:-:S02]  /*1540*/  ISETP.NE.AND.EX P1, PT, R4, RZ, PT, P1 ;  /* 0x000000ff0400720c */ /* 0x000fc40003f25310 */
[----:B------:R-:W-:Y:S01]  /*1550*/  LEA.HI.X R13, R5, R13, RZ, 0x3, P3 ;  /* 0x0000000d050d7211 */ /* 0x000fe200018f1cff */
[----:B-1----:R-:W-:-:S10]  /*1560*/  IMAD R7, R14, 0x8, R7 ;  /* 0x000000080e077824 */ /* 0x002fd400078e0207 */
[----:B------:R-:W-:Y:S05]  /*1570*/  @P1 BRA `(.L_x_285) ;  /* 0xfffffffc00c01947 */ /* 0x000fea000383ffff */
.L_x_284:
[----:B------:R-:W-:Y:S05]  /*1580*/  BSYNC.RECONVERGENT B1 ;  /* 0x0000000000017941 */ /* 0x000fea0003800200 */
.L_x_283:
[----:B------:R-:W-:Y:S05]  /*1590*/  @!P0 BRA `(.L_x_279) ;  /* 0x0000000000e88947 */ /* 0x000fea0003800000 */
[----:B------:R-:W1:Y:S01]  /*15a0*/  S2UR UR8, SR_CgaCtaId ;  /* 0x00000000000879c3 */ /* 0x000e620000008800 */
[----:B------:R-:W2:Y:S01]  /*15b0*/  LDCU.64 UR14, c[0x0][0x3a8] ;  /* 0x00007500ff0e77ac */ /* 0x000ea20008000a00 */
[----:B------:R-:W-:Y:S02]  /*15c0*/  IADD3 R9, P0, PT, R2, UR22, RZ ;  /* 0x0000001602097c10 */ /* 0x000fe4000ff1e0ff */
[----:B------:R-:W-:Y:S01]  /*15d0*/  MOV R11, UR22 ;  /* 0x00000016000b7c02 */ /* 0x000fe20008000f00 */
[----:B------:R-:W-:Y:S02]  /*15e0*/  UMOV UR5, 0x400 ;  /* 0x0000040000057882 */ /* 0x000fe40000000000 */
[----:B------:R-:W-:Y:S01]  /*15f0*/  UIADD3 UR5, UPT, UPT, UR5, 0x80, URZ ;  /* 0x0000008005057890 */ /* 0x000fe2000fffe0ff */
[----:B------:R-:W3:Y:S01]  /*1600*/  LDC R10, c[0x0][0x384] ;  /* 0x0000e100ff0a7b82 */ /* 0x000ee20000000800 */
[----:B--2---:R-:W-:-:S04]  /*1610*/  IADD3 R4, P1, PT, R6, UR14, RZ ;  /* 0x0000000e06047c10 */ /* 0x004fc8000ff3e0ff */
[----:B------:R-:W-:Y:S01]  /*1620*/  IADD3.X R18, PT, PT, R18, UR15, RZ, P1, !PT ;  /* 0x0000000f12127c10 */ /* 0x000fe20008ffe4ff */
[----:B-1----:R-:W-:Y:S02]  /*1630*/  ULEA UR5, UR8, UR5, 0x18 ;  /* 0x0000000508057291 */ /* 0x002fe4000f8ec0ff */
[----:B------:R-:W-:-:S04]  /*1640*/  USHF.L.U32 UR8, UR22, 0x3, URZ ;  /* 0x0000000316087899 */ /* 0x000fc800080006ff */
[----:B------:R-:W-:Y:S01]  /*1650*/  VIADD R7, R6, UR5 ;  /* 0x0000000506077c36 */ /* 0x000fe20008000000 */
[----:B------:R-:W-:Y:S01]  /*1660*/  UMOV UR5, URZ ;  /* 0x000000ff00057c82 */ /* 0x000fe20008000000 */
[----:B------:R-:W-:Y:S01]  /*1670*/  IMAD.X R6, R8, 0x1, R3, P0 ;  /* 0x0000000108067824 */ /* 0x000fe200000e0603 */
[----:B------:R-:W-:Y:S01]  /*1680*/  LEA R16, P0, R2, UR8, 0x3 ;  /* 0x0000000802107c11 */ /* 0x000fe2000f8018ff */
[----:B---3--:R-:W-:Y:S01]  /*1690*/  IMAD R21, R10, 0x400, R7 ;  /* 0x000004000a157824 */ /* 0x008fe200078e0207 */
[----:B------:R-:W-:Y:S01]  /*16a0*/  SHF.L.U64.HI R10, R11, 0x3, R8 ;  /* 0x000000030b0a7819 */ /* 0x000fe20000010208 */
[----:B------:R-:W-:Y:S01]  /*16b0*/  IMAD R8, R0, UR11, RZ ;  /* 0x0000000b00087c24 */ /* 0x000fe2000f8e02ff */
[C---:B------:R-:W-:Y:S01]  /*16c0*/  SHF.L.U64.HI R7, R9.reuse, 0x3, R6 ;  /* 0x0000000309077819 */ /* 0x040fe20000010206 */
[----:B------:R-:W-:Y:S01]  /*16d0*/  IMAD.SHL.U32 R6, R9, 0x8, RZ ;  /* 0x0000000809067824 */ /* 0x000fe200078e00ff */
[----:B------:R-:W-:Y:S01]  /*16e0*/  LEA.HI.X R0, R2, R10, R3, 0x3, P0 ;  /* 0x0000000a02007211 */ /* 0x000fe200000f1c03 */
[----:B------:R-:W-:Y:S01]  /*16f0*/  IMAD R24, R8, UR10, RZ ;  /* 0x0000000a08187c24 */ /* 0x000fe2000f8e02ff */
[CC--:B------:R-:W-:Y:S01]  /*1700*/  LEA R19, P0, R5.reuse, R16.reuse, 0x3 ;  /* 0x0000001005137211 */ /* 0x0c0fe200078018ff */
[----:B------:R-:W-:Y:S01]  /*1710*/  IMAD R21, R2, 0x8, R21 ;  /* 0x0000000802157824 */ /* 0x000fe200078e0215 */
[C---:B------:R-:W-:Y:S01]  /*1720*/  LEA R17, P1, R5.reuse, R16, 0x4 ;  /* 0x0000001005117211 */ /* 0x040fe200078220ff */
[C---:B------:R-:W-:Y:S01]  /*1730*/  IMAD.WIDE.U32 R6, R5.reuse, 0x18, R6 ;  /* 0x0000001805067825 */ /* 0x040fe200078e0006 */
[----:B------:R-:W-:-:S02]  /*1740*/  LEA.HI.X R29, R5, R0, RZ, 0x3, P0 ;  /* 0x00000000051d7211 */ /* 0x000fc400000f1cff */
[----:B------:R-:W-:Y:S01]  /*1750*/  LEA.HI.X R20, R5, R0, RZ, 0x4, P1 ;  /* 0x0000000005147211 */ /* 0x000fe200008f24ff */
[----:B------:R-:W-:Y:S01]  /*1760*/  VIADD R22, R7, UR5 ;  /* 0x0000000507167c36 */ /* 0x000fe20008000000 */
[C---:B------:R-:W-:Y:S01]  /*1770*/  LEA R23, R24.reuse, R21, 0x3 ;  /* 0x0000001518177211 */ /* 0x040fe200078e18ff */
[C-C-:B------:R-:W-:Y:S02]  /*1780*/  IMAD R25, R24.reuse, 0x10, R21.reuse ;  /* 0x0000001018197824 */ /* 0x140fe400078e0215 */
[----:B------:R-:W-:-:S07]  /*1790*/  IMAD R27, R24, 0x18, R21 ;  /* 0x00000018181b7824 */ /* 0x000fce00078e0215 */
.L_x_286:
[C---:B------:R-:W-:Y:S02]  /*17a0*/  IADD3 R8, P0, PT, R4.reuse, R16, RZ ;  /* 0x0000001004087210 */ /* 0x040fe40007f1e0ff */
[C---:B------:R-:W-:Y:S02]  /*17b0*/  IADD3 R10, P1, PT, R4.reuse, R19, RZ ;  /* 0x00000013040a7210 */ /* 0x040fe40007f3e0ff */
[----:B------:R-:W-:Y:S01]  /*17c0*/  IADD3 R14, P2, PT, R4, R6, RZ ;  /* 0x00000006040e7210 */ /* 0x000fe20007f5e0ff */
[----:B------:R-:W-:Y:S01]  /*17d0*/  IMAD.X R9, R18, 0x1, R0, P0 ;  /* 0x0000000112097824 */ /* 0x000fe200000e0600 */
[----:B------:R-:W-:Y:S01]  /*17e0*/  IADD3 R12, P0, PT, R4, R17, RZ ;  /* 0x00000011040c7210 */ /* 0x000fe20007f1e0ff */
[C---:B------:R-:W-:Y:S01]  /*17f0*/  IMAD.X R11, R18.reuse, 0x1, R29, P1 ;  /* 0x00000001120b7824 */ /* 0x040fe200008e061d */
[C---:B------:R-:W-:Y:S01]  /*1800*/  LEA R4, P1, R5.reuse, R4, 0x5 ;  /* 0x0000000405047211 */ /* 0x040fe200078228ff */
[C---:B------:R-:W-:Y:S01]  /*1810*/  IMAD.X R15, R18.reuse, 0x1, R22, P2 ;  /* 0x00000001120f7824 */ /* 0x040fe200010e0616 */
[----:B------:R-:W-:Y:S01]  /*1820*/  @!PT LDS RZ, [RZ] ;  /* 0x00000000fffff984 */ /* 0x000fe20000000800 */
[----:B------:R-:W-:Y:S01]  /*1830*/  @!PT LDS RZ, [RZ] ;  /* 0x00000000fffff984 */ /* 0x000fe20000000800 */
[----:B------:R-:W-:Y:S01]  /*1840*/  @!PT LDS RZ, [RZ] ;  /* 0x00000000fffff984 */ /* 0x000fe20000000800 */
[----:B------:R1:W-:Y:S01]  /*1850*/  LDGSTS.E.64 [R21+0x80], desc[UR20][R8.64] ;  /* 0x0008000008157fae */ /* 0x0003e2000b9a1414 */
[----:B------:R-:W-:Y:S01]  /*1860*/  IMAD.X R13, R18, 0x1, R20, P0 ;  /* 0x00000001120d7824 */ /* 0x000fe200000e0614 */
[----:B------:R-:W-:-:S02]  /*1870*/  LEA R2, P0, R5, R2, 0x2 ;  /* 0x0000000205027211 */ /* 0x000fc400078010ff */
[----:B------:R2:W-:Y:S01]  /*1880*/  LDGSTS.E.64 [R23+0x80], desc[UR20][R10.64] ;  /* 0x000800000a177fae */ /* 0x0005e2000b9a1414 */
[C---:B------:R-:W-:Y:S02]  /*1890*/  LEA.HI.X R18, R5.reuse, R18, RZ, 0x5, P1 ;  /* 0x0000001205127211 */ /* 0x040fe400008f2cff */
[----:B------:R-:W-:Y:S01]  /*18a0*/  LEA.HI.X R3, R5, R3, RZ, 0x2, P0 ;  /* 0x0000000305037211 */ /* 0x000fe200000f14ff */
[----:B------:R3:W-:Y:S01]  /*18b0*/  LDGSTS.E.64 [R25+0x80], desc[UR20][R12.64] ;  /* 0x000800000c197fae */ /* 0x0007e2000b9a1414 */
[----:B------:R-:W-:-:S03]  /*18c0*/  ISETP.GE.U32.AND P0, PT, R2, UR7, PT ;  /* 0x0000000702007c0c */ /* 0x000fc6000bf06070 */
[----:B------:R4:W-:Y:S01]  /*18d0*/  LDGSTS.E.64 [R27+0x80], desc[UR20][R14.64] ;  /* 0x000800000e1b7fae */ /* 0x0009e2000b9a1414 */
[----:B------:R-:W-:Y:S02]  /*18e0*/  ISETP.GE.U32.AND.EX P0, PT, R3, UR13, PT, P0 ;  /* 0x0000000d03007c0c */ /* 0x000fe4000bf06100 */
[C---:B-1----:R-:W-:Y:S01]  /*18f0*/  LEA R21, R24.reuse, R21, 0x5 ;  /* 0x0000001518157211 */ /* 0x042fe200078e28ff */
[C---:B--2---:R-:W-:Y:S02]  /*1900*/  IMAD R23, R24.reuse, 0x20, R23 ;  /* 0x0000002018177824 */ /* 0x044fe400078e0217 */
[C---:B---3--:R-:W-:Y:S02]  /*1910*/  IMAD R25, R24.reuse, 0x20, R25 ;  /* 0x0000002018197824 */ /* 0x048fe400078e0219 */
[----:B----4-:R-:W-:-:S06]  /*1920*/  IMAD R27, R24, 0x20, R27 ;  /* 0x00000020181b7824 */ /* 0x010fcc00078e021b */
[----:B------:R-:W-:Y:S05]  /*1930*/  @!P0 BRA `(.L_x_286) ;  /* 0xfffffffc00988947 */ /* 0x000fea000383ffff */
.L_x_279:
[----:B------:R-:W-:Y:S05]  /*1940*/  BSYNC.RECONVERGENT B0 ;  /* 0x0000000000007941 */ /* 0x000fea0003800200 */
.L_x_278:
[----:B------:R-:W0:Y:S01]  /*1950*/  LDGDEPBAR ;  /* 0x00000000000079af */ /* 0x000e220000000000 */
[----:B------:R-:W-:-:S04]  /*1960*/  DEPBAR.LE SB0, 0x0 ;  /* 0x000080000000791a */ /* 0x000fc80000000000 */
[----:B------:R-:W-:Y:S06]  /*1970*/  BAR.SYNC.DEFER_BLOCKING 0x0 ;  /* 0x0000000000007b1d */ /* 0x000fec0000010000 */
.L_x_268:
[----:B------:R-:W-:-:S09]  /*1980*/  UISETP.GT.AND UP0, UPT, UR24, UR6, UPT ;  /* 0x000000061800728c */ /* 0x000fd2000bf04270 */
[----:B------:R-:W-:Y:S05]  /*1990*/  BRA.U UP0, `(.L_x_287) ;  /* 0x0000000100807547 */ /* 0x000fea000b800000 */
        /* <DEDUP_REMOVED lines=10> */
[----:B----4-:R-:W-:Y:S01]  /*1a40*/  UIMAD.WIDE UR4, UR22, 0x8, UR4 ;  /* 0x00000008160478a5 */ /* 0x010fe2000f8e0204 */
[----:B--2---:R-:W-:-:S03]  /*1a50*/  IMAD R0, R3, 0x400, R0 ;  /* 0x0000040003007824 */ /* 0x004fc600078e0200 */
[----:B-1----:R-:W-:Y:S02]  /*1a60*/  LEA R5, R5, R2, 0x18 ;  /* 0x0000000205057211 */ /* 0x002fe400078ec0ff */
[C---:B---3--:R-:W-:Y:S02]  /*1a70*/  LEA R2, R9.reuse, UR6, 0x3 ;  /* 0x0000000609027c11 */ /* 0x048fe4000f8e18ff */
[----:B------:R-:W-:-:S03]  /*1a80*/  LEA R0, R9, R0, 0x3 ;  /* 0x0000000009007211 */ /* 0x000fc600078e18ff */
[----:B------:R-:W-:Y:S01]  /*1a90*/  IMAD.IADD R10, R5, 0x1, R2 ;  /* 0x00000001050a7824 */ /* 0x000fe200078e0202 */
[----:B------:R-:W-:Y:S01]  /*1aa0*/  IADD3 R8, PT, PT, R0, 0x80, R5 ;  /* 0x0000008000087810 */ /* 0x000fe20007ffe005 */
[----:B------:R-:W-:-:S07]  /*1ab0*/  IMAD.MOV R0, RZ, RZ, -R3 ;  /* 0x000000ffff007224 */ /* 0x000fce00078e0a03 */
.L_x_288:
[----:B-1----:R-:W-:Y:S01]  /*1ac0*/  LDS.64 R2, [R10] ;  /* 0x000000000a027984 */ /* 0x002fe20000000a00 */
[----:B------:R-:W-:Y:S02]  /*1ad0*/  VIADD R0, R0, 0x1 ;  /* 0x0000000100007836 */ /* 0x000fe40000000000 */
[----:B------:R-:W-:Y:S01]  /*1ae0*/  IMAD.U32 R6, RZ, RZ, UR4 ;  /* 0x00000004ff067e24 */ /* 0x000fe2000f8e00ff */
[----:B------:R-:W1:Y:S01]  /*1af0*/  LDS.64 R4, [R8] ;  /* 0x0000000008047984 */ /* 0x000e620000000a00 */
[----:B------:R-:W-:Y:S01]  /*1b00*/  IMAD.U32 R7, RZ, RZ, UR5 ;  /* 0x00000005ff077e24 */ /* 0x000fe2000f8e00ff */
[----:B------:R-:W-:Y:S01]  /*1b10*/  ISETP.NE.AND P0, PT, R0, RZ, PT ;  /* 0x000000ff0000720c */ /* 0x000fe20003f05270 */
[----:B-1----:R-:W-:Y:S01]  /*1b20*/  DADD R4, R2, -R4 ;  /* 0x0000000002047229 */ /* 0x002fe20000000804 */
[----:B------:R-:W-:-:S06]  /*1b30*/  IMAD.WIDE R2, R9, 0x8, R6 ;  /* 0x0000000809027825 */ /* 0x000fcc00078e0206 */
[----:B------:R1:W-:Y:S05]  /*1b40*/  STG.E.64 desc[UR20][R2.64], R4 ;  /* 0x0000000402007986 */ /* 0x0003ea000c101b14 */
[----:B------:R-:W-:Y:S05]  /*1b50*/  @!P0 EXIT ;  /* 0x000000000000894d */ /* 0x000fea0003800000 */
[----:B------:R-:W-:Y:S01]  /*1b60*/  IADD3 R8, PT, PT, R8, 0x400, RZ ;  /* 0x0000040008087810 */ /* 0x000fe20007ffe0ff */
[----:B------:R-:W-:Y:S02]  /*1b70*/  VIADD R10, R10, 0x400 ;  /* 0x000004000a0a7836 */ /* 0x000fe40000000000 */
[----:B------:R-:W-:Y:S01]  /*1b80*/  VIADD R9, R9, 0x80 ;  /* 0x0000008009097836 */ /* 0x000fe20000000000 */
[----:B------:R-:W-:Y:S06]  /*1b90*/  BRA `(.L_x_288) ;  /* 0xfffffffc00c87947 */ /* 0x000fec000383ffff */
.L_x_287:
[----:B------:R-:W1:Y:S02]  /*1ba0*/  LDC R0, c[0x0][0x384] ;  /* 0x0000e100ff007b82 */ /* 0x000e640000000800 */
[----:B-1----:R-:W-:-:S13]  /*1bb0*/  ISETP.GE.AND P0, PT, R0, 0x1, PT ;  /* 0x000000010000780c */ /* 0x002fda0003f06270 */
[----:B------:R-:W-:Y:S05]  /*1bc0*/  @!P0 EXIT ;  /* 0x000000000000894d */ /* 0x000fea0003800000 */
[----:B------:R-:W1:Y:S01]  /*1bd0*/  S2R R9, SR_TID.X ;  /* 0x0000000000097919 */ /* 0x000e620000002100 */
[----:B------:R-:W2:Y:S01]  /*1be0*/  LDC R3, c[0x0][0x3b0] ;  /* 0x0000ec00ff037b82 */ /* 0x000ea20000000800 */
[----:B------:R-:W3:Y:S01]  /*1bf0*/  LDCU UR6, c[0x0][0x3a0] ;  /* 0x00007400ff0677ac */ /* 0x000ee20008000800 */
[----:B------:R-:W-:Y:S01]  /*1c00*/  MOV R2, 0x400 ;  /* 0x0000040000027802 */ /* 0x000fe20000000f00 */
[----:B------:R-:W4:Y:S01]  /*1c10*/  S2R R5, SR_CgaCtaId ;  /* 0x0000000000057919 */ /* 0x000f220000008800 */
[----:B------:R-:W5:Y:S03]  /*1c20*/  LDCU.64 UR4, c[0x0][0x390] ;  /* 0x00007200ff0477ac */ /* 0x000f660008000a00 */
[----:B------:R-:W-:Y:S01]  /*1c30*/  VIADD R4, R2, 0x80 ;  /* 0x0000008002047836 */ /* 0x000fe20000000000 */
[----:B-----5:R-:W-:Y:S01]  /*1c40*/  UIMAD.WIDE UR4, UR22, 0x8, UR4 ;  /* 0x00000008160478a5 */ /* 0x020fe2000f8e0204 */
[----:B--2---:R-:W-:-:S02]  /*1c50*/  IMAD R2, R0, 0x400, R3 ;  /* 0x0000040000027824 */ /* 0x004fc400078e0203 */
[----:B------:R-:W-:Y:S02]  /*1c60*/  IMAD.MOV R0, RZ, RZ, -R0 ;  /* 0x000000ffff007224 */ /* 0x000fe400078e0a00 */
[C---:B-1----:R-:W-:Y:S01]  /*1c70*/  IMAD R2, R9.reuse, 0x8, R2 ;  /* 0x0000000809027824 */ /* 0x042fe200078e0202 */
[----:B---3--:R-:W-:Y:S02]  /*1c80*/  LEA R10, R9, UR6, 0x3 ;  /* 0x00000006090a7c11 */ /* 0x008fe4000f8e18ff */
[----:B----4-:R-:W-:-:S04]  /*1c90*/  LEA R5, R5, R4, 0x18 ;  /* 0x0000000405057211 */ /* 0x010fc800078ec0ff */
[----:B------:R-:W-:Y:S02]  /*1ca0*/  IADD3 R10, PT, PT, R5, R10, RZ ;  /* 0x0000000a050a7210 */ /* 0x000fe40007ffe0ff */
[----:B------:R-:W-:-:S07]  /*1cb0*/  IADD3 R8, PT, PT, R2, 0x80, R5 ;  /* 0x0000008002087810 */ /* 0x000fce0007ffe005 */
.L_x_289:
[----:B------:R-:W-:Y:S01]  /*1cc0*/  ISETP.GE.AND P0, PT, R9, UR23, PT ;  /* 0x0000001709007c0c */ /* 0x000fe2000bf06270 */
[----:B------:R-:W-:Y:S02]  /*1cd0*/  IMAD.U32 R6, RZ, RZ, UR4 ;  /* 0x00000004ff067e24 */ /* 0x000fe4000f8e00ff */
[----:B------:R-:W-:Y:S02]  /*1ce0*/  IMAD.U32 R7, RZ, RZ, UR5 ;  /* 0x00000005ff077e24 */ /* 0x000fe4000f8e00ff */
[----:B------:R-:W-:-:S08]  /*1cf0*/  VIADD R0, R0, 0x1 ;  /* 0x0000000100007836 */ /* 0x000fd00000000000 */
[----:B------:R1:W-:Y:S04]  /*1d00*/  @!P0 LDS.64 R2, [R10] ;  /* 0x000000000a028984 */ /* 0x0003e80000000a00 */
[----:B------:R2:W3:Y:S01]  /*1d10*/  @!P0 LDS.64 R4, [R8] ;  /* 0x0000000008048984 */ /* 0x0004e20000000a00 */
[----:B-1----:R-:W-:Y:S01]  /*1d20*/  IADD3 R10, PT, PT, R10, 0x400, RZ ;  /* 0x000004000a0a7810 */ /* 0x002fe20007ffe0ff */
        /* <DEDUP_REMOVED lines=8> */
        .weak           $__internal_1_$__cuda_sm20_div_u64
        .type           $__internal_1_$__cuda_sm20_div_u64,@function
        .size           $__internal_1_$__cuda_sm20_div_u64,(.L_x_295 - $__internal_1_$__cuda_sm20_div_u64)
$__internal_1_$__cuda_sm20_div_u64:
[----:B------:R-:W-:Y:S02]  /*1db0*/  IMAD.U32 R15, RZ, RZ, UR4 ;  /* 0x00000004ff0f7e24 */ /* 0x000fe4000f8e00ff */
[----:B------:R-:W-:-:S04]  /*1dc0*/  IMAD.MOV.U32 R14, RZ, RZ, R5 ;  /* 0x000000ffff0e7224 */ /* 0x000fc800078e0005 */
        /* <DEDUP_REMOVED lines=9> */
[----:B------:R-:W-:Y:S01]  /*1e60*/  IMAD.X R19, RZ, RZ, ~R13, P1 ;  /* 0x000000ffff137224 */ /* 0x000fe200008e0e0d */
[----:B------:R-:W-:-:S03]  /*1e70*/  MOV R13, R6 ;  /* 0x00000006000d7202 */ /* 0x000fc60000000f00 */
[-C--:B------:R-:W-:Y:S02]  /*1e80*/  IMAD R15, R7, R19.reuse, RZ ;  /* 0x00000013070f7224 */ /* 0x080fe400078e02ff */
[----:B------:R-:W-:-:S04]  /*1e90*/  IMAD.WIDE.U32 R12, P1, R6, R19, R12 ;  /* 0x00000013060c7225 */ /* 0x000fc8000782000c */
[----:B------:R-:W-:-:S04]  /*1ea0*/  IMAD.HI.U32 R11, R7, R19, RZ ;  /* 0x00000013070b7227 */ /* 0x000fc800078e00ff */
[----:B------:R-:W-:-:S04]  /*1eb0*/  IMAD.HI.U32 R12, P2, R7, R17, R12 ;  /* 0x00000011070c7227 */ /* 0x000fc8000784000c */
[----:B------:R-:W-:Y:S01]  /*1ec0*/  IMAD.X R11, R11, 0x1, R7, P1 ;  /* 0x000000010b0b7824 */ /* 0x000fe200008e0607 */
[----:B------:R-:W-:-:S04]  /*1ed0*/  IADD3 R13, P3, PT, R15, R12, RZ ;  /* 0x0000000c0f0d7210 */ /* 0x000fc80007f7e0ff */
[----:B------:R-:W-:Y:S01]  /*1ee0*/  IADD3.X R11, PT, PT, RZ, RZ, R11, P3, P2 ;  /* 0x000000ffff0b7210 */ /* 0x000fe20001fe440b */
[----:B------:R-:W-:-:S04]  /*1ef0*/  IMAD.WIDE.U32 R6, R13, R5, RZ ;  /* 0x000000050d067225 */ /* 0x000fc800078e00ff */
        /* <DEDUP_REMOVED lines=20> */
[----:B------:R-:W-:-:S03]  /*2040*/  IMAD.WIDE.U32 R6, R12, R5, RZ ;  /* 0x000000050c067225 */ /* 0x000fc600078e00ff */
[----:B------:R-:W-:Y:S01]  /*2050*/  IADD3.X R14, PT, PT, RZ, R11, RZ, P2, !PT ;  /* 0x0000000bff0e7210 */ /* 0x000fe200017fe4ff */
[----:B------:R-:W-:Y:S01]  /*2060*/  IMAD R7, R12, UR4, R7 ;  /* 0x000000040c077c24 */ /* 0x000fe2000f8e0207 */
[----:B------:R-:W-:Y:S02]  /*2070*/  IADD3 R16, P2, PT, -R6, R9, RZ ;  /* 0x0000000906107210 */ /* 0x000fe40007f5e1ff */
[----:B------:R-:W-:Y:S01]  /*2080*/  IADD3 R9, P3, PT, R12, 0x1, RZ ;  /* 0x000000010c097810 */ /* 0x000fe20007f7e0ff */
[-C--:B------:R-:W-:Y:S01]  /*2090*/  IMAD R7, R14, R5.reuse, R7 ;  /* 0x000000050e077224 */ /* 0x080fe200078e0207 */
[----:B------:R-:W-:-:S03]  /*20a0*/  ISETP.GE.U32.AND P1, PT, R16, R5, PT ;  /* 0x000000051000720c */ /* 0x000fc60003f26070 */
[----:B------:R-:W-:Y:S01]  /*20b0*/  IMAD.X R11, R10, 0x1, ~R7, P2 ;  /* 0x000000010a0b7824 */ /* 0x000fe200010e0e07 */
[----:B------:R-:W-:Y:S01]  /*20c0*/  IADD3 R6, P2, PT, -R5, R16, RZ ;  /* 0x0000001005067210 */ /* 0x000fe20007f5e1ff */
[----:B------:R-:W-:-:S03]  /*20d0*/  IMAD.X R7, RZ, RZ, R14, P3 ;  /* 0x000000ffff077224 */ /* 0x000fc600018e060e */
[C---:B------:R-:W-:Y:S02]  /*20e0*/  ISETP.GE.U32.AND.EX P1, PT, R11.reuse, UR4, PT, P1 ;  /* 0x000000040b007c0c */ /* 0x040fe4000bf26110 */
[----:B------:R-:W-:Y:S02]  /*20f0*/  IADD3.X R10, PT, PT, R11, ~UR4, RZ, P2, !PT ;  /* 0x800000040b0a7c10 */ /* 0x000fe400097fe4ff */
[----:B------:R-:W-:Y:S02]  /*2100*/  SEL R6, R6, R16, P1 ;  /* 0x0000001006067207 */ /* 0x000fe40000800000 */
[----:B------:R-:W-:Y:S02]  /*2110*/  SEL R9, R9, R12, P1 ;  /* 0x0000000c09097207 */ /* 0x000fe40000800000 */
[----:B------:R-:W-:Y:S02]  /*2120*/  SEL R10, R10, R11, P1 ;  /* 0x0000000b0a0a7207 */ /* 0x000fe40000800000 */
[----:B------:R-:W-:-:S02]  /*2130*/  SEL R14, R7, R14, P1 ;  /* 0x0000000e070e7207 */ /* 0x000fc40000800000 */
[----:B------:R-:W-:Y:S02]  /*2140*/  ISETP.GE.U32.AND P1, PT, R6, R5, PT ;  /* 0x000000050600720c */ /* 0x000fe40003f26070 */
[----:B------:R-:W-:Y:S02]  /*2150*/  IADD3 R6, P3, PT, R9, 0x1, RZ ;  /* 0x0000000109067810 */ /* 0x000fe40007f7e0ff */
[----:B------:R-:W-:Y:S02]  /*2160*/  ISETP.GE.U32.AND.EX P1, PT, R10, UR4, PT, P1 ;  /* 0x000000040a007c0c */ /* 0x000fe4000bf26110 */
[----:B------:R-:W-:Y:S01]  /*2170*/  ISETP.NE.U32.AND P2, PT, R5, RZ, PT ;  /* 0x000000ff0500720c */ /* 0x000fe20003f45070 */
[----:B------:R-:W-:Y:S01]  /*2180*/  IMAD.X R7, RZ, RZ, R14, P3 ;  /* 0x000000ffff077224 */ /* 0x000fe200018e060e */
[----:B------:R-:W-:Y:S01]  /*2190*/  SEL R6, R6, R9, P1 ;  /* 0x0000000906067207 */ /* 0x000fe20000800000 */
[----:B------:R-:W-:Y:S01]  /*21a0*/  IMAD.MOV.U32 R9, RZ, RZ, 0x0 ;  /* 0x00000000ff097424 */ /* 0x000fe200078e00ff */
[----:B------:R-:W-:-:S02]  /*21b0*/  ISETP.NE.AND.EX P2, PT, RZ, UR4, PT, P2 ;  /* 0x00000004ff007c0c */ /* 0x000fc4000bf45320 */
[----:B------:R-:W-:Y:S02]  /*21c0*/  SEL R7, R7, R14, P1 ;  /* 0x0000000e07077207 */ /* 0x000fe40000800000 */
[----:B------:R-:W-:Y:S02]  /*21d0*/  SEL R6, R6, 0xffffffff, P2 ;  /* 0xffffffff06067807 */ /* 0x000fe40001000000 */
[----:B------:R-:W-:Y:S01]  /*21e0*/  SEL R7, R7, 0xffffffff, P2 ;  /* 0xffffffff07077807 */ /* 0x000fe20001000000 */
[----:B------:R-:W-:Y:S06]  /*21f0*/  RET.REL.NODEC R8 `(_ZN3cub18CUB_300001_SM_10006detail9transform16transform_kernelINS2_10policy_hubILb0EN4cuda3std3__45tupleIJN6thrust24THRUST_300001_SM_1000_NS6detail15normal_iteratorINSA_10device_ptrIdEEEESF_EEEE10policy1000EiNS7_5minusIdEESF_JPdSL_EEEvT0_iT1_T2_DpNS2_10kernel_argIT3_EE) ;  /* 0xffffffdc08807950 */ /* 0x000fec0003c3ffff */
.L_x_290:
        /* <DEDUP_REMOVED lines=16> */
.L_x_295:


//--------------------- .text._ZN3cub18CUB_300001_SM_10006detail8for_each13static_kernelINS2_12policy_hub_t12policy_500_tEmN6thrust24THRUST_300001_SM_1000_NS8cuda_cub20__uninitialized_fill7functorINS7_10device_ptrIdEEdEEEEvT0_T1_ --------------------------
	.section	.text._ZN3cub18CUB_300001_SM_10006detail8for_each13static_kernelINS2_12policy_hub_t12policy_500_tEmN6thrust24THRUST_300001_SM_1000_NS8cuda_cub20__uninitialized_fill7functorINS7_10device_ptrIdEEdEEEEvT0_T1_,"ax",@progbits
	.align	128
        .global         _ZN3cub18CUB_300001_SM_10006detail8for_each13static_kernelINS2_12policy_hub_t12policy_500_tEmN6thrust24THRUST_300001_SM_1000_NS8cuda_cub20__uninitialized_fill7functorINS7_10device_ptrIdEEdEEEEvT0_T1_
        .type           _ZN3cub18CUB_300001_SM_10006detail8for_each13static_kernelINS2_12policy_hub_t12policy_500_tEmN6thrust24THRUST_300001_SM_1000_NS8cuda_cub20__uninitialized_fill7functorINS7_10device_ptrIdEEdEEEEvT0_T1_,@function
        .size           _ZN3cub18CUB_300001_SM_10006detail8for_each13static_kernelINS2_12policy_hub_t12policy_500_tEmN6thrust24THRUST_300001_SM_1000_NS8cuda_cub20__uninitialized_fill7functorINS7_10device_ptrIdEEdEEEEvT0_T1_,(.L_x_308 - _ZN3cub18CUB_300001_SM_10006detail8for_each13static_kernelINS2_12policy_hub_t12policy_500_tEmN6thrust24THRUST_300001_SM_1000_NS8cuda_cub20__uninitialized_fill7functorINS7_10device_ptrIdEEdEEEEvT0_T1_)
        .other          _ZN3cub18CUB_300001_SM_10006detail8for_each13static_kernelINS2_12policy_hub_t12policy_500_tEmN6thrust24THRUST_300001_SM_1000_NS8cuda_cub20__uninitialized_fill7functorINS7_10device_ptrIdEEdEEEEvT0_T1_,@"STO_CUDA_ENTRY STV_DEFAULT"
_ZN3cub18CUB_300001_SM_10006detail8for_each13static_kernelINS2_12policy_hub_t12policy_500_tEmN6thrust24THRUST_300001_SM_1000_NS8cuda_cub20__uninitialized_fill7functorINS7_10device_ptrIdEEdEEEEvT0_T1_:
.text._ZN3cub18CUB_300001_SM_10006detail8for_each13static_kernelINS2_12policy_hub_t12policy_500_tEmN6thrust24THRUST_300001_SM_1000_NS8cuda_cub20__uninitialized_fill7functorINS7_10device_ptrIdEEdEEEEvT0_T1_:
[----:B------:R-:W-:Y:S08]  /*0000*/  LDC R1, c[0x0][0x37c] ;  /* 0x0000df00ff017b82 */ /* 0x000ff00000000800 */
[----:B------:R-:W0:Y:S01]  /*0010*/  S2UR UR4, SR_CTAID.X ;  /* 0x00000000000479c3 */ /* 0x000e220000002500 */
[----:B------:R-:W1:Y:S01]  /*0020*/  LDCU.64 UR6, c[0x0][0x380] ;  /* 0x00007000ff0677ac */ /* 0x000e620008000a00 */
[----:B------:R-:W2:Y:S01]  /*0030*/  LDCU.64 UR8, c[0x0][0x358] ;  /* 0x00006b00ff0877ac */ /* 0x000ea20008000a00 */
[----:B0-----:R-:W-:-:S04]  /*0040*/  UIMAD.WIDE.U32 UR4, UR4, 0x200, URZ ;  /* 0x00000200040478a5 */ /* 0x001fc8000f8e00ff */
[----:B-1----:R-:W-:-:S04]  /*0050*/  UIADD3 UR6, UP0, UPT, -UR4, UR6, URZ ;  /* 0x0000000604067290 */ /* 0x002fc8000ff1e1ff */
[----:B------:R-:W-:Y:S02]  /*0060*/  UIADD3.X UR7, UPT, UPT, ~UR5, UR7, URZ, UP0, !UPT ;  /* 0x0000000705077290 */ /* 0x000fe400087fe5ff */
[----:B------:R-:W-:-:S04]  /*0070*/  UISETP.GE.U32.AND UP0, UPT, UR6, 0x200, UPT ;  /* 0x000002000600788c */ /* 0x000fc8000bf06070 */
[----:B------:R-:W-:-:S09]  /*0080*/  UISETP.GE.U32.AND.EX UP0, UPT, UR7, URZ, UPT, UP0 ;  /* 0x000000ff0700728c */ /* 0x000fd2000bf06100 */
[----:B--2---:R-:W-:Y:S05]  /*0090*/  BRA.U !UP0, `(.L_x_291) ;  /* 0x0000000108287547 */ /* 0x004fea000b800000 */
[----:B------:R-:W0:Y:S01]  /*00a0*/  S2R R0, SR_TID.X ;  /* 0x0000000000007919 */ /* 0x000e220000002100 */
[----:B------:R-:W1:Y:S01]  /*00b0*/  LDCU.64 UR6, c[0x0][0x388] ;  /* 0x00007100ff0677ac */ /* 0x000e620008000a00 */
[----:B------:R-:W2:Y:S01]  /*00c0*/  LDC.64 R4, c[0x0][0x390] ;  /* 0x0000e400ff047b82 */ /* 0x000ea20000000a00 */
[----:B0-----:R-:W-:-:S05]  /*00d0*/  IADD3 R0, P0, PT, R0, UR4, RZ ;  /* 0x0000000400007c10 */ /* 0x001fca000ff1e0ff */
[----:B------:R-:W-:Y:S01]  /*00e0*/  IMAD.X R3, RZ, RZ, UR5, P0 ;  /* 0x00000005ff037e24 */ /* 0x000fe200080e06ff */
[----:B-1----:R-:W-:-:S04]  /*00f0*/  LEA R2, P0, R0, UR6, 0x3 ;  /* 0x0000000600027c11 */ /* 0x002fc8000f8018ff */
[----:B------:R-:W-:-:S05]  /*0100*/  LEA.HI.X R3, R0, UR7, R3, 0x3, P0 ;  /* 0x0000000700037c11 */ /* 0x000fca00080f1c03 */
[----:B--2---:R-:W-:Y:S04]  /*0110*/  STG.E.64 desc[UR8][R2.64], R4 ;  /* 0x0000000402007986 */ /* 0x004fe8000c101b08 */
[----:B------:R-:W-:Y:S01]  /*0120*/  STG.E.64 desc[UR8][R2.64+0x800], R4 ;  /* 0x0008000402007986 */ /* 0x000fe2000c101b08 */
[----:B------:R-:W-:Y:S05]  /*0130*/  EXIT ;  /* 0x000000000000794d */ /* 0x000fea0003800000 */
.L_x_291:
[----:B------:R-:W0:Y:S01]  /*0140*/  S2R R0, SR_TID.X ;  /* 0x0000000000007919 */ /* 0x000e220000002100 */
[----:B------:R-:W-:Y:S01]  /*0150*/  IMAD.U32 R2, RZ, RZ, UR7 ;  /* 0x00000007ff027e24 */ /* 0x000fe2000f8e00ff */
[----:B------:R-:W1:Y:S01]  /*0160*/  LDCU.64 UR10, c[0x0][0x388] ;  /* 0x00007100ff0a77ac */ /* 0x000e620008000a00 */
[----:B------:R-:W-:Y:S01]  /*0170*/  IMAD.U32 R6, RZ, RZ, UR7 ;  /* 0x00000007ff067e24 */ /* 0x000fe2000f8e00ff */
[----:B0-----:R-:W-:-:S04]  /*0180*/  ISETP.LT.U32.AND P0, PT, R0, UR6, PT ;  /* 0x0000000600007c0c */ /* 0x001fc8000bf01070 */
[----:B------:R-:W-:Y:S01]  /*0190*/  ISETP.GT.U32.AND.EX P0, PT, R2, RZ, PT, P0 ;  /* 0x000000ff0200720c */ /* 0x000fe20003f04100 */
[C---:B------:R-:W-:Y:S01]  /*01a0*/  VIADD R2, R0.reuse, 0x100 ;  /* 0x0000010000027836 */ /* 0x040fe20000000000 */
[----:B------:R-:W-:-:S04]  /*01b0*/  IADD3 R0, P2, PT, R0, UR4, RZ ;  /* 0x0000000400007c10 */ /* 0x000fc8000ff5e0ff */
[----:B------:R-:W-:Y:S01]  /*01c0*/  ISETP.LT.U32.AND P1, PT, R2, UR6, PT ;  /* 0x0000000602007c0c */ /* 0x000fe2000bf21070 */
[----:B------:R-:W-:Y:S01]  /*01d0*/  IMAD.X R3, RZ, RZ, UR5, P2 ;  /* 0x00000005ff037e24 */ /* 0x000fe200090e06ff */
[----:B-1----:R-:W-:Y:S02]  /*01e0*/  LEA R2, P2, R0, UR10, 0x3 ;  /* 0x0000000a00027c11 */ /* 0x002fe4000f8418ff */
[----:B------:R-:W-:Y:S02]  /*01f0*/  ISETP.GT.U32.AND.EX P1, PT, R6, RZ, PT, P1 ;  /* 0x000000ff0600720c */ /* 0x000fe40003f24110 */
[----:B------:R-:W-:Y:S01]  /*0200*/  LEA.HI.X R3, R0, UR11, R3, 0x3, P2 ;  /* 0x0000000b00037c11 */ /* 0x000fe200090f1c03 */
[----:B------:R-:W0:Y:S04]  /*0210*/  @P0 LDC.64 R4, c[0x0][0x390] ;  /* 0x0000e400ff040b82 */ /* 0x000e280000000a00 */
[----:B0-----:R0:W-:Y:S06]  /*0220*/  @P0 STG.E.64 desc[UR8][R2.64], R4 ;  /* 0x0000000402000986 */ /* 0x0011ec000c101b08 */
[----:B------:R-:W-:Y:S05]  /*0230*/  @!P1 EXIT ;  /* 0x000000000000994d */ /* 0x000fea0003800000 */
[----:B0-----:R-:W0:Y:S02]  /*0240*/  LDC.64 R4, c[0x0][0x390] ;  /* 0x0000e400ff047b82 */ /* 0x001e240000000a00 */
[----:B0-----:R-:W-:Y:S01]  /*0250*/  STG.E.64 desc[UR8][R2.64+0x800], R4 ;  /* 0x0008000402007986 */ /* 0x001fe2000c101b08 */
[----:B------:R-:W-:Y:S05]  /*0260*/  EXIT ;  /* 0x000000000000794d */ /* 0x000fea0003800000 */
.L_x_292:
        /* <DEDUP_REMOVED lines=9> */
.L_x_308:


//--------------------- .text._ZN3cub18CUB_300001_SM_10006detail11EmptyKernelIvEEvv --------------------------
	.section	.text._ZN3cub18CUB_300001_SM_10006detail11EmptyKernelIvEEvv,"ax",@progbits
	.align	128
        .global         _ZN3cub18CUB_300001_SM_10006detail11EmptyKernelIvEEvv
        .type           _ZN3cub18CUB_300001_SM_10006detail11EmptyKernelIvEEvv,@function
        .size           _ZN3cub18CUB_300001_SM_10006detail11EmptyKernelIvEEvv,(.L_x_309 - _ZN3cub18CUB_300001_SM_10006detail11EmptyKernelIvEEvv)
        .other          _ZN3cub18CUB_300001_SM_10006detail11EmptyKernelIvEEvv,@"STO_CUDA_ENTRY STV_DEFAULT"
_ZN3cub18CUB_300001_SM_10006detail11EmptyKernelIvEEvv:
.text._ZN3cub18CUB_300001_SM_10006detail11EmptyKernelIvEEvv:
[----:B------:R-:W-:Y:S01]  /*0000*/  LDC R1, c[0x0][0x37c] ;  /* 0x0000df00ff017b82 */ /* 0x000fe20000000800 */
[----:B------:R-:W-:Y:S05]  /*0010*/  EXIT ;  /* 0x000000000000794d */ /* 0x000fea0003800000 */
.L_x_293:
        /* <DEDUP_REMOVED lines=14> */
.L_x_309:


//--------------------- .nv.shared._ZN3cub18CUB_300001_SM_10006detail6reduce28DeviceReduceSingleTileKernelINS2_10policy_hubIdyN4cuda3std3__44plusIdEEE10Policy1000EPdSC_iS9_ddNS7_10__identityEEEvT0_T1_T2_T3_T4_T6_ --------------------------
	.section	.nv.shared._ZN3cub18CUB_300001_SM_10006detail6reduce28DeviceReduceSingleTileKernelINS2_10policy_hubIdyN4cuda3std3__44plusIdEEE10Policy1000EPdSC_iS9_ddNS7_10__identityEEEvT0_T1_T2_T3_T4_T6_,"aw",@nobits
	.sectionflags	@""
	.align	128
.nv.shared._ZN3cub18CUB_300001_SM_10006detail6reduce28DeviceReduceSingleTileKernelINS2_10policy_hubIdyN4cuda3std3__44plusIdEEE10Policy1000EPdSC_iS9_ddNS7_10__identityEEEvT0_T1_T2_T3_T4_T6_:
	.zero		1280


//--------------------- .nv.shared.reserved.0     --------------------------
	.section	.nv.shared.reserved.0,"aw",@nobits
	.weak		__nv_reservedSMEM_offset_0_alias
	.size		__nv_reservedSMEM_offset_0_alias, 0, 64
	.other		__nv_reservedSMEM_offset_0_alias,@"STO_CUDA_RESERVED_SHARED STV_DEFAULT"
__nv_reservedSMEM_offset_0_alias:
	.zero		0
	.zero		64


//--------------------- .nv.global                --------------------------
	.section	.nv.global,"aw",@nobits
.nv.global:
	.type		_ZN30_INTERNAL_430e9e88_4_k_cu_main6thrust24THRUST_300001_SM_1000_NS3seqE,@object
	.size		_ZN30_INTERNAL_430e9e88_4_k_cu_main6thrust24THRUST_300001_SM_1000_NS3seqE,(_ZN30_INTERNAL_430e9e88_4_k_cu_main4cuda3std3__48in_placeE - _ZN30_INTERNAL_430e9e88_4_k_cu_main6thrust24THRUST_300001_SM_1000_NS3seqE)
_ZN30_INTERNAL_430e9e88_4_k_cu_main6thrust24THRUST_300001_SM_1000_NS3seqE:
	.zero		1
	.type		_ZN30_INTERNAL_430e9e88_4_k_cu_main4cuda3std3__48in_placeE,@object
	.size		_ZN30_INTERNAL_430e9e88_4_k_cu_main4cuda3std3__48in_placeE,(_ZN30_INTERNAL_430e9e88_4_k_cu_main4cuda3std6ranges3__45__cpo4sizeE - _ZN30_INTERNAL_430e9e88_4_k_cu_main4cuda3std3__48in_placeE)
_ZN30_INTERNAL_430e9e88_4_k_cu_main4cuda3std3__48in_placeE:
	.zero		1
	.type		_ZN30_INTERNAL_430e9e88_4_k_cu_main4cuda3std6ranges3__45__cpo4sizeE,@object
	.size		_ZN30_INTERNAL_430e9e88_4_k_cu_main4cuda3std6ranges3__45__cpo4sizeE,(_ZN30_INTERNAL_430e9e88_4_k_cu_main6thrust24THRUST_300001_SM_1000_NS12placeholders2_3E - _ZN30_INTERNAL_430e9e88_4_k_cu_main4cuda3std6ranges3__45__cpo4sizeE)
_ZN30_INTERNAL_430e9e88_4_k_cu_main4cuda3std6ranges3__45__cpo4sizeE:
	.zero		1
	.type		_ZN30_INTERNAL_430e9e88_4_k_cu_main6thrust24THRUST_300001_SM_1000_NS12placeholders2_3E,@object
	.size		_ZN30_INTERNAL_430e9e88_4_k_cu_main6thrust24THRUST_300001_SM_1000_NS12placeholders2_3E,(_ZN30_INTERNAL_430e9e88_4_k_cu_main4cuda3std3__45__cpo6cbeginE - _ZN30_INTERNAL_430e9e88_4_k_cu_main6thrust24THRUST_300001_SM_1000_NS12placeholders2_3E)
_ZN30_INTERNAL_430e9e88_4_k_cu_main6thrust24THRUST_300001_SM_1000_NS12placeholders2_3E:
	.zero		1
	.type		_ZN30_INTERNAL_430e9e88_4_k_cu_main4cuda3std3__45__cpo6cbeginE,@object
	.size		_ZN30_INTERNAL_430e9e88_4_k_cu_main4cuda3std3__45__cpo6cbeginE,(_ZN30_INTERNAL_430e9e88_4_k_cu_main4cuda3std6ranges3__45__cpo6cbeginE - _ZN30_INTERNAL_430e9e88_4_k_cu_main4cuda3std3__45__cpo6cbeginE)
_ZN30_INTERNAL_430e9e88_4_k_cu_main4cuda3std3__45__cpo6cbeginE:
	.zero		1
	.type		_ZN30_INTERNAL_430e9e88_4_k_cu_main4cuda3std6ranges3__45__cpo6cbeginE,@object
	.size		_ZN30_INTERNAL_430e9e88_4_k_cu_main4cuda3std6ranges3__45__cpo6cbeginE,(_ZN30_INTERNAL_430e9e88_4_k_cu_main6thrust24THRUST_300001_SM_1000_NS12placeholders2_7E - _ZN30_INTERNAL_430e9e88_4_k_cu_main4cuda3std6ranges3__45__cpo6cbeginE)
_ZN30_INTERNAL_430e9e88_4_k_cu_main4cuda3std6ranges3__45__cpo6cbeginE:
	.zero		1
	.type		_ZN30_INTERNAL_430e9e88_4_k_cu_main6thrust24THRUST_300001_SM_1000_NS12placeholders2_7E,@object
	.size		_ZN30_INTERNAL_430e9e88_4_k_cu_main6thrust24THRUST_300001_SM_1000_NS12placeholders2_7E,(_ZN30_INTERNAL_430e9e88_4_k_cu_main4cuda3std3__45__cpo7crbeginE - _ZN30_INTERNAL_430e9e88_4_k_cu_main6thrust24THRUST_300001_SM_1000_NS12placeholders2_7E)
_ZN30_INTERNAL_430e9e88_4_k_cu_main6thrust24THRUST_300001_SM_1000_NS12placeholders2_7E:
	.zero		1
	.type		_ZN30_INTERNAL_430e9e88_4_k_cu_main4cuda3std3__45__cpo7crbeginE,@object
	.size		_ZN30_INTERNAL_430e9e88_4_k_cu_main4cuda3std3__45__cpo7crbeginE,(_ZN30_INTERNAL_430e9e88_4_k_cu_main4cuda3std6ranges3__45__cpo4nextE - _ZN30_INTERNAL_430e9e88_4_k_cu_main4cuda3std3__45__cpo7crbeginE)
_ZN30_INTERNAL_430e9e88_4_k_cu_main4cuda3std3__45__cpo7crbeginE:
	.zero		1
	.type		_ZN30_INTERNAL_430e9e88_4_k_cu_main4cuda3std6ranges3__45__cpo4nextE,@object
	.size		_ZN30_INTERNAL_430e9e88_4_k_cu_main4cuda3std6ranges3__45__cpo4nextE,(_ZN30_INTERNAL_430e9e88_4_k_cu_main4cuda3std6ranges3__45__cpo4swapE - _ZN30_INTERNAL_430e9e88_4_k_cu_main4cuda3std6ranges3__45__cpo4nextE)
_ZN30_INTERNAL_430e9e88_4_k_cu_main4cuda3std6ranges3__45__cpo4nextE:
	.zero		1
	.type		_ZN30_INTERNAL_430e9e88_4_k_cu_main4cuda3std6ranges3__45__cpo4swapE,@object
	.size		_ZN30_INTERNAL_430e9e88_4_k_cu_main4cuda3std6ranges3__45__cpo4swapE,(_ZN30_INTERNAL_430e9e88_4_k_cu_main6thrust24THRUST_300001_SM_1000_NS8cuda_cub10par_nosyncE - _ZN30_INTERNAL_430e9e88_4_k_cu_main4cuda3std6ranges3__45__cpo4swapE)
_ZN30_INTERNAL_430e9e88_4_k_cu_main4cuda3std6ranges3__45__cpo4swapE:
	.zero		1
	.type		_ZN30_INTERNAL_430e9e88_4_k_cu_main6thrust24THRUST_300001_SM_1000_NS8cuda_cub10par_nosyncE,@object
	.size		_ZN30_INTERNAL_430e9e88_4_k_cu_main6thrust24THRUST_300001_SM_1000_NS8cuda_cub10par_nosyncE,(_ZN30_INTERNAL_430e9e88_4_k_cu_main6thrust24THRUST_300001_SM_1000_NS12placeholders2_9E - _ZN30_INTERNAL_430e9e88_4_k_cu_main6thrust24THRUST_300001_SM_1000_NS8cuda_cub10par_nosyncE)
_ZN30_INTERNAL_430e9e88_4_k_cu_main6thrust24THRUST_300001_SM_1000_NS8cuda_cub10par_nosyncE:
	.zero		1
	.type		_ZN30_INTERNAL_430e9e88_4_k_cu_main6thrust24THRUST_300001_SM_1000_NS12placeholders2_9E,@object
	.size		_ZN30_INTERNAL_430e9e88_4_k_cu_main6thrust24THRUST_300001_SM_1000_NS12placeholders2_9E,(_ZN30_INTERNAL_430e9e88_4_k_cu_main4cuda3std3__432_GLOBAL__N__430e9e88_4_k_cu_main6ignoreE - _ZN30_INTERNAL_430e9e88_4_k_cu_main6thrust24THRUST_300001_SM_1000_NS12placeholders2_9E)
_ZN30_INTERNAL_430e9e88_4_k_cu_main6thrust24THRUST_300001_SM_1000_NS12placeholders2_9E:
	.zero		1
	.type		_ZN30_INTERNAL_430e9e88_4_k_cu_main4cuda3std3__432_GLOBAL__N__430e9e88_4_k_cu_main6ignoreE,@object
	.size		_ZN30_INTERNAL_430e9e88_4_k_cu_main4cuda3std3__432_GLOBAL__N__430e9e88_4_k_cu_main6ignoreE,(_ZN30_INTERNAL_430e9e88_4_k_cu_main4cuda3std6ranges3__45__cpo4dataE - _ZN30_INTERNAL_430e9e88_4_k_cu_main4cuda3std3__432_GLOBAL__N__430e9e88_4_k_cu_main6ignoreE)
_ZN30_INTERNAL_430e9e88_4_k_cu_main4cuda3std3__432_GLOBAL__N__430e9e88_4_k_cu_main6ignoreE:
	.zero		1
	.type		_ZN30_INTERNAL_430e9e88_4_k_cu_main4cuda3std6ranges3__45__cpo4dataE,@object
	.size		_ZN30_INTERNAL_430e9e88_4_k_cu_main4cuda3std6ranges3__45__cpo4dataE,(_ZN30_INTERNAL_430e9e88_4_k_cu_main6thrust24THRUST_300001_SM_1000_NS12placeholders2_1E - _ZN30_INTERNAL_430e9e88_4_k_cu_main4cuda3std6ranges3__45__cpo4dataE)
_ZN30_INTERNAL_430e9e88_4_k_cu_main4cuda3std6ranges3__45__cpo4dataE:
	.zero		1
	.type		_ZN30_INTERNAL_430e9e88_4_k_cu_main6thrust24THRUST_300001_SM_1000_NS12placeholders2_1E,@object
	.size		_ZN30_INTERNAL_430e9e88_4_k_cu_main6thrust24THRUST_300001_SM_1000_NS12placeholders2_1E,(_ZN30_INTERNAL_430e9e88_4_k_cu_main4cuda3std3__45__cpo5beginE - _ZN30_INTERNAL_430e9e88_4_k_cu_main6thrust24THRUST_300001_SM_1000_NS12placeholders2_1E)
_ZN30_INTERNAL_430e9e88_4_k_cu_main6thrust24THRUST_300001_SM_1000_NS12placeholders2_1E:
	.zero		1
	.type		_ZN30_INTERNAL_430e9e88_4_k_cu_main4cuda3std3__45__cpo5beginE,@object
	.size		_ZN30_INTERNAL_430e9e88_4_k_cu_main4cuda3std3__45__cpo5beginE,(_ZN30_INTERNAL_430e9e88_4_k_cu_main4cuda3std6ranges3__45__cpo5beginE - _ZN30_INTERNAL_430e9e88_4_k_cu_main4cuda3std3__45__cpo5beginE)
_ZN30_INTERNAL_430e9e88_4_k_cu_main4cuda3std3__45__cpo5beginE:
	.zero		1
	.type		_ZN30_INTERNAL_430e9e88_4_k_cu_main4cuda3std6ranges3__45__cpo5beginE,@object
	.size		_ZN30_INTERNAL_430e9e88_4_k_cu_main4cuda3std6ranges3__45__cpo5beginE,(_ZN30_INTERNAL_430e9e88_4_k_cu_main6thrust24THRUST_300001_SM_1000_NS12placeholders2_5E - _ZN30_INTERNAL_430e9e88_4_k_cu_main4cuda3std6ranges3__45__cpo5beginE)
_ZN30_INTERNAL_430e9e88_4_k_cu_main4cuda3std6ranges3__45__cpo5beginE:
	.zero		1
	.type		_ZN30_INTERNAL_430e9e88_4_k_cu_main6thrust24THRUST_300001_SM_1000_NS12placeholders2_5E,@object
	.size		_ZN30_INTERNAL_430e9e88_4_k_cu_main6thrust24THRUST_300001_SM_1000_NS12placeholders2_5E,(_ZN30_INTERNAL_430e9e88_4_k_cu_main4cuda3std3__45__cpo6rbeginE - _ZN30_INTERNAL_430e9e88_4_k_cu_main6thrust24THRUST_300001_SM_1000_NS12placeholders2_5E)
_ZN30_INTERNAL_430e9e88_4_k_cu_main6thrust24THRUST_300001_SM_1000_NS12placeholders2_5E:
	.zero		1
	.type		_ZN30_INTERNAL_430e9e88_4_k_cu_main4cuda3std3__45__cpo6rbeginE,@object
	.size		_ZN30_INTERNAL_430e9e88_4_k_cu_main4cuda3std3__45__cpo6rbeginE,(_ZN30_INTERNAL_430e9e88_4_k_cu_main4cuda3std6ranges3__45__cpo7advanceE - _ZN30_INTERNAL_430e9e88_4_k_cu_main4cuda3std3__45__cpo6rbeginE)
_ZN30_INTERNAL_430e9e88_4_k_cu_main4cuda3std3__45__cpo6rbeginE:
	.zero		1
	.type		_ZN30_INTERNAL_430e9e88_4_k_cu_main4cuda3std6ranges3__45__cpo7advanceE,@object
	.size		_ZN30_INTERNAL_430e9e88_4_k_cu_main4cuda3std6ranges3__45__cpo7advanceE,(_ZN30_INTERNAL_430e9e88_4_k_cu_main4cuda3std3__47nulloptE - _ZN30_INTERNAL_430e9e88_4_k_cu_main4cuda3std6ranges3__45__cpo7advanceE)
_ZN30_INTERNAL_430e9e88_4_k_cu_main4cuda3std6ranges3__45__cpo7advanceE:
	.zero		1
	.type		_ZN30_INTERNAL_430e9e88_4_k_cu_main4cuda3std3__47nulloptE,@object
	.size		_ZN30_INTERNAL_430e9e88_4_k_cu_main4cuda3std3__47nulloptE,(_ZN30_INTERNAL_430e9e88_4_k_cu_main4cuda3std6ranges3__45__cpo8distanceE - _ZN30_INTERNAL_430e9e88_4_k_cu_main4cuda3std3__47nulloptE)
_ZN30_INTERNAL_430e9e88_4_k_cu_main4cuda3std3__47nulloptE:
	.zero		1
	.type		_ZN30_INTERNAL_430e9e88_4_k_cu_main4cuda3std6ranges3__45__cpo8distanceE,@object
	.size		_ZN30_INTERNAL_430e9e88_4_k_cu_main4cuda3std6ranges3__45__cpo8distanceE,(_ZN30_INTERNAL_430e9e88_4_k_cu_main6thrust24THRUST_300001_SM_1000_NS12placeholders3_10E - _ZN30_INTERNAL_430e9e88_4_k_cu_main4cuda3std6ranges3__45__cpo8distanceE)
_ZN30_INTERNAL_430e9e88_4_k_cu_main4cuda3std6ranges3__45__cpo8distanceE:
	.zero		1
	.type		_ZN30_INTERNAL_430e9e88_4_k_cu_main6thrust24THRUST_300001_SM_1000_NS12placeholders3_10E,@object
	.size		_ZN30_INTERNAL_430e9e88_4_k_cu_main6thrust24THRUST_300001_SM_1000_NS12placeholders3_10E,(_ZN30_INTERNAL_430e9e88_4_k_cu_main4cuda3std3__419piecewise_constructE - _ZN30_INTERNAL_430e9e88_4_k_cu_main6thrust24THRUST_300001_SM_1000_NS12placeholders3_10E)
_ZN30_INTERNAL_430e9e88_4_k_cu_main6thrust24THRUST_300001_SM_1000_NS12placeholders3_10E:
	.zero		1
	.type		_ZN30_INTERNAL_430e9e88_4_k_cu_main4cuda3std3__419piecewise_constructE,@object
	.size		_ZN30_INTERNAL_430e9e88_4_k_cu_main4cuda3std3__419piecewise_constructE,(_ZN30_INTERNAL_430e9e88_4_k_cu_main4cuda3std6ranges3__45__cpo5cdataE - _ZN30_INTERNAL_430e9e88_4_k_cu_main4cuda3std3__419piecewise_constructE)
_ZN30_INTERNAL_430e9e88_4_k_cu_main4cuda3std3__419piecewise_constructE:
	.zero		1
	.type		_ZN30_INTERNAL_430e9e88_4_k_cu_main4cuda3std6ranges3__45__cpo5cdataE,@object
	.size		_ZN30_INTERNAL_430e9e88_4_k_cu_main4cuda3std6ranges3__45__cpo5cdataE,(_ZN30_INTERNAL_430e9e88_4_k_cu_main6thrust24THRUST_300001_SM_1000_NS12placeholders2_2E - _ZN30_INTERNAL_430e9e88_4_k_cu_main4cuda3std6ranges3__45__cpo5cdataE)
_ZN30_INTERNAL_430e9e88_4_k_cu_main4cuda3std6ranges3__45__cpo5cdataE:
	.zero		1
	.type		_ZN30_INTERNAL_430e9e88_4_k_cu_main6thrust24THRUST_300001_SM_1000_NS12placeholders2_2E,@object
	.size		_ZN30_INTERNAL_430e9e88_4_k_cu_main6thrust24THRUST_300001_SM_1000_NS12placeholders2_2E,(_ZN30_INTERNAL_430e9e88_4_k_cu_main4cuda3std3__45__cpo3endE - _ZN30_INTERNAL_430e9e88_4_k_cu_main6thrust24THRUST_300001_SM_1000_NS12placeholders2_2E)
_ZN30_INTERNAL_430e9e88_4_k_cu_main6thrust24THRUST_300001_SM_1000_NS12placeholders2_2E:
	.zero		1
	.type		_ZN30_INTERNAL_430e9e88_4_k_cu_main4cuda3std3__45__cpo3endE,@object
	.size		_ZN30_INTERNAL_430e9e88_4_k_cu_main4cuda3std3__45__cpo3endE,(_ZN30_INTERNAL_430e9e88_4_k_cu_main4cuda3std6ranges3__45__cpo3endE - _ZN30_INTERNAL_430e9e88_4_k_cu_main4cuda3std3__45__cpo3endE)
_ZN30_INTERNAL_430e9e88_4_k_cu_main4cuda3std3__45__cpo3endE:
	.zero		1
	.type		_ZN30_INTERNAL_430e9e88_4_k_cu_main4cuda3std6ranges3__45__cpo3endE,@object
	.size		_ZN30_INTERNAL_430e9e88_4_k_cu_main4cuda3std6ranges3__45__cpo3endE,(_ZN30_INTERNAL_430e9e88_4_k_cu_main6thrust24THRUST_300001_SM_1000_NS12placeholders2_6E - _ZN30_INTERNAL_430e9e88_4_k_cu_main4cuda3std6ranges3__45__cpo3endE)
_ZN30_INTERNAL_430e9e88_4_k_cu_main4cuda3std6ranges3__45__cpo3endE:
	.zero		1
	.type		_ZN30_INTERNAL_430e9e88_4_k_cu_main6thrust24THRUST_300001_SM_1000_NS12placeholders2_6E,@object
	.size		_ZN30_INTERNAL_430e9e88_4_k_cu_main6thrust24THRUST_300001_SM_1000_NS12placeholders2_6E,(_ZN30_INTERNAL_430e9e88_4_k_cu_main4cuda3std3__45__cpo4rendE - _ZN30_INTERNAL_430e9e88_4_k_cu_main6thrust24THRUST_300001_SM_1000_NS12placeholders2_6E)
_ZN30_INTERNAL_430e9e88_4_k_cu_main6thrust24THRUST_300001_SM_1000_NS12placeholders2_6E:
	.zero		1
	.type		_ZN30_INTERNAL_430e9e88_4_k_cu_main4cuda3std3__45__cpo4rendE,@object
	.size		_ZN30_INTERNAL_430e9e88_4_k_cu_main4cuda3std3__45__cpo4rendE,(_ZN30_INTERNAL_430e9e88_4_k_cu_main4cuda3std6ranges3__45__cpo9iter_swapE - _ZN30_INTERNAL_430e9e88_4_k_cu_main4cuda3std3__45__cpo4rendE)
_ZN30_INTERNAL_430e9e88_4_k_cu_main4cuda3std3__45__cpo4rendE:
	.zero		1
	.type		_ZN30_INTERNAL_430e9e88_4_k_cu_main4cuda3std6ranges3__45__cpo9iter_swapE,@object
	.size		_ZN30_INTERNAL_430e9e88_4_k_cu_main4cuda3std6ranges3__45__cpo9iter_swapE,(_ZN30_INTERNAL_430e9e88_4_k_cu_main4cuda3std3__48unexpectE - _ZN30_INTERNAL_430e9e88_4_k_cu_main4cuda3std6ranges3__45__cpo9iter_swapE)
_ZN30_INTERNAL_430e9e88_4_k_cu_main4cuda3std6ranges3__45__cpo9iter_swapE:
	.zero		1
	.type		_ZN30_INTERNAL_430e9e88_4_k_cu_main4cuda3std3__48unexpectE,@object
	.size		_ZN30_INTERNAL_430e9e88_4_k_cu_main4cuda3std3__48unexpectE,(_ZN30_INTERNAL_430e9e88_4_k_cu_main6thrust24THRUST_300001_SM_1000_NS8cuda_cub3parE - _ZN30_INTERNAL_430e9e88_4_k_cu_main4cuda3std3__48unexpectE)
_ZN30_INTERNAL_430e9e88_4_k_cu_main4cuda3std3__48unexpectE:
	.zero		1
	.type		_ZN30_INTERNAL_430e9e88_4_k_cu_main6thrust24THRUST_300001_SM_1000_NS8cuda_cub3parE,@object
	.size		_ZN30_INTERNAL_430e9e88_4_k_cu_main6thrust24THRUST_300001_SM_1000_NS8cuda_cub3parE,(_ZN30_INTERNAL_430e9e88_4_k_cu_main6thrust24THRUST_300001_SM_1000_NS12placeholders2_4E - _ZN30_INTERNAL_430e9e88_4_k_cu_main6thrust24THRUST_300001_SM_1000_NS8cuda_cub3parE)
_ZN30_INTERNAL_430e9e88_4_k_cu_main6thrust24THRUST_300001_SM_1000_NS8cuda_cub3parE:
	.zero		1
	.type		_ZN30_INTERNAL_430e9e88_4_k_cu_main6thrust24THRUST_300001_SM_1000_NS12placeholders2_4E,@object
	.size		_ZN30_INTERNAL_430e9e88_4_k_cu_main6thrust24THRUST_300001_SM_1000_NS12placeholders2_4E,(_ZN30_INTERNAL_430e9e88_4_k_cu_main4cuda3std3__45__cpo4cendE - _ZN30_INTERNAL_430e9e88_4_k_cu_main6thrust24THRUST_300001_SM_1000_NS12placeholders2_4E)
_ZN30_INTERNAL_430e9e88_4_k_cu_main6thrust24THRUST_300001_SM_1000_NS12placeholders2_4E:
	.zero		1
	.type		_ZN30_INTERNAL_430e9e88_4_k_cu_main4cuda3std3__45__cpo4cendE,@object
	.size		_ZN30_INTERNAL_430e9e88_4_k_cu_main4cuda3std3__45__cpo4cendE,(_ZN30_INTERNAL_430e9e88_4_k_cu_main4cuda3std6ranges3__45__cpo4cendE - _ZN30_INTERNAL_430e9e88_4_k_cu_main4cuda3std3__45__cpo4cendE)
_ZN30_INTERNAL_430e9e88_4_k_cu_main4cuda3std3__45__cpo4cendE:
	.zero		1
	.type		_ZN30_INTERNAL_430e9e88_4_k_cu_main4cuda3std6ranges3__45__cpo4cendE,@object
	.size		_ZN30_INTERNAL_430e9e88_4_k_cu_main4cuda3std6ranges3__45__cpo4cendE,(_ZN30_INTERNAL_430e9e88_4_k_cu_main4cuda3std3__420unreachable_sentinelE - _ZN30_INTERNAL_430e9e88_4_k_cu_main4cuda3std6ranges3__45__cpo4cendE)
_ZN30_INTERNAL_430e9e88_4_k_cu_main4cuda3std6ranges3__45__cpo4cendE:
	.zero		1
	.type		_ZN30_INTERNAL_430e9e88_4_k_cu_main4cuda3std3__420unreachable_sentinelE,@object
	.size		_ZN30_INTERNAL_430e9e88_4_k_cu_main4cuda3std3__420unreachable_sentinelE,(_ZN30_INTERNAL_430e9e88_4_k_cu_main4cuda3std6ranges3__45__cpo5ssizeE - _ZN30_INTERNAL_430e9e88_4_k_cu_main4cuda3std3__420unreachable_sentinelE)
_ZN30_INTERNAL_430e9e88_4_k_cu_main4cuda3std3__420unreachable_sentinelE:
	.zero		1
	.type		_ZN30_INTERNAL_430e9e88_4_k_cu_main4cuda3std6ranges3__45__cpo5ssizeE,@object
	.size		_ZN30_INTERNAL_430e9e88_4_k_cu_main4cuda3std6ranges3__45__cpo5ssizeE,(_ZN30_INTERNAL_430e9e88_4_k_cu_main6thrust24THRUST_300001_SM_1000_NS12placeholders2_8E - _ZN30_INTERNAL_430e9e88_4_k_cu_main4cuda3std6ranges3__45__cpo5ssizeE)
_ZN30_INTERNAL_430e9e88_4_k_cu_main4cuda3std6ranges3__45__cpo5ssizeE:
	.zero		1
	.type		_ZN30_INTERNAL_430e9e88_4_k_cu_main6thrust24THRUST_300001_SM_1000_NS12placeholders2_8E,@object
	.size		_ZN30_INTERNAL_430e9e88_4_k_cu_main6thrust24THRUST_300001_SM_1000_NS12placeholders2_8E,(_ZN30_INTERNAL_430e9e88_4_k_cu_main4cuda3std3__45__cpo5crendE - _ZN30_INTERNAL_430e9e88_4_k_cu_main6thrust24THRUST_300001_SM_1000_NS12placeholders2_8E)
_ZN30_INTERNAL_430e9e88_4_k_cu_main6thrust24THRUST_300001_SM_1000_NS12placeholders2_8E:
	.zero		1
	.type		_ZN30_INTERNAL_430e9e88_4_k_cu_main4cuda3std3__45__cpo5crendE,@object
	.size		_ZN30_INTERNAL_430e9e88_4_k_cu_main4cuda3std3__45__cpo5crendE,(_ZN30_INTERNAL_430e9e88_4_k_cu_main4cuda3std6ranges3__45__cpo4prevE - _ZN30_INTERNAL_430e9e88_4_k_cu_main4cuda3std3__45__cpo5crendE)
_ZN30_INTERNAL_430e9e88_4_k_cu_main4cuda3std3__45__cpo5crendE:
	.zero		1
	.type		_ZN30_INTERNAL_430e9e88_4_k_cu_main4cuda3std6ranges3__45__cpo4prevE,@object
	.size		_ZN30_INTERNAL_430e9e88_4_k_cu_main4cuda3std6ranges3__45__cpo4prevE,(_ZN30_INTERNAL_430e9e88_4_k_cu_main4cuda3std6ranges3__45__cpo9iter_moveE - _ZN30_INTERNAL_430e9e88_4_k_cu_main4cuda3std6ranges3__45__cpo4prevE)
_ZN30_INTERNAL_430e9e88_4_k_cu_main4cuda3std6ranges3__45__cpo4prevE:
	.zero		1
	.type		_ZN30_INTERNAL_430e9e88_4_k_cu_main4cuda3std6ranges3__45__cpo9iter_moveE,@object
	.size		_ZN30_INTERNAL_430e9e88_4_k_cu_main4cuda3std6ranges3__45__cpo9iter_moveE,(_ZN30_INTERNAL_430e9e88_4_k_cu_main6thrust24THRUST_300001_SM_1000_NS6system6detail10sequential3seqE - _ZN30_INTERNAL_430e9e88_4_k_cu_main4cuda3std6ranges3__45__cpo9iter_moveE)
_ZN30_INTERNAL_430e9e88_4_k_cu_main4cuda3std6ranges3__45__cpo9iter_moveE:
	.zero		1
	.type		_ZN30_INTERNAL_430e9e88_4_k_cu_main6thrust24THRUST_300001_SM_1000_NS6system6detail10sequential3seqE,@object
	.size		_ZN30_INTERNAL_430e9e88_4_k_cu_main6thrust24THRUST_300001_SM_1000_NS6system6detail10sequential3seqE,(.L_31 - _ZN30_INTERNAL_430e9e88_4_k_cu_main6thrust24THRUST_300001_SM_1000_NS6system6detail10sequential3seqE)
_ZN30_INTERNAL_430e9e88_4_k_cu_main6thrust24THRUST_300001_SM_1000_NS6system6detail10sequential3seqE:
	.zero		1
.L_31:


//--------------------- .nv.shared._ZN3cub18CUB_300001_SM_10006detail6reduce18DeviceReduceKernelINS2_10policy_hubIdyN4cuda3std3__44plusIdEEE10Policy1000EN6thrust24THRUST_300001_SM_1000_NS6detail15normal_iteratorINSD_10device_ptrIdEEEEyS9_dNS7_10__identityEEEvT0_PT3_T1_NS0_13GridEvenShareISN_EET2_T4_ --------------------------
	.section	.nv.shared._ZN3cub18CUB_300001_SM_10006detail6reduce18DeviceReduceKernelINS2_10policy_hubIdyN4cuda3std3__44plusIdEEE10Policy1000EN6thrust24THRUST_300001_SM_1000_NS6detail15normal_iteratorINSD_10device_ptrIdEEEEyS9_dNS7_10__identityEEEvT0_PT3_T1_NS0_13GridEvenShareISN_EET2_T4_,"aw",@nobits
	.sectionflags	@""
	.align	128
.nv.shared._ZN3cub18CUB_300001_SM_10006detail6reduce18DeviceReduceKernelINS2_10policy_hubIdyN4cuda3std3__44plusIdEEE10Policy1000EN6thrust24THRUST_300001_SM_1000_NS6detail15normal_iteratorINSD_10device_ptrIdEEEEyS9_dNS7_10__identityEEEvT0_PT3_T1_NS0_13GridEvenShareISN_EET2_T4_:
	.zero		1280


//--------------------- .nv.shared._ZN3cub18CUB_300001_SM_10006detail6reduce28DeviceReduceSingleTileKernelINS2_10policy_hubIdyN4cuda3std3__44plusIdEEE10Policy1000EN6thrust24THRUST_300001_SM_1000_NS6detail15normal_iteratorINSD_10device_ptrIdEEEEPdyS9_ddNS7_10__identityEEEvT0_T1_T2_T3_T4_T6_ --------------------------
	.section	.nv.shared._ZN3cub18CUB_300001_SM_10006detail6reduce28DeviceReduceSingleTileKernelINS2_10policy_hubIdyN4cuda3std3__44plusIdEEE10Policy1000EN6thrust24THRUST_300001_SM_1000_NS6detail15normal_iteratorINSD_10device_ptrIdEEEEPdyS9_ddNS7_10__identityEEEvT0_T1_T2_T3_T4_T6_,"aw",@nobits
	.sectionflags	@""
	.align	128
.nv.shared._ZN3cub18CUB_300001_SM_10006detail6reduce28DeviceReduceSingleTileKernelINS2_10policy_hubIdyN4cuda3std3__44plusIdEEE10Policy1000EN6thrust24THRUST_300001_SM_1000_NS6detail15normal_iteratorINSD_10device_ptrIdEEEEPdyS9_ddNS7_10__identityEEEvT0_T1_T2_T3_T4_T6_:
	.zero		1280


//--------------------- .nv.shared._ZN3cub18CUB_300001_SM_10006detail6reduce28DeviceReduceSingleTileKernelINS2_10policy_hubIdjN4cuda3std3__44plusIdEEE10Policy1000EPdSC_iS9_ddNS7_10__identityEEEvT0_T1_T2_T3_T4_T6_ --------------------------
	.section	.nv.shared._ZN3cub18CUB_300001_SM_10006detail6reduce28DeviceReduceSingleTileKernelINS2_10policy_hubIdjN4cuda3std3__44plusIdEEE10Policy1000EPdSC_iS9_ddNS7_10__identityEEEvT0_T1_T2_T3_T4_T6_,"aw",@nobits
	.sectionflags	@""
	.align	128
.nv.shared._ZN3cub18CUB_300001_SM_10006detail6reduce28DeviceReduceSingleTileKernelINS2_10policy_hubIdjN4cuda3std3__44plusIdEEE10Policy1000EPdSC_iS9_ddNS7_10__identityEEEvT0_T1_T2_T3_T4_T6_:
	.zero		1280


//--------------------- .nv.shared._ZN3cub18CUB_300001_SM_10006detail6reduce18DeviceReduceKernelINS2_10policy_hubIdjN4cuda3std3__44plusIdEEE10Policy1000EN6thrust24THRUST_300001_SM_1000_NS6detail15normal_iteratorINSD_10device_ptrIdEEEEjS9_dNS7_10__identityEEEvT0_PT3_T1_NS0_13GridEvenShareISN_EET2_T4_ --------------------------
	.section	.nv.shared._ZN3cub18CUB_300001_SM_10006detail6reduce18DeviceReduceKernelINS2_10policy_hubIdjN4cuda3std3__44plusIdEEE10Policy1000EN6thrust24THRUST_300001_SM_1000_NS6detail15normal_iteratorINSD_10device_ptrIdEEEEjS9_dNS7_10__identityEEEvT0_PT3_T1_NS0_13GridEvenShareISN_EET2_T4_,"aw",@nobits
	.sectionflags	@""
	.align	128
.nv.shared._ZN3cub18CUB_300001_SM_10006detail6reduce18DeviceReduceKernelINS2_10policy_hubIdjN4cuda3std3__44plusIdEEE10Policy1000EN6thrust24THRUST_300001_SM_1000_NS6detail15normal_iteratorINSD_10device_ptrIdEEEEjS9_dNS7_10__identityEEEvT0_PT3_T1_NS0_13GridEvenShareISN_EET2_T4_:
	.zero		1280


//--------------------- .nv.shared._ZN3cub18CUB_300001_SM_10006detail6reduce28DeviceReduceSingleTileKernelINS2_10policy_hubIdjN4cuda3std3__44plusIdEEE10Policy1000EN6thrust24THRUST_300001_SM_1000_NS6detail15normal_iteratorINSD_10device_ptrIdEEEEPdjS9_ddNS7_10__identityEEEvT0_T1_T2_T3_T4_T6_ --------------------------
	.section	.nv.shared._ZN3cub18CUB_300001_SM_10006detail6reduce28DeviceReduceSingleTileKernelINS2_10policy_hubIdjN4cuda3std3__44plusIdEEE10Policy1000EN6thrust24THRUST_300001_SM_1000_NS6detail15normal_iteratorINSD_10device_ptrIdEEEEPdjS9_ddNS7_10__identityEEEvT0_T1_T2_T3_T4_T6_,"aw",@nobits
	.sectionflags	@""
	.align	128
.nv.shared._ZN3cub18CUB_300001_SM_10006detail6reduce28DeviceReduceSingleTileKernelINS2_10policy_hubIdjN4cuda3std3__44plusIdEEE10Policy1000EN6thrust24THRUST_300001_SM_1000_NS6detail15normal_iteratorINSD_10device_ptrIdEEEEPdjS9_ddNS7_10__identityEEEvT0_T1_T2_T3_T4_T6_:
	.zero		1280


//--------------------- .nv.shared._ZN3cub18CUB_300001_SM_10006detail9transform16transform_kernelINS2_10policy_hubILb1EN4cuda3std3__45tupleIJN6thrust24THRUST_300001_SM_1000_NS17counting_iteratorIiNSA_11use_defaultESC_SC_EEEEEE10policy1000El13acesso_diretoNSA_6detail15normal_iteratorINSA_10device_ptrIdEEEEJSD_EEEvT0_iT1_T2_DpNS2_10kernel_argIT3_EE --------------------------
	.section	.nv.shared._ZN3cub18CUB_300001_SM_10006detail9transform16transform_kernelINS2_10policy_hubILb1EN4cuda3std3__45tupleIJN6thrust24THRUST_300001_SM_1000_NS17counting_iteratorIiNSA_11use_defaultESC_SC_EEEEEE10policy1000El13acesso_diretoNSA_6detail15normal_iteratorINSA_10device_ptrIdEEEEJSD_EEEvT0_iT1_T2_DpNS2_10kernel_argIT3_EE,"aw",@nobits
	.sectionflags	@""
	.align	128
	.zero		1024


//--------------------- .nv.shared._ZN3cub18CUB_300001_SM_10006detail9transform16transform_kernelINS2_10policy_hubILb1EN4cuda3std3__45tupleIJN6thrust24THRUST_300001_SM_1000_NS17counting_iteratorIiNSA_11use_defaultESC_SC_EEEEEE10policy1000Ei13acesso_diretoNSA_6detail15normal_iteratorINSA_10device_ptrIdEEEEJSD_EEEvT0_iT1_T2_DpNS2_10kernel_argIT3_EE --------------------------
	.section	.nv.shared._ZN3cub18CUB_300001_SM_10006detail9transform16transform_kernelINS2_10policy_hubILb1EN4cuda3std3__45tupleIJN6thrust24THRUST_300001_SM_1000_NS17counting_iteratorIiNSA_11use_defaultESC_SC_EEEEEE10policy1000Ei13acesso_diretoNSA_6detail15normal_iteratorINSA_10device_ptrIdEEEEJSD_EEEvT0_iT1_T2_DpNS2_10kernel_argIT3_EE,"aw",@nobits
	.sectionflags	@""
	.align	128
	.zero		1024


//--------------------- .nv.shared._ZN3cub18CUB_300001_SM_10006detail9transform16transform_kernelINS2_10policy_hubILb1EN4cuda3std3__45tupleIJN6thrust24THRUST_300001_SM_1000_NS6detail15normal_iteratorINSA_10device_ptrIdEEEEEEEE10policy1000El9custom_opSF_JPdEEEvT0_iT1_T2_DpNS2_10kernel_argIT3_EE --------------------------
	.section	.nv.shared._ZN3cub18CUB_300001_SM_10006detail9transform16transform_kernelINS2_10policy_hubILb1EN4cuda3std3__45tupleIJN6thrust24THRUST_300001_SM_1000_NS6detail15normal_iteratorINSA_10device_ptrIdEEEEEEEE10policy1000El9custom_opSF_JPdEEEvT0_iT1_T2_DpNS2_10kernel_argIT3_EE,"aw",@nobits
	.sectionflags	@""
	.align	128
	.zero		1024


//--------------------- .nv.shared._ZN3cub18CUB_300001_SM_10006detail9transform16transform_kernelINS2_10policy_hubILb1EN4cuda3std3__45tupleIJN6thrust24THRUST_300001_SM_1000_NS6detail15normal_iteratorINSA_10device_ptrIdEEEEEEEE10policy1000Ei9custom_opSF_JPdEEEvT0_iT1_T2_DpNS2_10kernel_argIT3_EE --------------------------
	.section	.nv.shared._ZN3cub18CUB_300001_SM_10006detail9transform16transform_kernelINS2_10policy_hubILb1EN4cuda3std3__45tupleIJN6thrust24THRUST_300001_SM_1000_NS6detail15normal_iteratorINSA_10device_ptrIdEEEEEEEE10policy1000Ei9custom_opSF_JPdEEEvT0_iT1_T2_DpNS2_10kernel_argIT3_EE,"aw",@nobits
	.sectionflags	@""
	.align	128
	.zero		1024


//--------------------- .nv.shared._ZN3cub18CUB_300001_SM_10006detail9transform16transform_kernelINS2_10policy_hubILb0EN4cuda3std3__45tupleIJN6thrust24THRUST_300001_SM_1000_NS6detail15normal_iteratorINSA_10device_ptrIdEEEESF_EEEE10policy1000ElNS7_5minusIdEESF_JPdSL_EEEvT0_iT1_T2_DpNS2_10kernel_argIT3_EE --------------------------
	.section	.nv.shared._ZN3cub18CUB_300001_SM_10006detail9transform16transform_kernelINS2_10policy_hubILb0EN4cuda3std3__45tupleIJN6thrust24THRUST_300001_SM_1000_NS6detail15normal_iteratorINSA_10device_ptrIdEEEESF_EEEE10policy1000ElNS7_5minusIdEESF_JPdSL_EEEvT0_iT1_T2_DpNS2_10kernel_argIT3_EE,"aw",@nobits
	.sectionflags	@""
	.align	128
.nv.shared._ZN3cub18CUB_300001_SM_10006detail9transform16transform_kernelINS2_10policy_hubILb0EN4cuda3std3__45tupleIJN6thrust24THRUST_300001_SM_1000_NS6detail15normal_iteratorINSA_10device_ptrIdEEEESF_EEEE10policy1000ElNS7_5minusIdEESF_JPdSL_EEEvT0_iT1_T2_DpNS2_10kernel_argIT3_EE:
	.zero		1152


//--------------------- .nv.shared._ZN3cub18CUB_300001_SM_10006detail9transform16transform_kernelINS2_10policy_hubILb0EN4cuda3std3__45tupleIJN6thrust24THRUST_300001_SM_1000_NS6detail15normal_iteratorINSA_10device_ptrIdEEEESF_EEEE10policy1000EiNS7_5minusIdEESF_JPdSL_EEEvT0_iT1_T2_DpNS2_10kernel_argIT3_EE --------------------------
	.section	.nv.shared._ZN3cub18CUB_300001_SM_10006detail9transform16transform_kernelINS2_10policy_hubILb0EN4cuda3std3__45tupleIJN6thrust24THRUST_300001_SM_1000_NS6detail15normal_iteratorINSA_10device_ptrIdEEEESF_EEEE10policy1000EiNS7_5minusIdEESF_JPdSL_EEEvT0_iT1_T2_DpNS2_10kernel_argIT3_EE,"aw",@nobits
	.sectionflags	@""
	.align	128
.nv.shared._ZN3cub18CUB_300001_SM_10006detail9transform16transform_kernelINS2_10policy_hubILb0EN4cuda3std3__45tupleIJN6thrust24THRUST_300001_SM_1000_NS6detail15normal_iteratorINSA_10device_ptrIdEEEESF_EEEE10policy1000EiNS7_5minusIdEESF_JPdSL_EEEvT0_iT1_T2_DpNS2_10kernel_argIT3_EE:
	.zero		1152


//--------------------- .nv.shared._ZN3cub18CUB_300001_SM_10006detail8for_each13static_kernelINS2_12policy_hub_t12policy_500_tEmN6thrust24THRUST_300001_SM_1000_NS8cuda_cub20__uninitialized_fill7functorINS7_10device_ptrIdEEdEEEEvT0_T1_ --------------------------
	.section	.nv.shared._ZN3cub18CUB_300001_SM_10006detail8for_each13static_kernelINS2_12policy_hub_t12policy_500_tEmN6thrust24THRUST_300001_SM_1000_NS8cuda_cub20__uninitialized_fill7functorINS7_10device_ptrIdEEdEEEEvT0_T1_,"aw",@nobits
	.sectionflags	@""
	.align	128
	.zero		1024


//--------------------- .nv.shared._ZN3cub18CUB_300001_SM_10006detail11EmptyKernelIvEEvv --------------------------
	.section	.nv.shared._ZN3cub18CUB_300001_SM_10006detail11EmptyKernelIvEEvv,"aw",@nobits
	.sectionflags	@""
	.align	128
	.zero		1024


//--------------------- .nv.constant0._ZN3cub18CUB_300001_SM_10006detail6reduce28DeviceReduceSingleTileKernelINS2_10policy_hubIdyN4cuda3std3__44plusIdEEE10Policy1000EPdSC_iS9_ddNS7_10__identityEEEvT0_T1_T2_T3_T4_T6_ --------------------------
	.section	.nv.constant0._ZN3cub18CUB_300001_SM_10006detail6reduce28DeviceReduceSingleTileKernelINS2_10policy_hubIdyN4cuda3std3__44plusIdEEE10Policy1000EPdSC_iS9_ddNS7_10__identityEEEvT0_T1_T2_T3_T4_T6_,"a",@progbits
	.sectionflags	@""
	.align	4
.nv.constant0._ZN3cub18CUB_300001_SM_10006detail6reduce28DeviceReduceSingleTileKernelINS2_10policy_hubIdyN4cuda3std3__44plusIdEEE10Policy1000EPdSC_iS9_ddNS7_10__identityEEEvT0_T1_T2_T3_T4_T6_:
	.zero		929


//--------------------- .nv.constant0._ZN3cub18CUB_300001_SM_10006detail6reduce18DeviceReduceKernelINS2_10policy_hubIdyN4cuda3std3__44plusIdEEE10Policy1000EN6thrust24THRUST_300001_SM_1000_NS6detail15normal_iteratorINSD_10device_ptrIdEEEEyS9_dNS7_10__identityEEEvT0_PT3_T1_NS0_13GridEvenShareISN_EET2_T4_ --------------------------
	.section	.nv.constant0._ZN3cub18CUB_300001_SM_10006detail6reduce18DeviceReduceKernelINS2_10policy_hubIdyN4cuda3std3__44plusIdEEE10Policy1000EN6thrust24THRUST_300001_SM_1000_NS6detail15normal_iteratorINSD_10device_ptrIdEEEEyS9_dNS7_10__identityEEEvT0_PT3_T1_NS0_13GridEvenShareISN_EET2_T4_,"a",@progbits
	.sectionflags	@""
	.align	4
.nv.constant0._ZN3cub18CUB_300001_SM_10006detail6reduce18DeviceReduceKernelINS2_10policy_hubIdyN4cuda3std3__44plusIdEEE10Policy1000EN6thrust24THRUST_300001_SM_1000_NS6detail15normal_iteratorINSD_10device_ptrIdEEEEyS9_dNS7_10__identityEEEvT0_PT3_T1_NS0_13GridEvenShareISN_EET2_T4_:
	.zero		994


//--------------------- .nv.constant0._ZN3cub18CUB_300001_SM_10006detail6reduce28DeviceReduceSingleTileKernelINS2_10policy_hubIdyN4cuda3std3__44plusIdEEE10Policy1000EN6thrust24THRUST_300001_SM_1000_NS6detail15normal_iteratorINSD_10device_ptrIdEEEEPdyS9_ddNS7_10__identityEEEvT0_T1_T2_T3_T4_T6_ --------------------------
	.section	.nv.constant0._ZN3cub18CUB_300001_SM_10006detail6reduce28DeviceReduceSingleTileKernelINS2_10policy_hubIdyN4cuda3std3__44plusIdEEE10Policy1000EN6thrust24THRUST_300001_SM_1000_NS6detail15normal_iteratorINSD_10device_ptrIdEEEEPdyS9_ddNS7_10__identityEEEvT0_T1_T2_T3_T4_T6_,"a",@progbits
	.sectionflags	@""
	.align	4
.nv.constant0._ZN3cub18CUB_300001_SM_10006detail6reduce28DeviceReduceSingleTileKernelINS2_10policy_hubIdyN4cuda3std3__44plusIdEEE10Policy1000EN6thrust24THRUST_300001_SM_1000_NS6detail15normal_iteratorINSD_10device_ptrIdEEEEPdyS9_ddNS7_10__identityEEEvT0_T1_T2_T3_T4_T6_:
	.zero		937


//--------------------- .nv.constant0._ZN3cub18CUB_300001_SM_10006detail6reduce28DeviceReduceSingleTileKernelINS2_10policy_hubIdjN4cuda3std3__44plusIdEEE10Policy1000EPdSC_iS9_ddNS7_10__identityEEEvT0_T1_T2_T3_T4_T6_ --------------------------
	.section	.nv.constant0._ZN3cub18CUB_300001_SM_10006detail6reduce28DeviceReduceSingleTileKernelINS2_10policy_hubIdjN4cuda3std3__44plusIdEEE10Policy1000EPdSC_iS9_ddNS7_10__identityEEEvT0_T1_T2_T3_T4_T6_,"a",@progbits
	.sectionflags	@""
	.align	4
.nv.constant0._ZN3cub18CUB_300001_SM_10006detail6reduce28DeviceReduceSingleTileKernelINS2_10policy_hubIdjN4cuda3std3__44plusIdEEE10Policy1000EPdSC_iS9_ddNS7_10__identityEEEvT0_T1_T2_T3_T4_T6_:
	.zero		929


//--------------------- .nv.constant0._ZN3cub18CUB_300001_SM_10006detail6reduce18DeviceReduceKernelINS2_10policy_hubIdjN4cuda3std3__44plusIdEEE10Policy1000EN6thrust24THRUST_300001_SM_1000_NS6detail15normal_iteratorINSD_10device_ptrIdEEEEjS9_dNS7_10__identityEEEvT0_PT3_T1_NS0_13GridEvenShareISN_EET2_T4_ --------------------------
	.section	.nv.constant0._ZN3cub18CUB_300001_SM_10006detail6reduce18DeviceReduceKernelINS2_10policy_hubIdjN4cuda3std3__44plusIdEEE10Policy1000EN6thrust24THRUST_300001_SM_1000_NS6detail15normal_iteratorINSD_10device_ptrIdEEEEjS9_dNS7_10__identityEEEvT0_PT3_T1_NS0_13GridEvenShareISN_EET2_T4_,"a",@progbits
	.sectionflags	@""
	.align	4
.nv.constant0._ZN3cub18CUB_300001_SM_10006detail6reduce18DeviceReduceKernelINS2_10policy_hubIdjN4cuda3std3__44plusIdEEE10Policy1000EN6thrust24THRUST_300001_SM_1000_NS6detail15normal_iteratorINSD_10device_ptrIdEEEEjS9_dNS7_10__identityEEEvT0_PT3_T1_NS0_13GridEvenShareISN_EET2_T4_:
	.zero		958


//--------------------- .nv.constant0._ZN3cub18CUB_300001_SM_10006detail6reduce28DeviceReduceSingleTileKernelINS2_10policy_hubIdjN4cuda3std3__44plusIdEEE10Policy1000EN6thrust24THRUST_300001_SM_1000_NS6detail15normal_iteratorINSD_10device_ptrIdEEEEPdjS9_ddNS7_10__identityEEEvT0_T1_T2_T3_T4_T6_ --------------------------
	.section	.nv.constant0._ZN3cub18CUB_300001_SM_10006detail6reduce28DeviceReduceSingleTileKernelINS2_10policy_hubIdjN4cuda3std3__44plusIdEEE10Policy1000EN6thrust24THRUST_300001_SM_1000_NS6detail15normal_iteratorINSD_10device_ptrIdEEEEPdjS9_ddNS7_10__identityEEEvT0_T1_T2_T3_T4_T6_,"a",@progbits
	.sectionflags	@""
	.align	4
.nv.constant0._ZN3cub18CUB_300001_SM_10006detail6reduce28DeviceReduceSingleTileKernelINS2_10policy_hubIdjN4cuda3std3__44plusIdEEE10Policy1000EN6thrust24THRUST_300001_SM_1000_NS6detail15normal_iteratorINSD_10device_ptrIdEEEEPdjS9_ddNS7_10__identityEEEvT0_T1_T2_T3_T4_T6_:
	.zero		929


//--------------------- .nv.constant0._ZN3cub18CUB_300001_SM_10006detail9transform16transform_kernelINS2_10policy_hubILb1EN4cuda3std3__45tupleIJN6thrust24THRUST_300001_SM_1000_NS17counting_iteratorIiNSA_11use_defaultESC_SC_EEEEEE10policy1000El13acesso_diretoNSA_6detail15normal_iteratorINSA_10device_ptrIdEEEEJSD_EEEvT0_iT1_T2_DpNS2_10kernel_argIT3_EE --------------------------
	.section	.nv.constant0._ZN3cub18CUB_300001_SM_10006detail9transform16transform_kernelINS2_10policy_hubILb1EN4cuda3std3__45tupleIJN6thrust24THRUST_300001_SM_1000_NS17counting_iteratorIiNSA_11use_defaultESC_SC_EEEEEE10policy1000El13acesso_diretoNSA_6detail15normal_iteratorINSA_10device_ptrIdEEEEJSD_EEEvT0_iT1_T2_DpNS2_10kernel_argIT3_EE,"a",@progbits
	.sectionflags	@""
	.align	4
.nv.constant0._ZN3cub18CUB_300001_SM_10006detail9transform16transform_kernelINS2_10policy_hubILb1EN4cuda3std3__45tupleIJN6thrust24THRUST_300001_SM_1000_NS17counting_iteratorIiNSA_11use_defaultESC_SC_EEEEEE10policy1000El13acesso_diretoNSA_6detail15normal_iteratorINSA_10device_ptrIdEEEEJSD_EEEvT0_iT1_T2_DpNS2_10kernel_argIT3_EE:
	.zero		944


//--------------------- .nv.constant0._ZN3cub18CUB_300001_SM_10006detail9transform16transform_kernelINS2_10policy_hubILb1EN4cuda3std3__45tupleIJN6thrust24THRUST_300001_SM_1000_NS17counting_iteratorIiNSA_11use_defaultESC_SC_EEEEEE10policy1000Ei13acesso_diretoNSA_6detail15normal_iteratorINSA_10device_ptrIdEEEEJSD_EEEvT0_iT1_T2_DpNS2_10kernel_argIT3_EE --------------------------
	.section	.nv.constant0._ZN3cub18CUB_300001_SM_10006detail9transform16transform_kernelINS2_10policy_hubILb1EN4cuda3std3__45tupleIJN6thrust24THRUST_300001_SM_1000_NS17counting_iteratorIiNSA_11use_defaultESC_SC_EEEEEE10policy1000Ei13acesso_diretoNSA_6detail15normal_iteratorINSA_10device_ptrIdEEEEJSD_EEEvT0_iT1_T2_DpNS2_10kernel_argIT3_EE,"a",@progbits
	.sectionflags	@""
	.align	4
.nv.constant0._ZN3cub18CUB_300001_SM_10006detail9transform16transform_kernelINS2_10policy_hubILb1EN4cuda3std3__45tupleIJN6thrust24THRUST_300001_SM_1000_NS17counting_iteratorIiNSA_11use_defaultESC_SC_EEEEEE10policy1000Ei13acesso_diretoNSA_6detail15normal_iteratorINSA_10device_ptrIdEEEEJSD_EEEvT0_iT1_T2_DpNS2_10kernel_argIT3_EE:
	.zero		936


//--------------------- .nv.constant0._ZN3cub18CUB_300001_SM_10006detail9transform16transform_kernelINS2_10policy_hubILb1EN4cuda3std3__45tupleIJN6thrust24THRUST_300001_SM_1000_NS6detail15normal_iteratorINSA_10device_ptrIdEEEEEEEE10policy1000El9custom_opSF_JPdEEEvT0_iT1_T2_DpNS2_10kernel_argIT3_EE --------------------------
	.section	.nv.constant0._ZN3cub18CUB_300001_SM_10006detail9transform16transform_kernelINS2_10policy_hubILb1EN4cuda3std3__45tupleIJN6thrust24THRUST_300001_SM_1000_NS6detail15normal_iteratorINSA_10device_ptrIdEEEEEEEE10policy1000El9custom_opSF_JPdEEEvT0_iT1_T2_DpNS2_10kernel_argIT3_EE,"a",@progbits
	.sectionflags	@""
	.align	4
.nv.constant0._ZN3cub18CUB_300001_SM_10006detail9transform16transform_kernelINS2_10policy_hubILb1EN4cuda3std3__45tupleIJN6thrust24THRUST_300001_SM_1000_NS6detail15normal_iteratorINSA_10device_ptrIdEEEEEEEE10policy1000El9custom_opSF_JPdEEEvT0_iT1_T2_DpNS2_10kernel_argIT3_EE:
	.zero		944


//--------------------- .nv.constant0._ZN3cub18CUB_300001_SM_10006detail9transform16transform_kernelINS2_10policy_hubILb1EN4cuda3std3__45tupleIJN6thrust24THRUST_300001_SM_1000_NS6detail15normal_iteratorINSA_10device_ptrIdEEEEEEEE10policy1000Ei9custom_opSF_JPdEEEvT0_iT1_T2_DpNS2_10kernel_argIT3_EE --------------------------
	.section	.nv.constant0._ZN3cub18CUB_300001_SM_10006detail9transform16transform_kernelINS2_10policy_hubILb1EN4cuda3std3__45tupleIJN6thrust24THRUST_300001_SM_1000_NS6detail15normal_iteratorINSA_10device_ptrIdEEEEEEEE10policy1000Ei9custom_opSF_JPdEEEvT0_iT1_T2_DpNS2_10kernel_argIT3_EE,"a",@progbits
	.sectionflags	@""
	.align	4
.nv.constant0._ZN3cub18CUB_300001_SM_10006detail9transform16transform_kernelINS2_10policy_hubILb1EN4cuda3std3__45tupleIJN6thrust24THRUST_300001_SM_1000_NS6detail15normal_iteratorINSA_10device_ptrIdEEEEEEEE10policy1000Ei9custom_opSF_JPdEEEvT0_iT1_T2_DpNS2_10kernel_argIT3_EE:
	.zero		936


//--------------------- .nv.constant0._ZN3cub18CUB_300001_SM_10006detail9transform16transform_kernelINS2_10policy_hubILb0EN4cuda3std3__45tupleIJN6thrust24THRUST_300001_SM_1000_NS6detail15normal_iteratorINSA_10device_ptrIdEEEESF_EEEE10policy1000ElNS7_5minusIdEESF_JPdSL_EEEvT0_iT1_T2_DpNS2_10kernel_argIT3_EE --------------------------
	.section	.nv.constant0._ZN3cub18CUB_300001_SM_10006detail9transform16transform_kernelINS2_10policy_hubILb0EN4cuda3std3__45tupleIJN6thrust24THRUST_300001_SM_1000_NS6detail15normal_iteratorINSA_10device_ptrIdEEEESF_EEEE10policy1000ElNS7_5minusIdEESF_JPdSL_EEEvT0_iT1_T2_DpNS2_10kernel_argIT3_EE,"a",@progbits
	.sectionflags	@""
	.align	4
.nv.constant0._ZN3cub18CUB_300001_SM_10006detail9transform16transform_kernelINS2_10policy_hubILb0EN4cuda3std3__45tupleIJN6thrust24THRUST_300001_SM_1000_NS6detail15normal_iteratorINSA_10device_ptrIdEEEESF_EEEE10policy1000ElNS7_5minusIdEESF_JPdSL_EEEvT0_iT1_T2_DpNS2_10kernel_argIT3_EE:
	.zero		952


//--------------------- .nv.constant0._ZN3cub18CUB_300001_SM_10006detail9transform16transform_kernelINS2_10policy_hubILb0EN4cuda3std3__45tupleIJN6thrust24THRUST_300001_SM_1000_NS6detail15normal_iteratorINSA_10device_ptrIdEEEESF_EEEE10policy1000EiNS7_5minusIdEESF_JPdSL_EEEvT0_iT1_T2_DpNS2_10kernel_argIT3_EE --------------------------
	.section	.nv.constant0._ZN3cub18CUB_300001_SM_10006detail9transform16transform_kernelINS2_10policy_hubILb0EN4cuda3std3__45tupleIJN6thrust24THRUST_300001_SM_1000_NS6detail15normal_iteratorINSA_10device_ptrIdEEEESF_EEEE10policy1000EiNS7_5minusIdEESF_JPdSL_EEEvT0_iT1_T2_DpNS2_10kernel_argIT3_EE,"a",@progbits
	.sectionflags	@""
	.align	4
.nv.constant0._ZN3cub18CUB_300001_SM_10006detail9transform16transform_kernelINS2_10policy_hubILb0EN4cuda3std3__45tupleIJN6thrust24THRUST_300001_SM_1000_NS6detail15normal_iteratorINSA_10device_ptrIdEEEESF_EEEE10policy1000EiNS7_5minusIdEESF_JPdSL_EEEvT0_iT1_T2_DpNS2_10kernel_argIT3_EE:
	.zero		952


//--------------------- .nv.constant0._ZN3cub18CUB_300001_SM_10006detail8for_each13static_kernelINS2_12policy_hub_t12policy_500_tEmN6thrust24THRUST_300001_SM_1000_NS8cuda_cub20__uninitialized_fill7functorINS7_10device_ptrIdEEdEEEEvT0_T1_ --------------------------
	.section	.nv.constant0._ZN3cub18CUB_300001_SM_10006detail8for_each13static_kernelINS2_12policy_hub_t12policy_500_tEmN6thrust24THRUST_300001_SM_1000_NS8cuda_cub20__uninitialized_fill7functorINS7_10device_ptrIdEEdEEEEvT0_T1_,"a",@progbits
	.sectionflags	@""
	.align	4
.nv.constant0._ZN3cub18CUB_300001_SM_10006detail8for_each13static_kernelINS2_12policy_hub_t12policy_500_tEmN6thrust24THRUST_300001_SM_1000_NS8cuda_cub20__uninitialized_fill7functorINS7_10device_ptrIdEEdEEEEvT0_T1_:
	.zero		920


//--------------------- .nv.constant0._ZN3cub18CUB_300001_SM_10006detail11EmptyKernelIvEEvv --------------------------
	.section	.nv.constant0._ZN3cub18CUB_300001_SM_10006detail11EmptyKernelIvEEvv,"a",@progbits
	.sectionflags	@""
	.align	4
.nv.constant0._ZN3cub18CUB_300001_SM_10006detail11EmptyKernelIvEEvv:
	.zero		896


//--------------------- SYMBOLS --------------------------

	.type		.nv.reservedSmem.offset0,@object
	.size		.nv.reservedSmem.offset0,0x4
	.type		.nv.reservedSmem.cap,@object
	.size		.nv.reservedSmem.cap,0x4
